	.target	sm_100a

	.elftype	@"ET_EXEC"


//--------------------- .note.nv.tkinfo           --------------------------
	.section	.note.nv.tkinfo,"",@"SHT_NOTE"
	.sectionflags	@"SHF_NOTE_NV_TKINFO"
	.tkinfo
        /*0018*/ 	.word	0x00000002
        /*0030*/ 	.string	""
        /*0030*/ 	.string	"ptxas"
        /*0030*/ 	.string	"Cuda compilation tools, release 13.0, V13.0.88"
        /*0030*/ 	.string	"Build cuda_13.0.r13.0/compiler.36424714_0"
        /*0030*/ 	.string	"-arch sm_100a -m 64 "



//--------------------- .note.nv.cuinfo           --------------------------
	.section	.note.nv.cuinfo,"",@"SHT_NOTE"
	.sectionflags	@"SHF_NOTE_NV_CUINFO"
        /*0018*/ 	.short	0x0002
        /*001a*/ 	.short	0x0064
        /*001c*/ 	.short	0x0082
	.zero		2


//--------------------- .nv.info                  --------------------------
	.section	.nv.info,"",@"SHT_CUDA_INFO"
	.align	4


	//----- nvinfo : EIATTR_REGCOUNT
	.align		4
        /*0000*/ 	.byte	0x04, 0x2f
        /*0002*/ 	.short	(.L_29 - .L_28)
	.align		4
.L_28:
        /*0004*/ 	.word	index@(_ZN2at6native13vol2im_kernelIddEEvlPKT_jjjjjjjjjjjjjjjjjjjPS2_)
        /*0008*/ 	.word	0x00000023


	//----- nvinfo : EIATTR_FRAME_SIZE
	.align		4
.L_29:
        /*000c*/ 	.byte	0x04, 0x11
        /*000e*/ 	.short	(.L_31 - .L_30)
	.align		4
.L_30:
        /*0010*/ 	.word	index@(_ZN2at6native13vol2im_kernelIddEEvlPKT_jjjjjjjjjjjjjjjjjjjPS2_)
        /*0014*/ 	.word	0x00000000


	//----- nvinfo : EIATTR_REGCOUNT
	.align		4
.L_31:
        /*0018*/ 	.byte	0x04, 0x2f
        /*001a*/ 	.short	(.L_33 - .L_32)
	.align		4
.L_32:
        /*001c*/ 	.word	index@(_ZN2at6native13vol2im_kernelIffEEvlPKT_jjjjjjjjjjjjjjjjjjjPS2_)
        /*0020*/ 	.word	0x00000022


	//----- nvinfo : EIATTR_FRAME_SIZE
	.align		4
.L_33:
        /*0024*/ 	.byte	0x04, 0x11
        /*0026*/ 	.short	(.L_35 - .L_34)
	.align		4
.L_34:
        /*0028*/ 	.word	index@(_ZN2at6native13vol2im_kernelIffEEvlPKT_jjjjjjjjjjjjjjjjjjjPS2_)
        /*002c*/ 	.word	0x00000000


	//----- nvinfo : EIATTR_REGCOUNT
	.align		4
.L_35:
        /*0030*/ 	.byte	0x04, 0x2f
        /*0032*/ 	.short	(.L_37 - .L_36)
	.align		4
.L_36:
        /*0034*/ 	.word	index@(_ZN2at6native13vol2im_kernelIN3c104HalfEfEEvlPKT_jjjjjjjjjjjjjjjjjjjPS4_)
        /*0038*/ 	.word	0x00000022


	//----- nvinfo : EIATTR_FRAME_SIZE
	.align		4
.L_37:
        /*003c*/ 	.byte	0x04, 0x11
        /*003e*/ 	.short	(.L_39 - .L_38)
	.align		4
.L_38:
        /*0040*/ 	.word	index@(_ZN2at6native13vol2im_kernelIN3c104HalfEfEEvlPKT_jjjjjjjjjjjjjjjjjjjPS4_)
        /*0044*/ 	.word	0x00000000


	//----- nvinfo : EIATTR_REGCOUNT
	.align		4
.L_39:
        /*0048*/ 	.byte	0x04, 0x2f
        /*004a*/ 	.short	(.L_41 - .L_40)
	.align		4
.L_40:
        /*004c*/ 	.word	index@(_ZN2at6native13vol2im_kernelIN3c108BFloat16EfEEvlPKT_jjjjjjjjjjjjjjjjjjjPS4_)
        /*0050*/ 	.word	0x00000022


	//----- nvinfo : EIATTR_FRAME_SIZE
	.align		4
.L_41:
        /*0054*/ 	.byte	0x04, 0x11
        /*0056*/ 	.short	(.L_43 - .L_42)
	.align		4
.L_42:
        /*0058*/ 	.word	index@(_ZN2at6native13vol2im_kernelIN3c108BFloat16EfEEvlPKT_jjjjjjjjjjjjjjjjjjjPS4_)
        /*005c*/ 	.word	0x00000000


	//----- nvinfo : EIATTR_REGCOUNT
	.align		4
.L_43:
        /*0060*/ 	.byte	0x04, 0x2f
        /*0062*/ 	.short	(.L_45 - .L_44)
	.align		4
.L_44:
        /*0064*/ 	.word	index@(_ZN2at6native14vol2col_kernelIdEEvlPKT_iiiiiiiiiiiiiiiiiiPS2_)
        /*0068*/ 	.word	0x00000040


	//----- nvinfo : EIATTR_FRAME_SIZE
	.align		4
.L_45:
        /*006c*/ 	.byte	0x04, 0x11
        /*006e*/ 	.short	(.L_47 - .L_46)
	.align		4
.L_46:
        /*0070*/ 	.word	index@($__internal_3_$__cuda_sm20_div_s64)
        /*0074*/ 	.word	0x00000000


	//----- nvinfo : EIATTR_FRAME_SIZE
	.align		4
.L_47:
        /*0078*/ 	.byte	0x04, 0x11
        /*007a*/ 	.short	(.L_49 - .L_48)
	.align		4
.L_48:
        /*007c*/ 	.word	index@(_ZN2at6native14vol2col_kernelIdEEvlPKT_iiiiiiiiiiiiiiiiiiPS2_)
        /*0080*/ 	.word	0x00000000


	//----- nvinfo : EIATTR_REGCOUNT
	.align		4
.L_49:
        /*0084*/ 	.byte	0x04, 0x2f
        /*0086*/ 	.short	(.L_51 - .L_50)
	.align		4
.L_50:
        /*0088*/ 	.word	index@(_ZN2at6native14vol2col_kernelIfEEvlPKT_iiiiiiiiiiiiiiiiiiPS2_)
        /*008c*/ 	.word	0x00000040


	//----- nvinfo : EIATTR_FRAME_SIZE
	.align		4
.L_51:
        /*0090*/ 	.byte	0x04, 0x11
        /*0092*/ 	.short	(.L_53 - .L_52)
	.align		4
.L_52:
        /*0094*/ 	.word	index@($__internal_2_$__cuda_sm20_div_s64)
        /*0098*/ 	.word	0x00000000


	//----- nvinfo : EIATTR_FRAME_SIZE
	.align		4
.L_53:
        /*009c*/ 	.byte	0x04, 0x11
        /*009e*/ 	.short	(.L_55 - .L_54)
	.align		4
.L_54:
        /*00a0*/ 	.word	index@(_ZN2at6native14vol2col_kernelIfEEvlPKT_iiiiiiiiiiiiiiiiiiPS2_)
        /*00a4*/ 	.word	0x00000000


	//----- nvinfo : EIATTR_REGCOUNT
	.align		4
.L_55:
        /*00a8*/ 	.byte	0x04, 0x2f
        /*00aa*/ 	.short	(.L_57 - .L_56)
	.align		4
.L_56:
        /*00ac*/ 	.word	index@(_ZN2at6native14vol2col_kernelIN3c104HalfEEEvlPKT_iiiiiiiiiiiiiiiiiiPS4_)
        /*00b0*/ 	.word	0x00000040


	//----- nvinfo : EIATTR_FRAME_SIZE
	.align		4
.L_57:
        /*00b4*/ 	.byte	0x04, 0x11
        /*00b6*/ 	.short	(.L_59 - .L_58)
	.align		4
.L_58:
        /*00b8*/ 	.word	index@($__internal_1_$__cuda_sm20_div_s64)
        /*00bc*/ 	.word	0x00000000


	//----- nvinfo : EIATTR_FRAME_SIZE
	.align		4
.L_59:
        /*00c0*/ 	.byte	0x04, 0x11
        /*00c2*/ 	.short	(.L_61 - .L_60)
	.align		4
.L_60:
        /*00c4*/ 	.word	index@(_ZN2at6native14vol2col_kernelIN3c104HalfEEEvlPKT_iiiiiiiiiiiiiiiiiiPS4_)
        /*00c8*/ 	.word	0x00000000


	//----- nvinfo : EIATTR_REGCOUNT
	.align		4
.L_61:
        /*00cc*/ 	.byte	0x04, 0x2f
        /*00ce*/ 	.short	(.L_63 - .L_62)
	.align		4
.L_62:
        /*00d0*/ 	.word	index@(_ZN2at6native14vol2col_kernelIN3c108BFloat16EEEvlPKT_iiiiiiiiiiiiiiiiiiPS4_)
        /*00d4*/ 	.word	0x00000040


	//----- nvinfo : EIATTR_FRAME_SIZE
	.align		4
.L_63:
        /*00d8*/ 	.byte	0x04, 0x11
        /*00da*/ 	.short	(.L_65 - .L_64)
	.align		4
.L_64:
        /*00dc*/ 	.word	index@($__internal_0_$__cuda_sm20_div_s64)
        /*00e0*/ 	.word	0x00000000


	//----- nvinfo : EIATTR_FRAME_SIZE
	.align		4
.L_65:
        /*00e4*/ 	.byte	0x04, 0x11
        /*00e6*/ 	.short	(.L_67 - .L_66)
	.align		4
.L_66:
        /*00e8*/ 	.word	index@(_ZN2at6native14vol2col_kernelIN3c108BFloat16EEEvlPKT_iiiiiiiiiiiiiiiiiiPS4_)
        /*00ec*/ 	.word	0x00000000


	//----- nvinfo : EIATTR_MIN_STACK_SIZE
	.align		4
.L_67:
        /*00f0*/ 	.byte	0x04, 0x12
        /*00f2*/ 	.short	(.L_69 - .L_68)
	.align		4
.L_68:
        /*00f4*/ 	.word	index@(_ZN2at6native14vol2col_kernelIN3c108BFloat16EEEvlPKT_iiiiiiiiiiiiiiiiiiPS4_)
        /*00f8*/ 	.word	0x00000000


	//----- nvinfo : EIATTR_MIN_STACK_SIZE
	.align		4
.L_69:
        /*00fc*/ 	.byte	0x04, 0x12
        /*00fe*/ 	.short	(.L_71 - .L_70)
	.align		4
.L_70:
        /*0100*/ 	.word	index@(_ZN2at6native14vol2col_kernelIN3c104HalfEEEvlPKT_iiiiiiiiiiiiiiiiiiPS4_)
        /*0104*/ 	.word	0x00000000


	//----- nvinfo : EIATTR_MIN_STACK_SIZE
	.align		4
.L_71:
        /*0108*/ 	.byte	0x04, 0x12
        /*010a*/ 	.short	(.L_73 - .L_72)
	.align		4
.L_72:
        /*010c*/ 	.word	index@(_ZN2at6native14vol2col_kernelIfEEvlPKT_iiiiiiiiiiiiiiiiiiPS2_)
        /*0110*/ 	.word	0x00000000


	//----- nvinfo : EIATTR_MIN_STACK_SIZE
	.align		4
.L_73:
        /*0114*/ 	.byte	0x04, 0x12
        /*0116*/ 	.short	(.L_75 - .L_74)
	.align		4
.L_74:
        /*0118*/ 	.word	index@(_ZN2at6native14vol2col_kernelIdEEvlPKT_iiiiiiiiiiiiiiiiiiPS2_)
        /*011c*/ 	.word	0x00000000


	//----- nvinfo : EIATTR_MIN_STACK_SIZE
	.align		4
.L_75:
        /*0120*/ 	.byte	0x04, 0x12
        /*0122*/ 	.short	(.L_77 - .L_76)
	.align		4
.L_76:
        /*0124*/ 	.word	index@(_ZN2at6native13vol2im_kernelIN3c108BFloat16EfEEvlPKT_jjjjjjjjjjjjjjjjjjjPS4_)
        /*0128*/ 	.word	0x00000000


	//----- nvinfo : EIATTR_MIN_STACK_SIZE
	.align		4
.L_77:
        /*012c*/ 	.byte	0x04, 0x12
        /*012e*/ 	.short	(.L_79 - .L_78)
	.align		4
.L_78:
        /*0130*/ 	.word	index@(_ZN2at6native13vol2im_kernelIN3c104HalfEfEEvlPKT_jjjjjjjjjjjjjjjjjjjPS4_)
        /*0134*/ 	.word	0x00000000


	//----- nvinfo : EIATTR_MIN_STACK_SIZE
	.align		4
.L_79:
        /*0138*/ 	.byte	0x04, 0x12
        /*013a*/ 	.short	(.L_81 - .L_80)
	.align		4
.L_80:
        /*013c*/ 	.word	index@(_ZN2at6native13vol2im_kernelIffEEvlPKT_jjjjjjjjjjjjjjjjjjjPS2_)
        /*0140*/ 	.word	0x00000000


	//----- nvinfo : EIATTR_MIN_STACK_SIZE
	.align		4
.L_81:
        /*0144*/ 	.byte	0x04, 0x12
        /*0146*/ 	.short	(.L_83 - .L_82)
	.align		4
.L_82:
        /*0148*/ 	.word	index@(_ZN2at6native13vol2im_kernelIddEEvlPKT_jjjjjjjjjjjjjjjjjjjPS2_)
        /*014c*/ 	.word	0x00000000
.L_83:


//--------------------- .nv.compat                --------------------------
	.section	.nv.compat,"",@"SHT_CUDA_COMPAT_INFO"
	.align	4
        /*0000*/ 	.byte	0x02, 0x09, 0x01, 0x00, 0x02, 0x02, 0x01, 0x00, 0x02, 0x05, 0x05, 0x00, 0x03, 0x07, 0x01, 0x01
        /*0010*/ 	.byte	0x02, 0x03, 0x00, 0x00, 0x02, 0x06, 0x01, 0x00, 0x04, 0x0b, 0x08, 0x00, 0x01, 0x00, 0x00, 0x00
        /*0020*/ 	.byte	0x00, 0x00, 0x00, 0x00


//--------------------- .nv.info._ZN2at6native14vol2col_kernelIN3c108BFloat16EEEvlPKT_iiiiiiiiiiiiiiiiiiPS4_ --------------------------
	.section	.nv.info._ZN2at6native14vol2col_kernelIN3c108BFloat16EEEvlPKT_iiiiiiiiiiiiiiiiiiPS4_,"",@"SHT_CUDA_INFO"
	.sectionflags	@""
	.align	4


	//----- nvinfo : EIATTR_CUDA_API_VERSION
	.align		4
        /*0000*/ 	.byte	0x04, 0x37
        /*0002*/ 	.short	(.L_85 - .L_84)
.L_84:
        /*0004*/ 	.word	0x00000082


	//----- nvinfo : EIATTR_KPARAM_INFO
	.align		4
.L_85:
        /*0008*/ 	.byte	0x04, 0x17
        /*000a*/ 	.short	(.L_87 - .L_86)
.L_86:
        /*000c*/ 	.word	0x00000000
        /*0010*/ 	.short	0x0014
        /*0012*/ 	.short	0x0058
        /*0014*/ 	.byte	0x00, 0xf5, 0x21, 0x00


	//----- nvinfo : EIATTR_KPARAM_INFO
	.align		4
.L_87:
        /*0018*/ 	.byte	0x04, 0x17
        /*001a*/ 	.short	(.L_89 - .L_88)
.L_88:
        /*001c*/ 	.word	0x00000000
        /*0020*/ 	.short	0x0013
        /*0022*/ 	.short	0x0054
        /*0024*/ 	.byte	0x00, 0xf0, 0x11, 0x00


	//----- nvinfo : EIATTR_KPARAM_INFO
	.align		4
.L_89:
        /*0028*/ 	.byte	0x04, 0x17
        /*002a*/ 	.short	(.L_91 - .L_90)
.L_90:
        /*002c*/ 	.word	0x00000000
        /*0030*/ 	.short	0x0012
        /*0032*/ 	.short	0x0050
        /*0034*/ 	.byte	0x00, 0xf0, 0x11, 0x00


	//----- nvinfo : EIATTR_KPARAM_INFO
	.align		4
.L_91:
        /*0038*/ 	.byte	0x04, 0x17
        /*003a*/ 	.short	(.L_93 - .L_92)
.L_92:
        /*003c*/ 	.word	0x00000000
        /*0040*/ 	.short	0x0011
        /*0042*/ 	.short	0x004c
        /*0044*/ 	.byte	0x00, 0xf0, 0x11, 0x00


	//----- nvinfo : EIATTR_KPARAM_INFO
	.align		4
.L_93:
        /*0048*/ 	.byte	0x04, 0x17
        /*004a*/ 	.short	(.L_95 - .L_94)
.L_94:
        /*004c*/ 	.word	0x00000000
        /*0050*/ 	.short	0x0010
        /*0052*/ 	.short	0x0048
        /*0054*/ 	.byte	0x00, 0xf0, 0x11, 0x00


	//----- nvinfo : EIATTR_KPARAM_INFO
	.align		4
.L_95:
        /*0058*/ 	.byte	0x04, 0x17
        /*005a*/ 	.short	(.L_97 - .L_96)
.L_96:
        /*005c*/ 	.word	0x00000000
        /*0060*/ 	.short	0x000f
        /*0062*/ 	.short	0x0044
        /*0064*/ 	.byte	0x00, 0xf0, 0x11, 0x00


	//----- nvinfo : EIATTR_KPARAM_INFO
	.align		4
.L_97:
        /*0068*/ 	.byte	0x04, 0x17
        /*006a*/ 	.short	(.L_99 - .L_98)
.L_98:
        /*006c*/ 	.word	0x00000000
        /*0070*/ 	.short	0x000e
        /*0072*/ 	.short	0x0040
        /*0074*/ 	.byte	0x00, 0xf0, 0x11, 0x00


	//----- nvinfo : EIATTR_KPARAM_INFO
	.align		4
.L_99:
        /*0078*/ 	.byte	0x04, 0x17
        /*007a*/ 	.short	(.L_101 - .L_100)
.L_100:
        /*007c*/ 	.word	0x00000000
        /*0080*/ 	.short	0x000d
        /*0082*/ 	.short	0x003c
        /*0084*/ 	.byte	0x00, 0xf0, 0x11, 0x00


	//----- nvinfo : EIATTR_KPARAM_INFO
	.align		4
.L_101:
        /*0088*/ 	.byte	0x04, 0x17
        /*008a*/ 	.short	(.L_103 - .L_102)
.L_102:
        /*008c*/ 	.word	0x00000000
        /*0090*/ 	.short	0x000c
        /*0092*/ 	.short	0x0038
        /*0094*/ 	.byte	0x00, 0xf0, 0x11, 0x00


	//----- nvinfo : EIATTR_KPARAM_INFO
	.align		4
.L_103:
        /*0098*/ 	.byte	0x04, 0x17
        /*009a*/ 	.short	(.L_105 - .L_104)
.L_104:
        /*009c*/ 	.word	0x00000000
        /*00a0*/ 	.short	0x000b
        /*00a2*/ 	.short	0x0034
        /*00a4*/ 	.byte	0x00, 0xf0, 0x11, 0x00


	//----- nvinfo : EIATTR_KPARAM_INFO
	.align		4
.L_105:
        /*00a8*/ 	.byte	0x04, 0x17
        /*00aa*/ 	.short	(.L_107 - .L_106)
.L_106:
        /*00ac*/ 	.word	0x00000000
        /*00b0*/ 	.short	0x000a
        /*00b2*/ 	.short	0x0030
        /*00b4*/ 	.byte	0x00, 0xf0, 0x11, 0x00


	//----- nvinfo : EIATTR_KPARAM_INFO
	.align		4
.L_107:
        /*00b8*/ 	.byte	0x04, 0x17
        /*00ba*/ 	.short	(.L_109 - .L_108)
.L_108:
        /*00bc*/ 	.word	0x00000000
        /*00c0*/ 	.short	0x0009
        /*00c2*/ 	.short	0x002c
        /*00c4*/ 	.byte	0x00, 0xf0, 0x11, 0x00


	//----- nvinfo : EIATTR_KPARAM_INFO
	.align		4
.L_109:
        /*00c8*/ 	.byte	0x04, 0x17
        /*00ca*/ 	.short	(.L_111 - .L_110)
.L_110:
        /*00cc*/ 	.word	0x00000000
        /*00d0*/ 	.short	0x0008
        /*00d2*/ 	.short	0x0028
        /*00d4*/ 	.byte	0x00, 0xf0, 0x11, 0x00


	//----- nvinfo : EIATTR_KPARAM_INFO
	.align		4
.L_111:
        /*00d8*/ 	.byte	0x04, 0x17
        /*00da*/ 	.short	(.L_113 - .L_112)
.L_112:
        /*00dc*/ 	.word	0x00000000
        /*00e0*/ 	.short	0x0007
        /*00e2*/ 	.short	0x0024
        /*00e4*/ 	.byte	0x00, 0xf0, 0x11, 0x00


	//----- nvinfo : EIATTR_KPARAM_INFO
	.align		4
.L_113:
        /*00e8*/ 	.byte	0x04, 0x17
        /*00ea*/ 	.short	(.L_115 - .L_114)
.L_114:
        /*00ec*/ 	.word	0x00000000
        /*00f0*/ 	.short	0x0006
        /*00f2*/ 	.short	0x0020
        /*00f4*/ 	.byte	0x00, 0xf0, 0x11, 0x00


	//----- nvinfo : EIATTR_KPARAM_INFO
	.align		4
.L_115:
        /*00f8*/ 	.byte	0x04, 0x17
        /*00fa*/ 	.short	(.L_117 - .L_116)
.L_116:
        /*00fc*/ 	.word	0x00000000
        /*0100*/ 	.short	0x0005
        /*0102*/ 	.short	0x001c
        /*0104*/ 	.byte	0x00, 0xf0, 0x11, 0x00


	//----- nvinfo : EIATTR_KPARAM_INFO
	.align		4
.L_117:
        /*0108*/ 	.byte	0x04, 0x17
        /*010a*/ 	.short	(.L_119 - .L_118)
.L_118:
        /*010c*/ 	.word	0x00000000
        /*0110*/ 	.short	0x0004
        /*0112*/ 	.short	0x0018
        /*0114*/ 	.byte	0x00, 0xf0, 0x11, 0x00


	//----- nvinfo : EIATTR_KPARAM_INFO
	.align		4
.L_119:
        /*0118*/ 	.byte	0x04, 0x17
        /*011a*/ 	.short	(.L_121 - .L_120)
.L_120:
        /*011c*/ 	.word	0x00000000
        /*0120*/ 	.short	0x0003
        /*0122*/ 	.short	0x0014
        /*0124*/ 	.byte	0x00, 0xf0, 0x11, 0x00


	//----- nvinfo : EIATTR_KPARAM_INFO
	.align		4
.L_121:
        /*0128*/ 	.byte	0x04, 0x17
        /*012a*/ 	.short	(.L_123 - .L_122)
.L_122:
        /*012c*/ 	.word	0x00000000
        /*0130*/ 	.short	0x0002
        /*0132*/ 	.short	0x0010
        /*0134*/ 	.byte	0x00, 0xf0, 0x11, 0x00


	//----- nvinfo : EIATTR_KPARAM_INFO
	.align		4
.L_123:
        /*0138*/ 	.byte	0x04, 0x17
        /*013a*/ 	.short	(.L_125 - .L_124)
.L_124:
        /*013c*/ 	.word	0x00000000
        /*0140*/ 	.short	0x0001
        /*0142*/ 	.short	0x0008
        /*0144*/ 	.byte	0x00, 0xf5, 0x21, 0x00


	//----- nvinfo : EIATTR_KPARAM_INFO
	.align		4
.L_125:
        /*0148*/ 	.byte	0x04, 0x17
        /*014a*/ 	.short	(.L_127 - .L_126)
.L_126:
        /*014c*/ 	.word	0x00000000
        /*0150*/ 	.short	0x0000
        /*0152*/ 	.short	0x0000
        /*0154*/ 	.byte	0x00, 0xf0, 0x21, 0x00


	//----- nvinfo : EIATTR_SPARSE_MMA_MASK
	.align		4
.L_127:
        /*0158*/ 	.byte	0x03, 0x50
        /*015a*/ 	.short	0x0000


	//----- nvinfo : EIATTR_MAXREG_COUNT
	.align		4
        /*015c*/ 	.byte	0x03, 0x1b
        /*015e*/ 	.short	0x0040


	//----- nvinfo : EIATTR_MERCURY_ISA_VERSION
	.align		4
        /*0160*/ 	.byte	0x03, 0x5f
        /*0162*/ 	.short	0x0101


	//----- nvinfo : EIATTR_VRC_CTA_INIT_COUNT
	.align		4
        /*0164*/ 	.byte	0x02, 0x4a
	.zero		1
	.zero		1


	//----- nvinfo : EIATTR_EXIT_INSTR_OFFSETS
	.align		4
        /*0168*/ 	.byte	0x04, 0x1c
        /*016a*/ 	.short	(.L_129 - .L_128)


	//   ....[0]....
.L_128:
        /*016c*/ 	.word	0x000000a0


	//   ....[1]....
        /*0170*/ 	.word	0x000000f0


	//   ....[2]....
        /*0174*/ 	.word	0x00002510


	//----- nvinfo : EIATTR_MAX_THREADS
	.align		4
.L_129:
        /*0178*/ 	.byte	0x04, 0x05
        /*017a*/ 	.short	(.L_131 - .L_130)
.L_130:
        /*017c*/ 	.word	0x00000400
        /*0180*/ 	.word	0x00000001
        /*0184*/ 	.word	0x00000001


	//----- nvinfo : EIATTR_CRS_STACK_SIZE
	.align		4
.L_131:
        /*0188*/ 	.byte	0x04, 0x1e
        /*018a*/ 	.short	(.L_133 - .L_132)
.L_132:
        /*018c*/ 	.word	0x00000000


	//----- nvinfo : EIATTR_CBANK_PARAM_SIZE
	.align		4
.L_133:
        /*0190*/ 	.byte	0x03, 0x19
        /*0192*/ 	.short	0x0060


	//----- nvinfo : EIATTR_PARAM_CBANK
	.align		4
        /*0194*/ 	.byte	0x04, 0x0a
        /*0196*/ 	.short	(.L_135 - .L_134)
	.align		4
.L_134:
        /*0198*/ 	.word	index@(.nv.constant0._ZN2at6native14vol2col_kernelIN3c108BFloat16EEEvlPKT_iiiiiiiiiiiiiiiiiiPS4_)
        /*019c*/ 	.short	0x0380
        /*019e*/ 	.short	0x0060


	//----- nvinfo : EIATTR_SW_WAR
	.align		4
.L_135:
        /*01a0*/ 	.byte	0x04, 0x36
        /*01a2*/ 	.short	(.L_137 - .L_136)
.L_136:
        /*01a4*/ 	.word	0x00000008
.L_137:


//--------------------- .nv.info._ZN2at6native14vol2col_kernelIN3c104HalfEEEvlPKT_iiiiiiiiiiiiiiiiiiPS4_ --------------------------
	.section	.nv.info._ZN2at6native14vol2col_kernelIN3c104HalfEEEvlPKT_iiiiiiiiiiiiiiiiiiPS4_,"",@"SHT_CUDA_INFO"
	.sectionflags	@""
	.align	4


	//----- nvinfo : EIATTR_CUDA_API_VERSION
	.align		4
        /*0000*/ 	.byte	0x04, 0x37
        /*0002*/ 	.short	(.L_139 - .L_138)
.L_138:
        /*0004*/ 	.word	0x00000082


	//----- nvinfo : EIATTR_KPARAM_INFO
	.align		4
.L_139:
        /*0008*/ 	.byte	0x04, 0x17
        /*000a*/ 	.short	(.L_141 - .L_140)
.L_140:
        /*000c*/ 	.word	0x00000000
        /*0010*/ 	.short	0x0014
        /*0012*/ 	.short	0x0058
        /*0014*/ 	.byte	0x00, 0xf5, 0x21, 0x00


	//----- nvinfo : EIATTR_KPARAM_INFO
	.align		4
.L_141:
        /*0018*/ 	.byte	0x04, 0x17
        /*001a*/ 	.short	(.L_143 - .L_142)
.L_142:
        /*001c*/ 	.word	0x00000000
        /*0020*/ 	.short	0x0013
        /*0022*/ 	.short	0x0054
        /*0024*/ 	.byte	0x00, 0xf0, 0x11, 0x00


	//----- nvinfo : EIATTR_KPARAM_INFO
	.align		4
.L_143:
        /*0028*/ 	.byte	0x04, 0x17
        /*002a*/ 	.short	(.L_145 - .L_144)
.L_144:
        /*002c*/ 	.word	0x00000000
        /*0030*/ 	.short	0x0012
        /*0032*/ 	.short	0x0050
        /*0034*/ 	.byte	0x00, 0xf0, 0x11, 0x00


	//----- nvinfo : EIATTR_KPARAM_INFO
	.align		4
.L_145:
        /*0038*/ 	.byte	0x04, 0x17
        /*003a*/ 	.short	(.L_147 - .L_146)
.L_146:
        /*003c*/ 	.word	0x00000000
        /*0040*/ 	.short	0x0011
        /*0042*/ 	.short	0x004c
        /*0044*/ 	.byte	0x00, 0xf0, 0x11, 0x00


	//----- nvinfo : EIATTR_KPARAM_INFO
	.align		4
.L_147:
        /*0048*/ 	.byte	0x04, 0x17
        /*004a*/ 	.short	(.L_149 - .L_148)
.L_148:
        /*004c*/ 	.word	0x00000000
        /*0050*/ 	.short	0x0010
        /*0052*/ 	.short	0x0048
        /*0054*/ 	.byte	0x00, 0xf0, 0x11, 0x00


	//----- nvinfo : EIATTR_KPARAM_INFO
	.align		4
.L_149:
        /*0058*/ 	.byte	0x04, 0x17
        /*005a*/ 	.short	(.L_151 - .L_150)
.L_150:
        /*005c*/ 	.word	0x00000000
        /*0060*/ 	.short	0x000f
        /*0062*/ 	.short	0x0044
        /*0064*/ 	.byte	0x00, 0xf0, 0x11, 0x00


	//----- nvinfo : EIATTR_KPARAM_INFO
	.align		4
.L_151:
        /*0068*/ 	.byte	0x04, 0x17
        /*006a*/ 	.short	(.L_153 - .L_152)
.L_152:
        /*006c*/ 	.word	0x00000000
        /*0070*/ 	.short	0x000e
        /*0072*/ 	.short	0x0040
        /*0074*/ 	.byte	0x00, 0xf0, 0x11, 0x00


	//----- nvinfo : EIATTR_KPARAM_INFO
	.align		4
.L_153:
        /*0078*/ 	.byte	0x04, 0x17
        /*007a*/ 	.short	(.L_155 - .L_154)
.L_154:
        /*007c*/ 	.word	0x00000000
        /*0080*/ 	.short	0x000d
        /*0082*/ 	.short	0x003c
        /*0084*/ 	.byte	0x00, 0xf0, 0x11, 0x00


	//----- nvinfo : EIATTR_KPARAM_INFO
	.align		4
.L_155:
        /*0088*/ 	.byte	0x04, 0x17
        /*008a*/ 	.short	(.L_157 - .L_156)
.L_156:
        /*008c*/ 	.word	0x00000000
        /*0090*/ 	.short	0x000c
        /*0092*/ 	.short	0x0038
        /*0094*/ 	.byte	0x00, 0xf0, 0x11, 0x00


	//----- nvinfo : EIATTR_KPARAM_INFO
	.align		4
.L_157:
        /*0098*/ 	.byte	0x04, 0x17
        /*009a*/ 	.short	(.L_159 - .L_158)
.L_158:
        /*009c*/ 	.word	0x00000000
        /*00a0*/ 	.short	0x000b
        /*00a2*/ 	.short	0x0034
        /*00a4*/ 	.byte	0x00, 0xf0, 0x11, 0x00


	//----- nvinfo : EIATTR_KPARAM_INFO
	.align		4
.L_159:
        /*00a8*/ 	.byte	0x04, 0x17
        /*00aa*/ 	.short	(.L_161 - .L_160)
.L_160:
        /*00ac*/ 	.word	0x00000000
        /*00b0*/ 	.short	0x000a
        /*00b2*/ 	.short	0x0030
        /*00b4*/ 	.byte	0x00, 0xf0, 0x11, 0x00


	//----- nvinfo : EIATTR_KPARAM_INFO
	.align		4
.L_161:
        /*00b8*/ 	.byte	0x04, 0x17
        /*00ba*/ 	.short	(.L_163 - .L_162)
.L_162:
        /*00bc*/ 	.word	0x00000000
        /*00c0*/ 	.short	0x0009
        /*00c2*/ 	.short	0x002c
        /*00c4*/ 	.byte	0x00, 0xf0, 0x11, 0x00


	//----- nvinfo : EIATTR_KPARAM_INFO
	.align		4
.L_163:
        /*00c8*/ 	.byte	0x04, 0x17
        /*00ca*/ 	.short	(.L_165 - .L_164)
.L_164:
        /*00cc*/ 	.word	0x00000000
        /*00d0*/ 	.short	0x0008
        /*00d2*/ 	.short	0x0028
        /*00d4*/ 	.byte	0x00, 0xf0, 0x11, 0x00


	//----- nvinfo : EIATTR_KPARAM_INFO
	.align		4
.L_165:
        /*00d8*/ 	.byte	0x04, 0x17
        /*00da*/ 	.short	(.L_167 - .L_166)
.L_166:
        /*00dc*/ 	.word	0x00000000
        /*00e0*/ 	.short	0x0007
        /*00e2*/ 	.short	0x0024
        /*00e4*/ 	.byte	0x00, 0xf0, 0x11, 0x00


	//----- nvinfo : EIATTR_KPARAM_INFO
	.align		4
.L_167:
        /*00e8*/ 	.byte	0x04, 0x17
        /*00ea*/ 	.short	(.L_169 - .L_168)
.L_168:
        /*00ec*/ 	.word	0x00000000
        /*00f0*/ 	.short	0x0006
        /*00f2*/ 	.short	0x0020
        /*00f4*/ 	.byte	0x00, 0xf0, 0x11, 0x00


	//----- nvinfo : EIATTR_KPARAM_INFO
	.align		4
.L_169:
        /*00f8*/ 	.byte	0x04, 0x17
        /*00fa*/ 	.short	(.L_171 - .L_170)
.L_170:
        /*00fc*/ 	.word	0x00000000
        /*0100*/ 	.short	0x0005
        /*0102*/ 	.short	0x001c
        /*0104*/ 	.byte	0x00, 0xf0, 0x11, 0x00


	//----- nvinfo : EIATTR_KPARAM_INFO
	.align		4
.L_171:
        /*0108*/ 	.byte	0x04, 0x17
        /*010a*/ 	.short	(.L_173 - .L_172)
.L_172:
        /*010c*/ 	.word	0x00000000
        /*0110*/ 	.short	0x0004
        /*0112*/ 	.short	0x0018
        /*0114*/ 	.byte	0x00, 0xf0, 0x11, 0x00


	//----- nvinfo : EIATTR_KPARAM_INFO
	.align		4
.L_173:
        /*0118*/ 	.byte	0x04, 0x17
        /*011a*/ 	.short	(.L_175 - .L_174)
.L_174:
        /*011c*/ 	.word	0x00000000
        /*0120*/ 	.short	0x0003
        /*0122*/ 	.short	0x0014
        /*0124*/ 	.byte	0x00, 0xf0, 0x11, 0x00


	//----- nvinfo : EIATTR_KPARAM_INFO
	.align		4
.L_175:
        /*0128*/ 	.byte	0x04, 0x17
        /*012a*/ 	.short	(.L_177 - .L_176)
.L_176:
        /*012c*/ 	.word	0x00000000
        /*0130*/ 	.short	0x0002
        /*0132*/ 	.short	0x0010
        /*0134*/ 	.byte	0x00, 0xf0, 0x11, 0x00


	//----- nvinfo : EIATTR_KPARAM_INFO
	.align		4
.L_177:
        /*0138*/ 	.byte	0x04, 0x17
        /*013a*/ 	.short	(.L_179 - .L_178)
.L_178:
        /*013c*/ 	.word	0x00000000
        /*0140*/ 	.short	0x0001
        /*0142*/ 	.short	0x0008
        /*0144*/ 	.byte	0x00, 0xf5, 0x21, 0x00


	//----- nvinfo : EIATTR_KPARAM_INFO
	.align		4
.L_179:
        /*0148*/ 	.byte	0x04, 0x17
        /*014a*/ 	.short	(.L_181 - .L_180)
.L_180:
        /*014c*/ 	.word	0x00000000
        /*0150*/ 	.short	0x0000
        /*0152*/ 	.short	0x0000
        /*0154*/ 	.byte	0x00, 0xf0, 0x21, 0x00


	//----- nvinfo : EIATTR_SPARSE_MMA_MASK
	.align		4
.L_181:
        /*0158*/ 	.byte	0x03, 0x50
        /*015a*/ 	.short	0x0000


	//----- nvinfo : EIATTR_MAXREG_COUNT
	.align		4
        /*015c*/ 	.byte	0x03, 0x1b
        /*015e*/ 	.short	0x0040


	//----- nvinfo : EIATTR_MERCURY_ISA_VERSION
	.align		4
        /*0160*/ 	.byte	0x03, 0x5f
        /*0162*/ 	.short	0x0101


	//----- nvinfo : EIATTR_VRC_CTA_INIT_COUNT
	.align		4
        /*0164*/ 	.byte	0x02, 0x4a
	.zero		1
	.zero		1


	//----- nvinfo : EIATTR_EXIT_INSTR_OFFSETS
	.align		4
        /*0168*/ 	.byte	0x04, 0x1c
        /*016a*/ 	.short	(.L_183 - .L_182)


	//   ....[0]....
.L_182:
        /*016c*/ 	.word	0x000000a0


	//   ....[1]....
        /*0170*/ 	.word	0x000000f0


	//   ....[2]....
        /*0174*/ 	.word	0x00002510


	//----- nvinfo : EIATTR_MAX_THREADS
	.align		4
.L_183:
        /*0178*/ 	.byte	0x04, 0x05
        /*017a*/ 	.short	(.L_185 - .L_184)
.L_184:
        /*017c*/ 	.word	0x00000400
        /*0180*/ 	.word	0x00000001
        /*0184*/ 	.word	0x00000001


	//----- nvinfo : EIATTR_CRS_STACK_SIZE
	.align		4
.L_185:
        /*0188*/ 	.byte	0x04, 0x1e
        /*018a*/ 	.short	(.L_187 - .L_186)
.L_186:
        /*018c*/ 	.word	0x00000000


	//----- nvinfo : EIATTR_CBANK_PARAM_SIZE
	.align		4
.L_187:
        /*0190*/ 	.byte	0x03, 0x19
        /*0192*/ 	.short	0x0060


	//----- nvinfo : EIATTR_PARAM_CBANK
	.align		4
        /*0194*/ 	.byte	0x04, 0x0a
        /*0196*/ 	.short	(.L_189 - .L_188)
	.align		4
.L_188:
        /*0198*/ 	.word	index@(.nv.constant0._ZN2at6native14vol2col_kernelIN3c104HalfEEEvlPKT_iiiiiiiiiiiiiiiiiiPS4_)
        /*019c*/ 	.short	0x0380
        /*019e*/ 	.short	0x0060


	//----- nvinfo : EIATTR_SW_WAR
	.align		4
.L_189:
        /*01a0*/ 	.byte	0x04, 0x36
        /*01a2*/ 	.short	(.L_191 - .L_190)
.L_190:
        /*01a4*/ 	.word	0x00000008
.L_191:


//--------------------- .nv.info._ZN2at6native14vol2col_kernelIfEEvlPKT_iiiiiiiiiiiiiiiiiiPS2_ --------------------------
	.section	.nv.info._ZN2at6native14vol2col_kernelIfEEvlPKT_iiiiiiiiiiiiiiiiiiPS2_,"",@"SHT_CUDA_INFO"
	.sectionflags	@""
	.align	4


	//----- nvinfo : EIATTR_CUDA_API_VERSION
	.align		4
        /*0000*/ 	.byte	0x04, 0x37
        /*0002*/ 	.short	(.L_193 - .L_192)
.L_192:
        /*0004*/ 	.word	0x00000082


	//----- nvinfo : EIATTR_KPARAM_INFO
	.align		4
.L_193:
        /*0008*/ 	.byte	0x04, 0x17
        /*000a*/ 	.short	(.L_195 - .L_194)
.L_194:
        /*000c*/ 	.word	0x00000000
        /*0010*/ 	.short	0x0014
        /*0012*/ 	.short	0x0058
        /*0014*/ 	.byte	0x00, 0xf5, 0x21, 0x00


	//----- nvinfo : EIATTR_KPARAM_INFO
	.align		4
.L_195:
        /*0018*/ 	.byte	0x04, 0x17
        /*001a*/ 	.short	(.L_197 - .L_196)
.L_196:
        /*001c*/ 	.word	0x00000000
        /*0020*/ 	.short	0x0013
        /*0022*/ 	.short	0x0054
        /*0024*/ 	.byte	0x00, 0xf0, 0x11, 0x00


	//----- nvinfo : EIATTR_KPARAM_INFO
	.align		4
.L_197:
        /*0028*/ 	.byte	0x04, 0x17
        /*002a*/ 	.short	(.L_199 - .L_198)
.L_198:
        /*002c*/ 	.word	0x00000000
        /*0030*/ 	.short	0x0012
        /*0032*/ 	.short	0x0050
        /*0034*/ 	.byte	0x00, 0xf0, 0x11, 0x00


	//----- nvinfo : EIATTR_KPARAM_INFO
	.align		4
.L_199:
        /*0038*/ 	.byte	0x04, 0x17
        /*003a*/ 	.short	(.L_201 - .L_200)
.L_200:
        /*003c*/ 	.word	0x00000000
        /*0040*/ 	.short	0x0011
        /*0042*/ 	.short	0x004c
        /*0044*/ 	.byte	0x00, 0xf0, 0x11, 0x00


	//----- nvinfo : EIATTR_KPARAM_INFO
	.align		4
.L_201:
        /*0048*/ 	.byte	0x04, 0x17
        /*004a*/ 	.short	(.L_203 - .L_202)
.L_202:
        /*004c*/ 	.word	0x00000000
        /*0050*/ 	.short	0x0010
        /*0052*/ 	.short	0x0048
        /*0054*/ 	.byte	0x00, 0xf0, 0x11, 0x00


	//----- nvinfo : EIATTR_KPARAM_INFO
	.align		4
.L_203:
        /*0058*/ 	.byte	0x04, 0x17
        /*005a*/ 	.short	(.L_205 - .L_204)
.L_204:
        /*005c*/ 	.word	0x00000000
        /*0060*/ 	.short	0x000f
        /*0062*/ 	.short	0x0044
        /*0064*/ 	.byte	0x00, 0xf0, 0x11, 0x00


	//----- nvinfo : EIATTR_KPARAM_INFO
	.align		4
.L_205:
        /*0068*/ 	.byte	0x04, 0x17
        /*006a*/ 	.short	(.L_207 - .L_206)
.L_206:
        /*006c*/ 	.word	0x00000000
        /*0070*/ 	.short	0x000e
        /*0072*/ 	.short	0x0040
        /*0074*/ 	.byte	0x00, 0xf0, 0x11, 0x00


	//----- nvinfo : EIATTR_KPARAM_INFO
	.align		4
.L_207:
        /*0078*/ 	.byte	0x04, 0x17
        /*007a*/ 	.short	(.L_209 - .L_208)
.L_208:
        /*007c*/ 	.word	0x00000000
        /*0080*/ 	.short	0x000d
        /*0082*/ 	.short	0x003c
        /*0084*/ 	.byte	0x00, 0xf0, 0x11, 0x00


	//----- nvinfo : EIATTR_KPARAM_INFO
	.align		4
.L_209:
        /*0088*/ 	.byte	0x04, 0x17
        /*008a*/ 	.short	(.L_211 - .L_210)
.L_210:
        /*008c*/ 	.word	0x00000000
        /*0090*/ 	.short	0x000c
        /*0092*/ 	.short	0x0038
        /*0094*/ 	.byte	0x00, 0xf0, 0x11, 0x00


	//----- nvinfo : EIATTR_KPARAM_INFO
	.align		4
.L_211:
        /*0098*/ 	.byte	0x04, 0x17
        /*009a*/ 	.short	(.L_213 - .L_212)
.L_212:
        /*009c*/ 	.word	0x00000000
        /*00a0*/ 	.short	0x000b
        /*00a2*/ 	.short	0x0034
        /*00a4*/ 	.byte	0x00, 0xf0, 0x11, 0x00


	//----- nvinfo : EIATTR_KPARAM_INFO
	.align		4
.L_213:
        /*00a8*/ 	.byte	0x04, 0x17
        /*00aa*/ 	.short	(.L_215 - .L_214)
.L_214:
        /*00ac*/ 	.word	0x00000000
        /*00b0*/ 	.short	0x000a
        /*00b2*/ 	.short	0x0030
        /*00b4*/ 	.byte	0x00, 0xf0, 0x11, 0x00


	//----- nvinfo : EIATTR_KPARAM_INFO
	.align		4
.L_215:
        /*00b8*/ 	.byte	0x04, 0x17
        /*00ba*/ 	.short	(.L_217 - .L_216)
.L_216:
        /*00bc*/ 	.word	0x00000000
        /*00c0*/ 	.short	0x0009
        /*00c2*/ 	.short	0x002c
        /*00c4*/ 	.byte	0x00, 0xf0, 0x11, 0x00


	//----- nvinfo : EIATTR_KPARAM_INFO
	.align		4
.L_217:
        /*00c8*/ 	.byte	0x04, 0x17
        /*00ca*/ 	.short	(.L_219 - .L_218)
.L_218:
        /*00cc*/ 	.word	0x00000000
        /*00d0*/ 	.short	0x0008
        /*00d2*/ 	.short	0x0028
        /*00d4*/ 	.byte	0x00, 0xf0, 0x11, 0x00


	//----- nvinfo : EIATTR_KPARAM_INFO
	.align		4
.L_219:
        /*00d8*/ 	.byte	0x04, 0x17
        /*00da*/ 	.short	(.L_221 - .L_220)
.L_220:
        /*00dc*/ 	.word	0x00000000
        /*00e0*/ 	.short	0x0007
        /*00e2*/ 	.short	0x0024
        /*00e4*/ 	.byte	0x00, 0xf0, 0x11, 0x00


	//----- nvinfo : EIATTR_KPARAM_INFO
	.align		4
.L_221:
        /*00e8*/ 	.byte	0x04, 0x17
        /*00ea*/ 	.short	(.L_223 - .L_222)
.L_222:
        /*00ec*/ 	.word	0x00000000
        /*00f0*/ 	.short	0x0006
        /*00f2*/ 	.short	0x0020
        /*00f4*/ 	.byte	0x00, 0xf0, 0x11, 0x00


	//----- nvinfo : EIATTR_KPARAM_INFO
	.align		4
.L_223:
        /*00f8*/ 	.byte	0x04, 0x17
        /*00fa*/ 	.short	(.L_225 - .L_224)
.L_224:
        /*00fc*/ 	.word	0x00000000
        /*0100*/ 	.short	0x0005
        /*0102*/ 	.short	0x001c
        /*0104*/ 	.byte	0x00, 0xf0, 0x11, 0x00


	//----- nvinfo : EIATTR_KPARAM_INFO
	.align		4
.L_225:
        /*0108*/ 	.byte	0x04, 0x17
        /*010a*/ 	.short	(.L_227 - .L_226)
.L_226:
        /*010c*/ 	.word	0x00000000
        /*0110*/ 	.short	0x0004
        /*0112*/ 	.short	0x0018
        /*0114*/ 	.byte	0x00, 0xf0, 0x11, 0x00


	//----- nvinfo : EIATTR_KPARAM_INFO
	.align		4
.L_227:
        /*0118*/ 	.byte	0x04, 0x17
        /*011a*/ 	.short	(.L_229 - .L_228)
.L_228:
        /*011c*/ 	.word	0x00000000
        /*0120*/ 	.short	0x0003
        /*0122*/ 	.short	0x0014
        /*0124*/ 	.byte	0x00, 0xf0, 0x11, 0x00


	//----- nvinfo : EIATTR_KPARAM_INFO
	.align		4
.L_229:
        /*0128*/ 	.byte	0x04, 0x17
        /*012a*/ 	.short	(.L_231 - .L_230)
.L_230:
        /*012c*/ 	.word	0x00000000
        /*0130*/ 	.short	0x0002
        /*0132*/ 	.short	0x0010
        /*0134*/ 	.byte	0x00, 0xf0, 0x11, 0x00


	//----- nvinfo : EIATTR_KPARAM_INFO
	.align		4
.L_231:
        /*0138*/ 	.byte	0x04, 0x17
        /*013a*/ 	.short	(.L_233 - .L_232)
.L_232:
        /*013c*/ 	.word	0x00000000
        /*0140*/ 	.short	0x0001
        /*0142*/ 	.short	0x0008
        /*0144*/ 	.byte	0x00, 0xf5, 0x21, 0x00


	//----- nvinfo : EIATTR_KPARAM_INFO
	.align		4
.L_233:
        /*0148*/ 	.byte	0x04, 0x17
        /*014a*/ 	.short	(.L_235 - .L_234)
.L_234:
        /*014c*/ 	.word	0x00000000
        /*0150*/ 	.short	0x0000
        /*0152*/ 	.short	0x0000
        /*0154*/ 	.byte	0x00, 0xf0, 0x21, 0x00


	//----- nvinfo : EIATTR_SPARSE_MMA_MASK
	.align		4
.L_235:
        /*0158*/ 	.byte	0x03, 0x50
        /*015a*/ 	.short	0x0000


	//----- nvinfo : EIATTR_MAXREG_COUNT
	.align		4
        /*015c*/ 	.byte	0x03, 0x1b
        /*015e*/ 	.short	0x0040


	//----- nvinfo : EIATTR_MERCURY_ISA_VERSION
	.align		4
        /*0160*/ 	.byte	0x03, 0x5f
        /*0162*/ 	.short	0x0101


	//----- nvinfo : EIATTR_VRC_CTA_INIT_COUNT
	.align		4
        /*0164*/ 	.byte	0x02, 0x4a
	.zero		1
	.zero		1


	//----- nvinfo : EIATTR_EXIT_INSTR_OFFSETS
	.align		4
        /*0168*/ 	.byte	0x04, 0x1c
        /*016a*/ 	.short	(.L_237 - .L_236)


	//   ....[0]....
.L_236:
        /*016c*/ 	.word	0x000000a0


	//   ....[1]....
        /*0170*/ 	.word	0x000000f0


	//   ....[2]....
        /*0174*/ 	.word	0x00002420


	//----- nvinfo : EIATTR_MAX_THREADS
	.align		4
.L_237:
        /*0178*/ 	.byte	0x04, 0x05
        /*017a*/ 	.short	(.L_239 - .L_238)
.L_238:
        /*017c*/ 	.word	0x00000400
        /*0180*/ 	.word	0x00000001
        /*0184*/ 	.word	0x00000001


	//----- nvinfo : EIATTR_CRS_STACK_SIZE
	.align		4
.L_239:
        /*0188*/ 	.byte	0x04, 0x1e
        /*018a*/ 	.short	(.L_241 - .L_240)
.L_240:
        /*018c*/ 	.word	0x00000000


	//----- nvinfo : EIATTR_CBANK_PARAM_SIZE
	.align		4
.L_241:
        /*0190*/ 	.byte	0x03, 0x19
        /*0192*/ 	.short	0x0060


	//----- nvinfo : EIATTR_PARAM_CBANK
	.align		4
        /*0194*/ 	.byte	0x04, 0x0a
        /*0196*/ 	.short	(.L_243 - .L_242)
	.align		4
.L_242:
        /*0198*/ 	.word	index@(.nv.constant0._ZN2at6native14vol2col_kernelIfEEvlPKT_iiiiiiiiiiiiiiiiiiPS2_)
        /*019c*/ 	.short	0x0380
        /*019e*/ 	.short	0x0060


	//----- nvinfo : EIATTR_SW_WAR
	.align		4
.L_243:
        /*01a0*/ 	.byte	0x04, 0x36
        /*01a2*/ 	.short	(.L_245 - .L_244)
.L_244:
        /*01a4*/ 	.word	0x00000008
.L_245:


//--------------------- .nv.info._ZN2at6native14vol2col_kernelIdEEvlPKT_iiiiiiiiiiiiiiiiiiPS2_ --------------------------
	.section	.nv.info._ZN2at6native14vol2col_kernelIdEEvlPKT_iiiiiiiiiiiiiiiiiiPS2_,"",@"SHT_CUDA_INFO"
	.sectionflags	@""
	.align	4


	//----- nvinfo : EIATTR_CUDA_API_VERSION
	.align		4
        /*0000*/ 	.byte	0x04, 0x37
        /*0002*/ 	.short	(.L_247 - .L_246)
.L_246:
        /*0004*/ 	.word	0x00000082


	//----- nvinfo : EIATTR_KPARAM_INFO
	.align		4
.L_247:
        /*0008*/ 	.byte	0x04, 0x17
        /*000a*/ 	.short	(.L_249 - .L_248)
.L_248:
        /*000c*/ 	.word	0x00000000
        /*0010*/ 	.short	0x0014
        /*0012*/ 	.short	0x0058
        /*0014*/ 	.byte	0x00, 0xf5, 0x21, 0x00


	//----- nvinfo : EIATTR_KPARAM_INFO
	.align		4
.L_249:
        /*0018*/ 	.byte	0x04, 0x17
        /*001a*/ 	.short	(.L_251 - .L_250)
.L_250:
        /*001c*/ 	.word	0x00000000
        /*0020*/ 	.short	0x0013
        /*0022*/ 	.short	0x0054
        /*0024*/ 	.byte	0x00, 0xf0, 0x11, 0x00


	//----- nvinfo : EIATTR_KPARAM_INFO
	.align		4
.L_251:
        /*0028*/ 	.byte	0x04, 0x17
        /*002a*/ 	.short	(.L_253 - .L_252)
.L_252:
        /*002c*/ 	.word	0x00000000
        /*0030*/ 	.short	0x0012
        /*0032*/ 	.short	0x0050
        /*0034*/ 	.byte	0x00, 0xf0, 0x11, 0x00


	//----- nvinfo : EIATTR_KPARAM_INFO
	.align		4
.L_253:
        /*0038*/ 	.byte	0x04, 0x17
        /*003a*/ 	.short	(.L_255 - .L_254)
.L_254:
        /*003c*/ 	.word	0x00000000
        /*0040*/ 	.short	0x0011
        /*0042*/ 	.short	0x004c
        /*0044*/ 	.byte	0x00, 0xf0, 0x11, 0x00


	//----- nvinfo : EIATTR_KPARAM_INFO
	.align		4
.L_255:
        /*0048*/ 	.byte	0x04, 0x17
        /*004a*/ 	.short	(.L_257 - .L_256)
.L_256:
        /*004c*/ 	.word	0x00000000
        /*0050*/ 	.short	0x0010
        /*0052*/ 	.short	0x0048
        /*0054*/ 	.byte	0x00, 0xf0, 0x11, 0x00


	//----- nvinfo : EIATTR_KPARAM_INFO
	.align		4
.L_257:
        /*0058*/ 	.byte	0x04, 0x17
        /*005a*/ 	.short	(.L_259 - .L_258)
.L_258:
        /*005c*/ 	.word	0x00000000
        /*0060*/ 	.short	0x000f
        /*0062*/ 	.short	0x0044
        /*0064*/ 	.byte	0x00, 0xf0, 0x11, 0x00


	//----- nvinfo : EIATTR_KPARAM_INFO
	.align		4
.L_259:
        /*0068*/ 	.byte	0x04, 0x17
        /*006a*/ 	.short	(.L_261 - .L_260)
.L_260:
        /*006c*/ 	.word	0x00000000
        /*0070*/ 	.short	0x000e
        /*0072*/ 	.short	0x0040
        /*0074*/ 	.byte	0x00, 0xf0, 0x11, 0x00


	//----- nvinfo : EIATTR_KPARAM_INFO
	.align		4
.L_261:
        /*0078*/ 	.byte	0x04, 0x17
        /*007a*/ 	.short	(.L_263 - .L_262)
.L_262:
        /*007c*/ 	.word	0x00000000
        /*0080*/ 	.short	0x000d
        /*0082*/ 	.short	0x003c
        /*0084*/ 	.byte	0x00, 0xf0, 0x11, 0x00


	//----- nvinfo : EIATTR_KPARAM_INFO
	.align		4
.L_263:
        /*0088*/ 	.byte	0x04, 0x17
        /*008a*/ 	.short	(.L_265 - .L_264)
.L_264:
        /*008c*/ 	.word	0x00000000
        /*0090*/ 	.short	0x000c
        /*0092*/ 	.short	0x0038
        /*0094*/ 	.byte	0x00, 0xf0, 0x11, 0x00


	//----- nvinfo : EIATTR_KPARAM_INFO
	.align		4
.L_265:
        /*0098*/ 	.byte	0x04, 0x17
        /*009a*/ 	.short	(.L_267 - .L_266)
.L_266:
        /*009c*/ 	.word	0x00000000
        /*00a0*/ 	.short	0x000b
        /*00a2*/ 	.short	0x0034
        /*00a4*/ 	.byte	0x00, 0xf0, 0x11, 0x00


	//----- nvinfo : EIATTR_KPARAM_INFO
	.align		4
.L_267:
        /*00a8*/ 	.byte	0x04, 0x17
        /*00aa*/ 	.short	(.L_269 - .L_268)
.L_268:
        /*00ac*/ 	.word	0x00000000
        /*00b0*/ 	.short	0x000a
        /*00b2*/ 	.short	0x0030
        /*00b4*/ 	.byte	0x00, 0xf0, 0x11, 0x00


	//----- nvinfo : EIATTR_KPARAM_INFO
	.align		4
.L_269:
        /*00b8*/ 	.byte	0x04, 0x17
        /*00ba*/ 	.short	(.L_271 - .L_270)
.L_270:
        /*00bc*/ 	.word	0x00000000
        /*00c0*/ 	.short	0x0009
        /*00c2*/ 	.short	0x002c
        /*00c4*/ 	.byte	0x00, 0xf0, 0x11, 0x00


	//----- nvinfo : EIATTR_KPARAM_INFO
	.align		4
.L_271:
        /*00c8*/ 	.byte	0x04, 0x17
        /*00ca*/ 	.short	(.L_273 - .L_272)
.L_272:
        /*00cc*/ 	.word	0x00000000
        /*00d0*/ 	.short	0x0008
        /*00d2*/ 	.short	0x0028
        /*00d4*/ 	.byte	0x00, 0xf0, 0x11, 0x00


	//----- nvinfo : EIATTR_KPARAM_INFO
	.align		4
.L_273:
        /*00d8*/ 	.byte	0x04, 0x17
        /*00da*/ 	.short	(.L_275 - .L_274)
.L_274:
        /*00dc*/ 	.word	0x00000000
        /*00e0*/ 	.short	0x0007
        /*00e2*/ 	.short	0x0024
        /*00e4*/ 	.byte	0x00, 0xf0, 0x11, 0x00


	//----- nvinfo : EIATTR_KPARAM_INFO
	.align		4
.L_275:
        /*00e8*/ 	.byte	0x04, 0x17
        /*00ea*/ 	.short	(.L_277 - .L_276)
.L_276:
        /*00ec*/ 	.word	0x00000000
        /*00f0*/ 	.short	0x0006
        /*00f2*/ 	.short	0x0020
        /*00f4*/ 	.byte	0x00, 0xf0, 0x11, 0x00


	//----- nvinfo : EIATTR_KPARAM_INFO
	.align		4
.L_277:
        /*00f8*/ 	.byte	0x04, 0x17
        /*00fa*/ 	.short	(.L_279 - .L_278)
.L_278:
        /*00fc*/ 	.word	0x00000000
        /*0100*/ 	.short	0x0005
        /*0102*/ 	.short	0x001c
        /*0104*/ 	.byte	0x00, 0xf0, 0x11, 0x00


	//----- nvinfo : EIATTR_KPARAM_INFO
	.align		4
.L_279:
        /*0108*/ 	.byte	0x04, 0x17
        /*010a*/ 	.short	(.L_281 - .L_280)
.L_280:
        /*010c*/ 	.word	0x00000000
        /*0110*/ 	.short	0x0004
        /*0112*/ 	.short	0x0018
        /*0114*/ 	.byte	0x00, 0xf0, 0x11, 0x00


	//----- nvinfo : EIATTR_KPARAM_INFO
	.align		4
.L_281:
        /*0118*/ 	.byte	0x04, 0x17
        /*011a*/ 	.short	(.L_283 - .L_282)
.L_282:
        /*011c*/ 	.word	0x00000000
        /*0120*/ 	.short	0x0003
        /*0122*/ 	.short	0x0014
        /*0124*/ 	.byte	0x00, 0xf0, 0x11, 0x00


	//----- nvinfo : EIATTR_KPARAM_INFO
	.align		4
.L_283:
        /*0128*/ 	.byte	0x04, 0x17
        /*012a*/ 	.short	(.L_285 - .L_284)
.L_284:
        /*012c*/ 	.word	0x00000000
        /*0130*/ 	.short	0x0002
        /*0132*/ 	.short	0x0010
        /*0134*/ 	.byte	0x00, 0xf0, 0x11, 0x00


	//----- nvinfo : EIATTR_KPARAM_INFO
	.align		4
.L_285:
        /*0138*/ 	.byte	0x04, 0x17
        /*013a*/ 	.short	(.L_287 - .L_286)
.L_286:
        /*013c*/ 	.word	0x00000000
        /*0140*/ 	.short	0x0001
        /*0142*/ 	.short	0x0008
        /*0144*/ 	.byte	0x00, 0xf5, 0x21, 0x00


	//----- nvinfo : EIATTR_KPARAM_INFO
	.align		4
.L_287:
        /*0148*/ 	.byte	0x04, 0x17
        /*014a*/ 	.short	(.L_289 - .L_288)
.L_288:
        /*014c*/ 	.word	0x00000000
        /*0150*/ 	.short	0x0000
        /*0152*/ 	.short	0x0000
        /*0154*/ 	.byte	0x00, 0xf0, 0x21, 0x00


	//----- nvinfo : EIATTR_SPARSE_MMA_MASK
	.align		4
.L_289:
        /*0158*/ 	.byte	0x03, 0x50
        /*015a*/ 	.short	0x0000


	//----- nvinfo : EIATTR_MAXREG_COUNT
	.align		4
        /*015c*/ 	.byte	0x03, 0x1b
        /*015e*/ 	.short	0x0040


	//----- nvinfo : EIATTR_MERCURY_ISA_VERSION
	.align		4
        /*0160*/ 	.byte	0x03, 0x5f
        /*0162*/ 	.short	0x0101


	//----- nvinfo : EIATTR_VRC_CTA_INIT_COUNT
	.align		4
        /*0164*/ 	.byte	0x02, 0x4a
	.zero		1
	.zero		1


	//----- nvinfo : EIATTR_EXIT_INSTR_OFFSETS
	.align		4
        /*0168*/ 	.byte	0x04, 0x1c
        /*016a*/ 	.short	(.L_291 - .L_290)


	//   ....[0]....
.L_290:
        /*016c*/ 	.word	0x00000090


	//   ....[1]....
        /*0170*/ 	.word	0x000000e0


	//   ....[2]....
        /*0174*/ 	.word	0x00002460


	//----- nvinfo : EIATTR_MAX_THREADS
	.align		4
.L_291:
        /*0178*/ 	.byte	0x04, 0x05
        /*017a*/ 	.short	(.L_293 - .L_292)
.L_292:
        /*017c*/ 	.word	0x00000400
        /*0180*/ 	.word	0x00000001
        /*0184*/ 	.word	0x00000001


	//----- nvinfo : EIATTR_CRS_STACK_SIZE
	.align		4
.L_293:
        /*0188*/ 	.byte	0x04, 0x1e
        /*018a*/ 	.short	(.L_295 - .L_294)
.L_294:
        /*018c*/ 	.word	0x00000000


	//----- nvinfo : EIATTR_CBANK_PARAM_SIZE
	.align		4
.L_295:
        /*0190*/ 	.byte	0x03, 0x19
        /*0192*/ 	.short	0x0060


	//----- nvinfo : EIATTR_PARAM_CBANK
	.align		4
        /*0194*/ 	.byte	0x04, 0x0a
        /*0196*/ 	.short	(.L_297 - .L_296)
	.align		4
.L_296:
        /*0198*/ 	.word	index@(.nv.constant0._ZN2at6native14vol2col_kernelIdEEvlPKT_iiiiiiiiiiiiiiiiiiPS2_)
        /*019c*/ 	.short	0x0380
        /*019e*/ 	.short	0x0060


	//----- nvinfo : EIATTR_SW_WAR
	.align		4
.L_297:
        /*01a0*/ 	.byte	0x04, 0x36
        /*01a2*/ 	.short	(.L_299 - .L_298)
.L_298:
        /*01a4*/ 	.word	0x00000008
.L_299:


//--------------------- .nv.info._ZN2at6native13vol2im_kernelIN3c108BFloat16EfEEvlPKT_jjjjjjjjjjjjjjjjjjjPS4_ --------------------------
	.section	.nv.info._ZN2at6native13vol2im_kernelIN3c108BFloat16EfEEvlPKT_jjjjjjjjjjjjjjjjjjjPS4_,"",@"SHT_CUDA_INFO"
	.sectionflags	@""
	.align	4


	//----- nvinfo : EIATTR_CUDA_API_VERSION
	.align		4
        /*0000*/ 	.byte	0x04, 0x37
        /*0002*/ 	.short	(.L_301 - .L_300)
.L_300:
        /*0004*/ 	.word	0x00000082


	//----- nvinfo : EIATTR_KPARAM_INFO
	.align		4
.L_301:
        /*0008*/ 	.byte	0x04, 0x17
        /*000a*/ 	.short	(.L_303 - .L_302)
.L_302:
        /*000c*/ 	.word	0x00000000
        /*0010*/ 	.short	0x0015
        /*0012*/ 	.short	0x0060
        /*0014*/ 	.byte	0x00, 0xf5, 0x21, 0x00


	//----- nvinfo : EIATTR_KPARAM_INFO
	.align		4
.L_303:
        /*0018*/ 	.byte	0x04, 0x17
        /*001a*/ 	.short	(.L_305 - .L_304)
.L_304:
        /*001c*/ 	.word	0x00000000
        /*0020*/ 	.short	0x0014
        /*0022*/ 	.short	0x0058
        /*0024*/ 	.byte	0x00, 0xf0, 0x11, 0x00


	//----- nvinfo : EIATTR_KPARAM_INFO
	.align		4
.L_305:
        /*0028*/ 	.byte	0x04, 0x17
        /*002a*/ 	.short	(.L_307 - .L_306)
.L_306:
        /*002c*/ 	.word	0x00000000
        /*0030*/ 	.short	0x0013
        /*0032*/ 	.short	0x0054
        /*0034*/ 	.byte	0x00, 0xf0, 0x11, 0x00


	//----- nvinfo : EIATTR_KPARAM_INFO
	.align		4
.L_307:
        /*0038*/ 	.byte	0x04, 0x17
        /*003a*/ 	.short	(.L_309 - .L_308)
.L_308:
        /*003c*/ 	.word	0x00000000
        /*0040*/ 	.short	0x0012
        /*0042*/ 	.short	0x0050
        /*0044*/ 	.byte	0x00, 0xf0, 0x11, 0x00


	//----- nvinfo : EIATTR_KPARAM_INFO
	.align		4
.L_309:
        /*0048*/ 	.byte	0x04, 0x17
        /*004a*/ 	.short	(.L_311 - .L_310)
.L_310:
        /*004c*/ 	.word	0x00000000
        /*0050*/ 	.short	0x0011
        /*0052*/ 	.short	0x004c
        /*0054*/ 	.byte	0x00, 0xf0, 0x11, 0x00


	//----- nvinfo : EIATTR_KPARAM_INFO
	.align		4
.L_311:
        /*0058*/ 	.byte	0x04, 0x17
        /*005a*/ 	.short	(.L_313 - .L_312)
.L_312:
        /*005c*/ 	.word	0x00000000
        /*0060*/ 	.short	0x0010
        /*0062*/ 	.short	0x0048
        /*0064*/ 	.byte	0x00, 0xf0, 0x11, 0x00


	//----- nvinfo : EIATTR_KPARAM_INFO
	.align		4
.L_313:
        /*0068*/ 	.byte	0x04, 0x17
        /*006a*/ 	.short	(.L_315 - .L_314)
.L_314:
        /*006c*/ 	.word	0x00000000
        /*0070*/ 	.short	0x000f
        /*0072*/ 	.short	0x0044
        /*0074*/ 	.byte	0x00, 0xf0, 0x11, 0x00


	//----- nvinfo : EIATTR_KPARAM_INFO
	.align		4
.L_315:
        /*0078*/ 	.byte	0x04, 0x17
        /*007a*/ 	.short	(.L_317 - .L_316)
.L_316:
        /*007c*/ 	.word	0x00000000
        /*0080*/ 	.short	0x000e
        /*0082*/ 	.short	0x0040
        /*0084*/ 	.byte	0x00, 0xf0, 0x11, 0x00


	//----- nvinfo : EIATTR_KPARAM_INFO
	.align		4
.L_317:
        /*0088*/ 	.byte	0x04, 0x17
        /*008a*/ 	.short	(.L_319 - .L_318)
.L_318:
        /*008c*/ 	.word	0x00000000
        /*0090*/ 	.short	0x000d
        /*0092*/ 	.short	0x003c
        /*0094*/ 	.byte	0x00, 0xf0, 0x11, 0x00


	//----- nvinfo : EIATTR_KPARAM_INFO
	.align		4
.L_319:
        /*0098*/ 	.byte	0x04, 0x17
        /*009a*/ 	.short	(.L_321 - .L_320)
.L_320:
        /*009c*/ 	.word	0x00000000
        /*00a0*/ 	.short	0x000c
        /*00a2*/ 	.short	0x0038
        /*00a4*/ 	.byte	0x00, 0xf0, 0x11, 0x00


	//----- nvinfo : EIATTR_KPARAM_INFO
	.align		4
.L_321:
        /*00a8*/ 	.byte	0x04, 0x17
        /*00aa*/ 	.short	(.L_323 - .L_322)
.L_322:
        /*00ac*/ 	.word	0x00000000
        /*00b0*/ 	.short	0x000b
        /*00b2*/ 	.short	0x0034
        /*00b4*/ 	.byte	0x00, 0xf0, 0x11, 0x00


	//----- nvinfo : EIATTR_KPARAM_INFO
	.align		4
.L_323:
        /*00b8*/ 	.byte	0x04, 0x17
        /*00ba*/ 	.short	(.L_325 - .L_324)
.L_324:
        /*00bc*/ 	.word	0x00000000
        /*00c0*/ 	.short	0x000a
        /*00c2*/ 	.short	0x0030
        /*00c4*/ 	.byte	0x00, 0xf0, 0x11, 0x00


	//----- nvinfo : EIATTR_KPARAM_INFO
	.align		4
.L_325:
        /*00c8*/ 	.byte	0x04, 0x17
        /*00ca*/ 	.short	(.L_327 - .L_326)
.L_326:
        /*00cc*/ 	.word	0x00000000
        /*00d0*/ 	.short	0x0009
        /*00d2*/ 	.short	0x002c
        /*00d4*/ 	.byte	0x00, 0xf0, 0x11, 0x00


	//----- nvinfo : EIATTR_KPARAM_INFO
	.align		4
.L_327:
        /*00d8*/ 	.byte	0x04, 0x17
        /*00da*/ 	.short	(.L_329 - .L_328)
.L_328:
        /*00dc*/ 	.word	0x00000000
        /*00e0*/ 	.short	0x0008
        /*00e2*/ 	.short	0x0028
        /*00e4*/ 	.byte	0x00, 0xf0, 0x11, 0x00


	//----- nvinfo : EIATTR_KPARAM_INFO
	.align		4
.L_329:
        /*00e8*/ 	.byte	0x04, 0x17
        /*00ea*/ 	.short	(.L_331 - .L_330)
.L_330:
        /*00ec*/ 	.word	0x00000000
        /*00f0*/ 	.short	0x0007
        /*00f2*/ 	.short	0x0024
        /*00f4*/ 	.byte	0x00, 0xf0, 0x11, 0x00


	//----- nvinfo : EIATTR_KPARAM_INFO
	.align		4
.L_331:
        /*00f8*/ 	.byte	0x04, 0x17
        /*00fa*/ 	.short	(.L_333 - .L_332)
.L_332:
        /*00fc*/ 	.word	0x00000000
        /*0100*/ 	.short	0x0006
        /*0102*/ 	.short	0x0020
        /*0104*/ 	.byte	0x00, 0xf0, 0x11, 0x00


	//----- nvinfo : EIATTR_KPARAM_INFO
	.align		4
.L_333:
        /*0108*/ 	.byte	0x04, 0x17
        /*010a*/ 	.short	(.L_335 - .L_334)
.L_334:
        /*010c*/ 	.word	0x00000000
        /*0110*/ 	.short	0x0005
        /*0112*/ 	.short	0x001c
        /*0114*/ 	.byte	0x00, 0xf0, 0x11, 0x00


	//----- nvinfo : EIATTR_KPARAM_INFO
	.align		4
.L_335:
        /*0118*/ 	.byte	0x04, 0x17
        /*011a*/ 	.short	(.L_337 - .L_336)
.L_336:
        /*011c*/ 	.word	0x00000000
        /*0120*/ 	.short	0x0004
        /*0122*/ 	.short	0x0018
        /*0124*/ 	.byte	0x00, 0xf0, 0x11, 0x00


	//----- nvinfo : EIATTR_KPARAM_INFO
	.align		4
.L_337:
        /*0128*/ 	.byte	0x04, 0x17
        /*012a*/ 	.short	(.L_339 - .L_338)
.L_338:
        /*012c*/ 	.word	0x00000000
        /*0130*/ 	.short	0x0003
        /*0132*/ 	.short	0x0014
        /*0134*/ 	.byte	0x00, 0xf0, 0x11, 0x00


	//----- nvinfo : EIATTR_KPARAM_INFO
	.align		4
.L_339:
        /*0138*/ 	.byte	0x04, 0x17
        /*013a*/ 	.short	(.L_341 - .L_340)
.L_340:
        /*013c*/ 	.word	0x00000000
        /*0140*/ 	.short	0x0002
        /*0142*/ 	.short	0x0010
        /*0144*/ 	.byte	0x00, 0xf0, 0x11, 0x00


	//----- nvinfo : EIATTR_KPARAM_INFO
	.align		4
.L_341:
        /*0148*/ 	.byte	0x04, 0x17
        /*014a*/ 	.short	(.L_343 - .L_342)
.L_342:
        /*014c*/ 	.word	0x00000000
        /*0150*/ 	.short	0x0001
        /*0152*/ 	.short	0x0008
        /*0154*/ 	.byte	0x00, 0xf5, 0x21, 0x00


	//----- nvinfo : EIATTR_KPARAM_INFO
	.align		4
.L_343:
        /*0158*/ 	.byte	0x04, 0x17
        /*015a*/ 	.short	(.L_345 - .L_344)
.L_344:
        /*015c*/ 	.word	0x00000000
        /*0160*/ 	.short	0x0000
        /*0162*/ 	.short	0x0000
        /*0164*/ 	.byte	0x00, 0xf0, 0x21, 0x00


	//----- nvinfo : EIATTR_SPARSE_MMA_MASK
	.align		4
.L_345:
        /*0168*/ 	.byte	0x03, 0x50
        /*016a*/ 	.short	0x0000


	//----- nvinfo : EIATTR_MAXREG_COUNT
	.align		4
        /*016c*/ 	.byte	0x03, 0x1b
        /*016e*/ 	.short	0x00ff


	//----- nvinfo : EIATTR_MERCURY_ISA_VERSION
	.align		4
        /*0170*/ 	.byte	0x03, 0x5f
        /*0172*/ 	.short	0x0101


	//----- nvinfo : EIATTR_VRC_CTA_INIT_COUNT
	.align		4
        /*0174*/ 	.byte	0x02, 0x4a
	.zero		1
	.zero		1


	//----- nvinfo : EIATTR_EXIT_INSTR_OFFSETS
	.align		4
        /*0178*/ 	.byte	0x04, 0x1c
        /*017a*/ 	.short	(.L_347 - .L_346)


	//   ....[0]....
.L_346:
        /*017c*/ 	.word	0x00000090


	//   ....[1]....
        /*0180*/ 	.word	0x000027c0


	//----- nvinfo : EIATTR_CRS_STACK_SIZE
	.align		4
.L_347:
        /*0184*/ 	.byte	0x04, 0x1e
        /*0186*/ 	.short	(.L_349 - .L_348)
.L_348:
        /*0188*/ 	.word	0x00000000


	//----- nvinfo : EIATTR_CBANK_PARAM_SIZE
	.align		4
.L_349:
        /*018c*/ 	.byte	0x03, 0x19
        /*018e*/ 	.short	0x0068


	//----- nvinfo : EIATTR_PARAM_CBANK
	.align		4
        /*0190*/ 	.byte	0x04, 0x0a
        /*0192*/ 	.short	(.L_351 - .L_350)
	.align		4
.L_350:
        /*0194*/ 	.word	index@(.nv.constant0._ZN2at6native13vol2im_kernelIN3c108BFloat16EfEEvlPKT_jjjjjjjjjjjjjjjjjjjPS4_)
        /*0198*/ 	.short	0x0380
        /*019a*/ 	.short	0x0068


	//----- nvinfo : EIATTR_SW_WAR
	.align		4
.L_351:
        /*019c*/ 	.byte	0x04, 0x36
        /*019e*/ 	.short	(.L_353 - .L_352)
.L_352:
        /*01a0*/ 	.word	0x00000008
.L_353:


//--------------------- .nv.info._ZN2at6native13vol2im_kernelIN3c104HalfEfEEvlPKT_jjjjjjjjjjjjjjjjjjjPS4_ --------------------------
	.section	.nv.info._ZN2at6native13vol2im_kernelIN3c104HalfEfEEvlPKT_jjjjjjjjjjjjjjjjjjjPS4_,"",@"SHT_CUDA_INFO"
	.sectionflags	@""
	.align	4


	//----- nvinfo : EIATTR_CUDA_API_VERSION
	.align		4
        /*0000*/ 	.byte	0x04, 0x37
        /*0002*/ 	.short	(.L_355 - .L_354)
.L_354:
        /*0004*/ 	.word	0x00000082


	//----- nvinfo : EIATTR_KPARAM_INFO
	.align		4
.L_355:
        /*0008*/ 	.byte	0x04, 0x17
        /*000a*/ 	.short	(.L_357 - .L_356)
.L_356:
        /*000c*/ 	.word	0x00000000
        /*0010*/ 	.short	0x0015
        /*0012*/ 	.short	0x0060
        /*0014*/ 	.byte	0x00, 0xf5, 0x21, 0x00


	//----- nvinfo : EIATTR_KPARAM_INFO
	.align		4
.L_357:
        /*0018*/ 	.byte	0x04, 0x17
        /*001a*/ 	.short	(.L_359 - .L_358)
.L_358:
        /*001c*/ 	.word	0x00000000
        /*0020*/ 	.short	0x0014
        /*0022*/ 	.short	0x0058
        /*0024*/ 	.byte	0x00, 0xf0, 0x11, 0x00


	//----- nvinfo : EIATTR_KPARAM_INFO
	.align		4
.L_359:
        /*0028*/ 	.byte	0x04, 0x17
        /*002a*/ 	.short	(.L_361 - .L_360)
.L_360:
        /*002c*/ 	.word	0x00000000
        /*0030*/ 	.short	0x0013
        /*0032*/ 	.short	0x0054
        /*0034*/ 	.byte	0x00, 0xf0, 0x11, 0x00


	//----- nvinfo : EIATTR_KPARAM_INFO
	.align		4
.L_361:
        /*0038*/ 	.byte	0x04, 0x17
        /*003a*/ 	.short	(.L_363 - .L_362)
.L_362:
        /*003c*/ 	.word	0x00000000
        /*0040*/ 	.short	0x0012
        /*0042*/ 	.short	0x0050
        /*0044*/ 	.byte	0x00, 0xf0, 0x11, 0x00


	//----- nvinfo : EIATTR_KPARAM_INFO
	.align		4
.L_363:
        /*0048*/ 	.byte	0x04, 0x17
        /*004a*/ 	.short	(.L_365 - .L_364)
.L_364:
        /*004c*/ 	.word	0x00000000
        /*0050*/ 	.short	0x0011
        /*0052*/ 	.short	0x004c
        /*0054*/ 	.byte	0x00, 0xf0, 0x11, 0x00


	//----- nvinfo : EIATTR_KPARAM_INFO
	.align		4
.L_365:
        /*0058*/ 	.byte	0x04, 0x17
        /*005a*/ 	.short	(.L_367 - .L_366)
.L_366:
        /*005c*/ 	.word	0x00000000
        /*0060*/ 	.short	0x0010
        /*0062*/ 	.short	0x0048
        /*0064*/ 	.byte	0x00, 0xf0, 0x11, 0x00


	//----- nvinfo : EIATTR_KPARAM_INFO
	.align		4
.L_367:
        /*0068*/ 	.byte	0x04, 0x17
        /*006a*/ 	.short	(.L_369 - .L_368)
.L_368:
        /*006c*/ 	.word	0x00000000
        /*0070*/ 	.short	0x000f
        /*0072*/ 	.short	0x0044
        /*0074*/ 	.byte	0x00, 0xf0, 0x11, 0x00


	//----- nvinfo : EIATTR_KPARAM_INFO
	.align		4
.L_369:
        /*0078*/ 	.byte	0x04, 0x17
        /*007a*/ 	.short	(.L_371 - .L_370)
.L_370:
        /*007c*/ 	.word	0x00000000
        /*0080*/ 	.short	0x000e
        /*0082*/ 	.short	0x0040
        /*0084*/ 	.byte	0x00, 0xf0, 0x11, 0x00


	//----- nvinfo : EIATTR_KPARAM_INFO
	.align		4
.L_371:
        /*0088*/ 	.byte	0x04, 0x17
        /*008a*/ 	.short	(.L_373 - .L_372)
.L_372:
        /*008c*/ 	.word	0x00000000
        /*0090*/ 	.short	0x000d
        /*0092*/ 	.short	0x003c
        /*0094*/ 	.byte	0x00, 0xf0, 0x11, 0x00


	//----- nvinfo : EIATTR_KPARAM_INFO
	.align		4
.L_373:
        /*0098*/ 	.byte	0x04, 0x17
        /*009a*/ 	.short	(.L_375 - .L_374)
.L_374:
        /*009c*/ 	.word	0x00000000
        /*00a0*/ 	.short	0x000c
        /*00a2*/ 	.short	0x0038
        /*00a4*/ 	.byte	0x00, 0xf0, 0x11, 0x00


	//----- nvinfo : EIATTR_KPARAM_INFO
	.align		4
.L_375:
        /*00a8*/ 	.byte	0x04, 0x17
        /*00aa*/ 	.short	(.L_377 - .L_376)
.L_376:
        /*00ac*/ 	.word	0x00000000
        /*00b0*/ 	.short	0x000b
        /*00b2*/ 	.short	0x0034
        /*00b4*/ 	.byte	0x00, 0xf0, 0x11, 0x00


	//----- nvinfo : EIATTR_KPARAM_INFO
	.align		4
.L_377:
        /*00b8*/ 	.byte	0x04, 0x17
        /*00ba*/ 	.short	(.L_379 - .L_378)
.L_378:
        /*00bc*/ 	.word	0x00000000
        /*00c0*/ 	.short	0x000a
        /*00c2*/ 	.short	0x0030
        /*00c4*/ 	.byte	0x00, 0xf0, 0x11, 0x00


	//----- nvinfo : EIATTR_KPARAM_INFO
	.align		4
.L_379:
        /*00c8*/ 	.byte	0x04, 0x17
        /*00ca*/ 	.short	(.L_381 - .L_380)
.L_380:
        /*00cc*/ 	.word	0x00000000
        /*00d0*/ 	.short	0x0009
        /*00d2*/ 	.short	0x002c
        /*00d4*/ 	.byte	0x00, 0xf0, 0x11, 0x00


	//----- nvinfo : EIATTR_KPARAM_INFO
	.align		4
.L_381:
        /*00d8*/ 	.byte	0x04, 0x17
        /*00da*/ 	.short	(.L_383 - .L_382)
.L_382:
        /*00dc*/ 	.word	0x00000000
        /*00e0*/ 	.short	0x0008
        /*00e2*/ 	.short	0x0028
        /*00e4*/ 	.byte	0x00, 0xf0, 0x11, 0x00


	//----- nvinfo : EIATTR_KPARAM_INFO
	.align		4
.L_383:
        /*00e8*/ 	.byte	0x04, 0x17
        /*00ea*/ 	.short	(.L_385 - .L_384)
.L_384:
        /*00ec*/ 	.word	0x00000000
        /*00f0*/ 	.short	0x0007
        /*00f2*/ 	.short	0x0024
        /*00f4*/ 	.byte	0x00, 0xf0, 0x11, 0x00


	//----- nvinfo : EIATTR_KPARAM_INFO
	.align		4
.L_385:
        /*00f8*/ 	.byte	0x04, 0x17
        /*00fa*/ 	.short	(.L_387 - .L_386)
.L_386:
        /*00fc*/ 	.word	0x00000000
        /*0100*/ 	.short	0x0006
        /*0102*/ 	.short	0x0020
        /*0104*/ 	.byte	0x00, 0xf0, 0x11, 0x00


	//----- nvinfo : EIATTR_KPARAM_INFO
	.align		4
.L_387:
        /*0108*/ 	.byte	0x04, 0x17
        /*010a*/ 	.short	(.L_389 - .L_388)
.L_388:
        /*010c*/ 	.word	0x00000000
        /*0110*/ 	.short	0x0005
        /*0112*/ 	.short	0x001c
        /*0114*/ 	.byte	0x00, 0xf0, 0x11, 0x00


	//----- nvinfo : EIATTR_KPARAM_INFO
	.align		4
.L_389:
        /*0118*/ 	.byte	0x04, 0x17
        /*011a*/ 	.short	(.L_391 - .L_390)
.L_390:
        /*011c*/ 	.word	0x00000000
        /*0120*/ 	.short	0x0004
        /*0122*/ 	.short	0x0018
        /*0124*/ 	.byte	0x00, 0xf0, 0x11, 0x00


	//----- nvinfo : EIATTR_KPARAM_INFO
	.align		4
.L_391:
        /*0128*/ 	.byte	0x04, 0x17
        /*012a*/ 	.short	(.L_393 - .L_392)
.L_392:
        /*012c*/ 	.word	0x00000000
        /*0130*/ 	.short	0x0003
        /*0132*/ 	.short	0x0014
        /*0134*/ 	.byte	0x00, 0xf0, 0x11, 0x00


	//----- nvinfo : EIATTR_KPARAM_INFO
	.align		4
.L_393:
        /*0138*/ 	.byte	0x04, 0x17
        /*013a*/ 	.short	(.L_395 - .L_394)
.L_394:
        /*013c*/ 	.word	0x00000000
        /*0140*/ 	.short	0x0002
        /*0142*/ 	.short	0x0010
        /*0144*/ 	.byte	0x00, 0xf0, 0x11, 0x00


	//----- nvinfo : EIATTR_KPARAM_INFO
	.align		4
.L_395:
        /*0148*/ 	.byte	0x04, 0x17
        /*014a*/ 	.short	(.L_397 - .L_396)
.L_396:
        /*014c*/ 	.word	0x00000000
        /*0150*/ 	.short	0x0001
        /*0152*/ 	.short	0x0008
        /*0154*/ 	.byte	0x00, 0xf5, 0x21, 0x00


	//----- nvinfo : EIATTR_KPARAM_INFO
	.align		4
.L_397:
        /*0158*/ 	.byte	0x04, 0x17
        /*015a*/ 	.short	(.L_399 - .L_398)
.L_398:
        /*015c*/ 	.word	0x00000000
        /*0160*/ 	.short	0x0000
        /*0162*/ 	.short	0x0000
        /*0164*/ 	.byte	0x00, 0xf0, 0x21, 0x00


	//----- nvinfo : EIATTR_SPARSE_MMA_MASK
	.align		4
.L_399:
        /*0168*/ 	.byte	0x03, 0x50
        /*016a*/ 	.short	0x0000


	//----- nvinfo : EIATTR_MAXREG_COUNT
	.align		4
        /*016c*/ 	.byte	0x03, 0x1b
        /*016e*/ 	.short	0x00ff


	//----- nvinfo : EIATTR_MERCURY_ISA_VERSION
	.align		4
        /*0170*/ 	.byte	0x03, 0x5f
        /*0172*/ 	.short	0x0101


	//----- nvinfo : EIATTR_VRC_CTA_INIT_COUNT
	.align		4
        /*0174*/ 	.byte	0x02, 0x4a
	.zero		1
	.zero		1


	//----- nvinfo : EIATTR_EXIT_INSTR_OFFSETS
	.align		4
        /*0178*/ 	.byte	0x04, 0x1c
        /*017a*/ 	.short	(.L_401 - .L_400)


	//   ....[0]....
.L_400:
        /*017c*/ 	.word	0x00000090


	//   ....[1]....
        /*0180*/ 	.word	0x000027c0


	//----- nvinfo : EIATTR_CRS_STACK_SIZE
	.align		4
.L_401:
        /*0184*/ 	.byte	0x04, 0x1e
        /*0186*/ 	.short	(.L_403 - .L_402)
.L_402:
        /*0188*/ 	.word	0x00000000


	//----- nvinfo : EIATTR_CBANK_PARAM_SIZE
	.align		4
.L_403:
        /*018c*/ 	.byte	0x03, 0x19
        /*018e*/ 	.short	0x0068


	//----- nvinfo : EIATTR_PARAM_CBANK
	.align		4
        /*0190*/ 	.byte	0x04, 0x0a
        /*0192*/ 	.short	(.L_405 - .L_404)
	.align		4
.L_404:
        /*0194*/ 	.word	index@(.nv.constant0._ZN2at6native13vol2im_kernelIN3c104HalfEfEEvlPKT_jjjjjjjjjjjjjjjjjjjPS4_)
        /*0198*/ 	.short	0x0380
        /*019a*/ 	.short	0x0068


	//----- nvinfo : EIATTR_SW_WAR
	.align		4
.L_405:
        /*019c*/ 	.byte	0x04, 0x36
        /*019e*/ 	.short	(.L_407 - .L_406)
.L_406:
        /*01a0*/ 	.word	0x00000008
.L_407:


//--------------------- .nv.info._ZN2at6native13vol2im_kernelIffEEvlPKT_jjjjjjjjjjjjjjjjjjjPS2_ --------------------------
	.section	.nv.info._ZN2at6native13vol2im_kernelIffEEvlPKT_jjjjjjjjjjjjjjjjjjjPS2_,"",@"SHT_CUDA_INFO"
	.sectionflags	@""
	.align	4


	//----- nvinfo : EIATTR_CUDA_API_VERSION
	.align		4
        /*0000*/ 	.byte	0x04, 0x37
        /*0002*/ 	.short	(.L_409 - .L_408)
.L_408:
        /*0004*/ 	.word	0x00000082


	//----- nvinfo : EIATTR_KPARAM_INFO
	.align		4
.L_409:
        /*0008*/ 	.byte	0x04, 0x17
        /*000a*/ 	.short	(.L_411 - .L_410)
.L_410:
        /*000c*/ 	.word	0x00000000
        /*0010*/ 	.short	0x0015
        /*0012*/ 	.short	0x0060
        /*0014*/ 	.byte	0x00, 0xf5, 0x21, 0x00


	//----- nvinfo : EIATTR_KPARAM_INFO
	.align		4
.L_411:
        /*0018*/ 	.byte	0x04, 0x17
        /*001a*/ 	.short	(.L_413 - .L_412)
.L_412:
        /*001c*/ 	.word	0x00000000
        /*0020*/ 	.short	0x0014
        /*0022*/ 	.short	0x0058
        /*0024*/ 	.byte	0x00, 0xf0, 0x11, 0x00


	//----- nvinfo : EIATTR_KPARAM_INFO
	.align		4
.L_413:
        /*0028*/ 	.byte	0x04, 0x17
        /*002a*/ 	.short	(.L_415 - .L_414)
.L_414:
        /*002c*/ 	.word	0x00000000
        /*0030*/ 	.short	0x0013
        /*0032*/ 	.short	0x0054
        /*0034*/ 	.byte	0x00, 0xf0, 0x11, 0x00


	//----- nvinfo : EIATTR_KPARAM_INFO
	.align		4
.L_415:
        /*0038*/ 	.byte	0x04, 0x17
        /*003a*/ 	.short	(.L_417 - .L_416)
.L_416:
        /*003c*/ 	.word	0x00000000
        /*0040*/ 	.short	0x0012
        /*0042*/ 	.short	0x0050
        /*0044*/ 	.byte	0x00, 0xf0, 0x11, 0x00


	//----- nvinfo : EIATTR_KPARAM_INFO
	.align		4
.L_417:
        /*0048*/ 	.byte	0x04, 0x17
        /*004a*/ 	.short	(.L_419 - .L_418)
.L_418:
        /*004c*/ 	.word	0x00000000
        /*0050*/ 	.short	0x0011
        /*0052*/ 	.short	0x004c
        /*0054*/ 	.byte	0x00, 0xf0, 0x11, 0x00


	//----- nvinfo : EIATTR_KPARAM_INFO
	.align		4
.L_419:
        /*0058*/ 	.byte	0x04, 0x17
        /*005a*/ 	.short	(.L_421 - .L_420)
.L_420:
        /*005c*/ 	.word	0x00000000
        /*0060*/ 	.short	0x0010
        /*0062*/ 	.short	0x0048
        /*0064*/ 	.byte	0x00, 0xf0, 0x11, 0x00


	//----- nvinfo : EIATTR_KPARAM_INFO
	.align		4
.L_421:
        /*0068*/ 	.byte	0x04, 0x17
        /*006a*/ 	.short	(.L_423 - .L_422)
.L_422:
        /*006c*/ 	.word	0x00000000
        /*0070*/ 	.short	0x000f
        /*0072*/ 	.short	0x0044
        /*0074*/ 	.byte	0x00, 0xf0, 0x11, 0x00


	//----- nvinfo : EIATTR_KPARAM_INFO
	.align		4
.L_423:
        /*0078*/ 	.byte	0x04, 0x17
        /*007a*/ 	.short	(.L_425 - .L_424)
.L_424:
        /*007c*/ 	.word	0x00000000
        /*0080*/ 	.short	0x000e
        /*0082*/ 	.short	0x0040
        /*0084*/ 	.byte	0x00, 0xf0, 0x11, 0x00


	//----- nvinfo : EIATTR_KPARAM_INFO
	.align		4
.L_425:
        /*0088*/ 	.byte	0x04, 0x17
        /*008a*/ 	.short	(.L_427 - .L_426)
.L_426:
        /*008c*/ 	.word	0x00000000
        /*0090*/ 	.short	0x000d
        /*0092*/ 	.short	0x003c
        /*0094*/ 	.byte	0x00, 0xf0, 0x11, 0x00


	//----- nvinfo : EIATTR_KPARAM_INFO
	.align		4
.L_427:
        /*0098*/ 	.byte	0x04, 0x17
        /*009a*/ 	.short	(.L_429 - .L_428)
.L_428:
        /*009c*/ 	.word	0x00000000
        /*00a0*/ 	.short	0x000c
        /*00a2*/ 	.short	0x0038
        /*00a4*/ 	.byte	0x00, 0xf0, 0x11, 0x00


	//----- nvinfo : EIATTR_KPARAM_INFO
	.align		4
.L_429:
        /*00a8*/ 	.byte	0x04, 0x17
        /*00aa*/ 	.short	(.L_431 - .L_430)
.L_430:
        /*00ac*/ 	.word	0x00000000
        /*00b0*/ 	.short	0x000b
        /*00b2*/ 	.short	0x0034
        /*00b4*/ 	.byte	0x00, 0xf0, 0x11, 0x00


	//----- nvinfo : EIATTR_KPARAM_INFO
	.align		4
.L_431:
        /*00b8*/ 	.byte	0x04, 0x17
        /*00ba*/ 	.short	(.L_433 - .L_432)
.L_432:
        /*00bc*/ 	.word	0x00000000
        /*00c0*/ 	.short	0x000a
        /*00c2*/ 	.short	0x0030
        /*00c4*/ 	.byte	0x00, 0xf0, 0x11, 0x00


	//----- nvinfo : EIATTR_KPARAM_INFO
	.align		4
.L_433:
        /*00c8*/ 	.byte	0x04, 0x17
        /*00ca*/ 	.short	(.L_435 - .L_434)
.L_434:
        /*00cc*/ 	.word	0x00000000
        /*00d0*/ 	.short	0x0009
        /*00d2*/ 	.short	0x002c
        /*00d4*/ 	.byte	0x00, 0xf0, 0x11, 0x00


	//----- nvinfo : EIATTR_KPARAM_INFO
	.align		4
.L_435:
        /*00d8*/ 	.byte	0x04, 0x17
        /*00da*/ 	.short	(.L_437 - .L_436)
.L_436:
        /*00dc*/ 	.word	0x00000000
        /*00e0*/ 	.short	0x0008
        /*00e2*/ 	.short	0x0028
        /*00e4*/ 	.byte	0x00, 0xf0, 0x11, 0x00


	//----- nvinfo : EIATTR_KPARAM_INFO
	.align		4
.L_437:
        /*00e8*/ 	.byte	0x04, 0x17
        /*00ea*/ 	.short	(.L_439 - .L_438)
.L_438:
        /*00ec*/ 	.word	0x00000000
        /*00f0*/ 	.short	0x0007
        /*00f2*/ 	.short	0x0024
        /*00f4*/ 	.byte	0x00, 0xf0, 0x11, 0x00


	//----- nvinfo : EIATTR_KPARAM_INFO
	.align		4
.L_439:
        /*00f8*/ 	.byte	0x04, 0x17
        /*00fa*/ 	.short	(.L_441 - .L_440)
.L_440:
        /*00fc*/ 	.word	0x00000000
        /*0100*/ 	.short	0x0006
        /*0102*/ 	.short	0x0020
        /*0104*/ 	.byte	0x00, 0xf0, 0x11, 0x00


	//----- nvinfo : EIATTR_KPARAM_INFO
	.align		4
.L_441:
        /*0108*/ 	.byte	0x04, 0x17
        /*010a*/ 	.short	(.L_443 - .L_442)
.L_442:
        /*010c*/ 	.word	0x00000000
        /*0110*/ 	.short	0x0005
        /*0112*/ 	.short	0x001c
        /*0114*/ 	.byte	0x00, 0xf0, 0x11, 0x00


	//----- nvinfo : EIATTR_KPARAM_INFO
	.align		4
.L_443:
        /*0118*/ 	.byte	0x04, 0x17
        /*011a*/ 	.short	(.L_445 - .L_444)
.L_444:
        /*011c*/ 	.word	0x00000000
        /*0120*/ 	.short	0x0004
        /*0122*/ 	.short	0x0018
        /*0124*/ 	.byte	0x00, 0xf0, 0x11, 0x00


	//----- nvinfo : EIATTR_KPARAM_INFO
	.align		4
.L_445:
        /*0128*/ 	.byte	0x04, 0x17
        /*012a*/ 	.short	(.L_447 - .L_446)
.L_446:
        /*012c*/ 	.word	0x00000000
        /*0130*/ 	.short	0x0003
        /*0132*/ 	.short	0x0014
        /*0134*/ 	.byte	0x00, 0xf0, 0x11, 0x00


	//----- nvinfo : EIATTR_KPARAM_INFO
	.align		4
.L_447:
        /*0138*/ 	.byte	0x04, 0x17
        /*013a*/ 	.short	(.L_449 - .L_448)
.L_448:
        /*013c*/ 	.word	0x00000000
        /*0140*/ 	.short	0x0002
        /*0142*/ 	.short	0x0010
        /*0144*/ 	.byte	0x00, 0xf0, 0x11, 0x00


	//----- nvinfo : EIATTR_KPARAM_INFO
	.align		4
.L_449:
        /*0148*/ 	.byte	0x04, 0x17
        /*014a*/ 	.short	(.L_451 - .L_450)
.L_450:
        /*014c*/ 	.word	0x00000000
        /*0150*/ 	.short	0x0001
        /*0152*/ 	.short	0x0008
        /*0154*/ 	.byte	0x00, 0xf5, 0x21, 0x00


	//----- nvinfo : EIATTR_KPARAM_INFO
	.align		4
.L_451:
        /*0158*/ 	.byte	0x04, 0x17
        /*015a*/ 	.short	(.L_453 - .L_452)
.L_452:
        /*015c*/ 	.word	0x00000000
        /*0160*/ 	.short	0x0000
        /*0162*/ 	.short	0x0000
        /*0164*/ 	.byte	0x00, 0xf0, 0x21, 0x00


	//----- nvinfo : EIATTR_SPARSE_MMA_MASK
	.align		4
.L_453:
        /*0168*/ 	.byte	0x03, 0x50
        /*016a*/ 	.short	0x0000


	//----- nvinfo : EIATTR_MAXREG_COUNT
	.align		4
        /*016c*/ 	.byte	0x03, 0x1b
        /*016e*/ 	.short	0x00ff


	//----- nvinfo : EIATTR_MERCURY_ISA_VERSION
	.align		4
        /*0170*/ 	.byte	0x03, 0x5f
        /*0172*/ 	.short	0x0101


	//----- nvinfo : EIATTR_VRC_CTA_INIT_COUNT
	.align		4
        /*0174*/ 	.byte	0x02, 0x4a
	.zero		1
	.zero		1


	//----- nvinfo : EIATTR_EXIT_INSTR_OFFSETS
	.align		4
        /*0178*/ 	.byte	0x04, 0x1c
        /*017a*/ 	.short	(.L_455 - .L_454)


	//   ....[0]....
.L_454:
        /*017c*/ 	.word	0x00000090


	//   ....[1]....
        /*0180*/ 	.word	0x00002780


	//----- nvinfo : EIATTR_CRS_STACK_SIZE
	.align		4
.L_455:
        /*0184*/ 	.byte	0x04, 0x1e
        /*0186*/ 	.short	(.L_457 - .L_456)
.L_456:
        /*0188*/ 	.word	0x00000000


	//----- nvinfo : EIATTR_CBANK_PARAM_SIZE
	.align		4
.L_457:
        /*018c*/ 	.byte	0x03, 0x19
        /*018e*/ 	.short	0x0068


	//----- nvinfo : EIATTR_PARAM_CBANK
	.align		4
        /*0190*/ 	.byte	0x04, 0x0a
        /*0192*/ 	.short	(.L_459 - .L_458)
	.align		4
.L_458:
        /*0194*/ 	.word	index@(.nv.constant0._ZN2at6native13vol2im_kernelIffEEvlPKT_jjjjjjjjjjjjjjjjjjjPS2_)
        /*0198*/ 	.short	0x0380
        /*019a*/ 	.short	0x0068


	//----- nvinfo : EIATTR_SW_WAR
	.align		4
.L_459:
        /*019c*/ 	.byte	0x04, 0x36
        /*019e*/ 	.short	(.L_461 - .L_460)
.L_460:
        /*01a0*/ 	.word	0x00000008
.L_461:


//--------------------- .nv.info._ZN2at6native13vol2im_kernelIddEEvlPKT_jjjjjjjjjjjjjjjjjjjPS2_ --------------------------
	.section	.nv.info._ZN2at6native13vol2im_kernelIddEEvlPKT_jjjjjjjjjjjjjjjjjjjPS2_,"",@"SHT_CUDA_INFO"
	.sectionflags	@""
	.align	4


	//----- nvinfo : EIATTR_CUDA_API_VERSION
	.align		4
        /*0000*/ 	.byte	0x04, 0x37
        /*0002*/ 	.short	(.L_463 - .L_462)
.L_462:
        /*0004*/ 	.word	0x00000082


	//----- nvinfo : EIATTR_KPARAM_INFO
	.align		4
.L_463:
        /*0008*/ 	.byte	0x04, 0x17
        /*000a*/ 	.short	(.L_465 - .L_464)
.L_464:
        /*000c*/ 	.word	0x00000000
        /*0010*/ 	.short	0x0015
        /*0012*/ 	.short	0x0060
        /*0014*/ 	.byte	0x00, 0xf5, 0x21, 0x00


	//----- nvinfo : EIATTR_KPARAM_INFO
	.align		4
.L_465:
        /*0018*/ 	.byte	0x04, 0x17
        /*001a*/ 	.short	(.L_467 - .L_466)
.L_466:
        /*001c*/ 	.word	0x00000000
        /*0020*/ 	.short	0x0014
        /*0022*/ 	.short	0x0058
        /*0024*/ 	.byte	0x00, 0xf0, 0x11, 0x00


	//----- nvinfo : EIATTR_KPARAM_INFO
	.align		4
.L_467:
        /*0028*/ 	.byte	0x04, 0x17
        /*002a*/ 	.short	(.L_469 - .L_468)
.L_468:
        /*002c*/ 	.word	0x00000000
        /*0030*/ 	.short	0x0013
        /*0032*/ 	.short	0x0054
        /*0034*/ 	.byte	0x00, 0xf0, 0x11, 0x00


	//----- nvinfo : EIATTR_KPARAM_INFO
	.align		4
.L_469:
        /*0038*/ 	.byte	0x04, 0x17
        /*003a*/ 	.short	(.L_471 - .L_470)
.L_470:
        /*003c*/ 	.word	0x00000000
        /*0040*/ 	.short	0x0012
        /*0042*/ 	.short	0x0050
        /*0044*/ 	.byte	0x00, 0xf0, 0x11, 0x00


	//----- nvinfo : EIATTR_KPARAM_INFO
	.align		4
.L_471:
        /*0048*/ 	.byte	0x04, 0x17
        /*004a*/ 	.short	(.L_473 - .L_472)
.L_472:
        /*004c*/ 	.word	0x00000000
        /*0050*/ 	.short	0x0011
        /*0052*/ 	.short	0x004c
        /*0054*/ 	.byte	0x00, 0xf0, 0x11, 0x00


	//----- nvinfo : EIATTR_KPARAM_INFO
	.align		4
.L_473:
        /*0058*/ 	.byte	0x04, 0x17
        /*005a*/ 	.short	(.L_475 - .L_474)
.L_474:
        /*005c*/ 	.word	0x00000000
        /*0060*/ 	.short	0x0010
        /*0062*/ 	.short	0x0048
        /*0064*/ 	.byte	0x00, 0xf0, 0x11, 0x00


	//----- nvinfo : EIATTR_KPARAM_INFO
	.align		4
.L_475:
        /*0068*/ 	.byte	0x04, 0x17
        /*006a*/ 	.short	(.L_477 - .L_476)
.L_476:
        /*006c*/ 	.word	0x00000000
        /*0070*/ 	.short	0x000f
        /*0072*/ 	.short	0x0044
        /*0074*/ 	.byte	0x00, 0xf0, 0x11, 0x00


	//----- nvinfo : EIATTR_KPARAM_INFO
	.align		4
.L_477:
        /*0078*/ 	.byte	0x04, 0x17
        /*007a*/ 	.short	(.L_479 - .L_478)
.L_478:
        /*007c*/ 	.word	0x00000000
        /*0080*/ 	.short	0x000e
        /*0082*/ 	.short	0x0040
        /*0084*/ 	.byte	0x00, 0xf0, 0x11, 0x00


	//----- nvinfo : EIATTR_KPARAM_INFO
	.align		4
.L_479:
        /*0088*/ 	.byte	0x04, 0x17
        /*008a*/ 	.short	(.L_481 - .L_480)
.L_480:
        /*008c*/ 	.word	0x00000000
        /*0090*/ 	.short	0x000d
        /*0092*/ 	.short	0x003c
        /*0094*/ 	.byte	0x00, 0xf0, 0x11, 0x00


	//----- nvinfo : EIATTR_KPARAM_INFO
	.align		4
.L_481:
        /*0098*/ 	.byte	0x04, 0x17
        /*009a*/ 	.short	(.L_483 - .L_482)
.L_482:
        /*009c*/ 	.word	0x00000000
        /*00a0*/ 	.short	0x000c
        /*00a2*/ 	.short	0x0038
        /*00a4*/ 	.byte	0x00, 0xf0, 0x11, 0x00


	//----- nvinfo : EIATTR_KPARAM_INFO
	.align		4
.L_483:
        /*00a8*/ 	.byte	0x04, 0x17
        /*00aa*/ 	.short	(.L_485 - .L_484)
.L_484:
        /*00ac*/ 	.word	0x00000000
        /*00b0*/ 	.short	0x000b
        /*00b2*/ 	.short	0x0034
        /*00b4*/ 	.byte	0x00, 0xf0, 0x11, 0x00


	//----- nvinfo : EIATTR_KPARAM_INFO
	.align		4
.L_485:
        /*00b8*/ 	.byte	0x04, 0x17
        /*00ba*/ 	.short	(.L_487 - .L_486)
.L_486:
        /*00bc*/ 	.word	0x00000000
        /*00c0*/ 	.short	0x000a
        /*00c2*/ 	.short	0x0030
        /*00c4*/ 	.byte	0x00, 0xf0, 0x11, 0x00


	//----- nvinfo : EIATTR_KPARAM_INFO
	.align		4
.L_487:
        /*00c8*/ 	.byte	0x04, 0x17
        /*00ca*/ 	.short	(.L_489 - .L_488)
.L_488:
        /*00cc*/ 	.word	0x00000000
        /*00d0*/ 	.short	0x0009
        /*00d2*/ 	.short	0x002c
        /*00d4*/ 	.byte	0x00, 0xf0, 0x11, 0x00


	//----- nvinfo : EIATTR_KPARAM_INFO
	.align		4
.L_489:
        /*00d8*/ 	.byte	0x04, 0x17
        /*00da*/ 	.short	(.L_491 - .L_490)
.L_490:
        /*00dc*/ 	.word	0x00000000
        /*00e0*/ 	.short	0x0008
        /*00e2*/ 	.short	0x0028
        /*00e4*/ 	.byte	0x00, 0xf0, 0x11, 0x00


	//----- nvinfo : EIATTR_KPARAM_INFO
	.align		4
.L_491:
        /*00e8*/ 	.byte	0x04, 0x17
        /*00ea*/ 	.short	(.L_493 - .L_492)
.L_492:
        /*00ec*/ 	.word	0x00000000
        /*00f0*/ 	.short	0x0007
        /*00f2*/ 	.short	0x0024
        /*00f4*/ 	.byte	0x00, 0xf0, 0x11, 0x00


	//----- nvinfo : EIATTR_KPARAM_INFO
	.align		4
.L_493:
        /*00f8*/ 	.byte	0x04, 0x17
        /*00fa*/ 	.short	(.L_495 - .L_494)
.L_494:
        /*00fc*/ 	.word	0x00000000
        /*0100*/ 	.short	0x0006
        /*0102*/ 	.short	0x0020
        /*0104*/ 	.byte	0x00, 0xf0, 0x11, 0x00


	//----- nvinfo : EIATTR_KPARAM_INFO
	.align		4
.L_495:
        /*0108*/ 	.byte	0x04, 0x17
        /*010a*/ 	.short	(.L_497 - .L_496)
.L_496:
        /*010c*/ 	.word	0x00000000
        /*0110*/ 	.short	0x0005
        /*0112*/ 	.short	0x001c
        /*0114*/ 	.byte	0x00, 0xf0, 0x11, 0x00


	//----- nvinfo : EIATTR_KPARAM_INFO
	.align		4
.L_497:
        /*0118*/ 	.byte	0x04, 0x17
        /*011a*/ 	.short	(.L_499 - .L_498)
.L_498:
        /*011c*/ 	.word	0x00000000
        /*0120*/ 	.short	0x0004
        /*0122*/ 	.short	0x0018
        /*0124*/ 	.byte	0x00, 0xf0, 0x11, 0x00


	//----- nvinfo : EIATTR_KPARAM_INFO
	.align		4
.L_499:
        /*0128*/ 	.byte	0x04, 0x17
        /*012a*/ 	.short	(.L_501 - .L_500)
.L_500:
        /*012c*/ 	.word	0x00000000
        /*0130*/ 	.short	0x0003
        /*0132*/ 	.short	0x0014
        /*0134*/ 	.byte	0x00, 0xf0, 0x11, 0x00


	//----- nvinfo : EIATTR_KPARAM_INFO
	.align		4
.L_501:
        /*0138*/ 	.byte	0x04, 0x17
        /*013a*/ 	.short	(.L_503 - .L_502)
.L_502:
        /*013c*/ 	.word	0x00000000
        /*0140*/ 	.short	0x0002
        /*0142*/ 	.short	0x0010
        /*0144*/ 	.byte	0x00, 0xf0, 0x11, 0x00


	//----- nvinfo : EIATTR_KPARAM_INFO
	.align		4
.L_503:
        /*0148*/ 	.byte	0x04, 0x17
        /*014a*/ 	.short	(.L_505 - .L_504)
.L_504:
        /*014c*/ 	.word	0x00000000
        /*0150*/ 	.short	0x0001
        /*0152*/ 	.short	0x0008
        /*0154*/ 	.byte	0x00, 0xf5, 0x21, 0x00


	//----- nvinfo : EIATTR_KPARAM_INFO
	.align		4
.L_505:
        /*0158*/ 	.byte	0x04, 0x17
        /*015a*/ 	.short	(.L_507 - .L_506)
.L_506:
        /*015c*/ 	.word	0x00000000
        /*0160*/ 	.short	0x0000
        /*0162*/ 	.short	0x0000
        /*0164*/ 	.byte	0x00, 0xf0, 0x21, 0x00


	//----- nvinfo : EIATTR_SPARSE_MMA_MASK
	.align		4
.L_507:
        /*0168*/ 	.byte	0x03, 0x50
        /*016a*/ 	.short	0x0000


	//----- nvinfo : EIATTR_MAXREG_COUNT
	.align		4
        /*016c*/ 	.byte	0x03, 0x1b
        /*016e*/ 	.short	0x00ff


	//----- nvinfo : EIATTR_MERCURY_ISA_VERSION
	.align		4
        /*0170*/ 	.byte	0x03, 0x5f
        /*0172*/ 	.short	0x0101


	//----- nvinfo : EIATTR_VRC_CTA_INIT_COUNT
	.align		4
        /*0174*/ 	.byte	0x02, 0x4a
	.zero		1
	.zero		1


	//----- nvinfo : EIATTR_EXIT_INSTR_OFFSETS
	.align		4
        /*0178*/ 	.byte	0x04, 0x1c
        /*017a*/ 	.short	(.L_509 - .L_508)


	//   ....[0]....
.L_508:
        /*017c*/ 	.word	0x00000090


	//   ....[1]....
        /*0180*/ 	.word	0x000027d0


	//----- nvinfo : EIATTR_CRS_STACK_SIZE
	.align		4
.L_509:
        /*0184*/ 	.byte	0x04, 0x1e
        /*0186*/ 	.short	(.L_511 - .L_510)
.L_510:
        /*0188*/ 	.word	0x00000000


	//----- nvinfo : EIATTR_CBANK_PARAM_SIZE
	.align		4
.L_511:
        /*018c*/ 	.byte	0x03, 0x19
        /*018e*/ 	.short	0x0068


	//----- nvinfo : EIATTR_PARAM_CBANK
	.align		4
        /*0190*/ 	.byte	0x04, 0x0a
        /*0192*/ 	.short	(.L_513 - .L_512)
	.align		4
.L_512:
        /*0194*/ 	.word	index@(.nv.constant0._ZN2at6native13vol2im_kernelIddEEvlPKT_jjjjjjjjjjjjjjjjjjjPS2_)
        /*0198*/ 	.short	0x0380
        /*019a*/ 	.short	0x0068


	//----- nvinfo : EIATTR_SW_WAR
	.align		4
.L_513:
        /*019c*/ 	.byte	0x04, 0x36
        /*019e*/ 	.short	(.L_515 - .L_514)
.L_514:
        /*01a0*/ 	.word	0x00000008
.L_515:


//--------------------- .nv.callgraph             --------------------------
	.section	.nv.callgraph,"",@"SHT_CUDA_CALLGRAPH"
	.align	4
	.sectionentsize	8
	.align		4
        /*0000*/ 	.word	0x00000000
	.align		4
        /*0004*/ 	.word	0xffffffff
	.align		4
        /*0008*/ 	.word	0x00000000
	.align		4
        /*000c*/ 	.word	0xfffffffe
	.align		4
        /*0010*/ 	.word	0x00000000
	.align		4
        /*0014*/ 	.word	0xfffffffd
	.align		4
        /*0018*/ 	.word	0x00000000
	.align		4
        /*001c*/ 	.word	0xfffffffc


//--------------------- .nv.constant4             --------------------------
	.section	.nv.constant4,"a",@progbits
	.align	8
	.align		8
.nv.constant4:
        /*0000*/ 	.dword	_ZN61_INTERNAL_d581dfda_30_NaiveConvolutionTranspose3d_cu_282ee23b4cuda3std3__45__cpo5beginE
	.align		8
        /*0008*/ 	.dword	_ZN61_INTERNAL_d581dfda_30_NaiveConvolutionTranspose3d_cu_282ee23b4cuda3std3__45__cpo3endE
	.align		8
        /*0010*/ 	.dword	_ZN61_INTERNAL_d581dfda_30_NaiveConvolutionTranspose3d_cu_282ee23b4cuda3std3__45__cpo6cbeginE
	.align		8
        /*0018*/ 	.dword	_ZN61_INTERNAL_d581dfda_30_NaiveConvolutionTranspose3d_cu_282ee23b4cuda3std3__45__cpo4cendE
	.align		8
        /*0020*/ 	.dword	_ZN61_INTERNAL_d581dfda_30_NaiveConvolutionTranspose3d_cu_282ee23b4cuda3std3__45__cpo6rbeginE
	.align		8
        /*0028*/ 	.dword	_ZN61_INTERNAL_d581dfda_30_NaiveConvolutionTranspose3d_cu_282ee23b4cuda3std3__45__cpo4rendE
	.align		8
        /*0030*/ 	.dword	_ZN61_INTERNAL_d581dfda_30_NaiveConvolutionTranspose3d_cu_282ee23b4cuda3std3__45__cpo7crbeginE
	.align		8
        /*0038*/ 	.dword	_ZN61_INTERNAL_d581dfda_30_NaiveConvolutionTranspose3d_cu_282ee23b4cuda3std3__45__cpo5crendE
	.align		8
        /*0040*/ 	.dword	_ZN61_INTERNAL_d581dfda_30_NaiveConvolutionTranspose3d_cu_282ee23b4cuda3std3__463_GLOBAL__N__d581dfda_30_NaiveConvolutionTranspose3d_cu_282ee23b6ignoreE
	.align		8
        /*0048*/ 	.dword	_ZN61_INTERNAL_d581dfda_30_NaiveConvolutionTranspose3d_cu_282ee23b4cuda3std3__419piecewise_constructE
	.align		8
        /*0050*/ 	.dword	_ZN61_INTERNAL_d581dfda_30_NaiveConvolutionTranspose3d_cu_282ee23b4cuda3std3__48in_placeE
	.align		8
        /*0058*/ 	.dword	_ZN61_INTERNAL_d581dfda_30_NaiveConvolutionTranspose3d_cu_282ee23b4cuda3std3__420unreachable_sentinelE
	.align		8
        /*0060*/ 	.dword	_ZN61_INTERNAL_d581dfda_30_NaiveConvolutionTranspose3d_cu_282ee23b4cuda3std6ranges3__45__cpo4swapE
	.align		8
        /*0068*/ 	.dword	_ZN61_INTERNAL_d581dfda_30_NaiveConvolutionTranspose3d_cu_282ee23b4cuda3std6ranges3__45__cpo9iter_moveE
	.align		8
        /*0070*/ 	.dword	_ZN61_INTERNAL_d581dfda_30_NaiveConvolutionTranspose3d_cu_282ee23b4cuda3std6ranges3__45__cpo5beginE
	.align		8
        /*0078*/ 	.dword	_ZN61_INTERNAL_d581dfda_30_NaiveConvolutionTranspose3d_cu_282ee23b4cuda3std6ranges3__45__cpo3endE
	.align		8
        /*0080*/ 	.dword	_ZN61_INTERNAL_d581dfda_30_NaiveConvolutionTranspose3d_cu_282ee23b4cuda3std6ranges3__45__cpo6cbeginE
	.align		8
        /*0088*/ 	.dword	_ZN61_INTERNAL_d581dfda_30_NaiveConvolutionTranspose3d_cu_282ee23b4cuda3std6ranges3__45__cpo4cendE
	.align		8
        /*0090*/ 	.dword	_ZN61_INTERNAL_d581dfda_30_NaiveConvolutionTranspose3d_cu_282ee23b4cuda3std6ranges3__45__cpo7advanceE
	.align		8
        /*0098*/ 	.dword	_ZN61_INTERNAL_d581dfda_30_NaiveConvolutionTranspose3d_cu_282ee23b4cuda3std6ranges3__45__cpo9iter_swapE
	.align		8
        /*00a0*/ 	.dword	_ZN61_INTERNAL_d581dfda_30_NaiveConvolutionTranspose3d_cu_282ee23b4cuda3std6ranges3__45__cpo4nextE
	.align		8
        /*00a8*/ 	.dword	_ZN61_INTERNAL_d581dfda_30_NaiveConvolutionTranspose3d_cu_282ee23b4cuda3std6ranges3__45__cpo4prevE
	.align		8
        /*00b0*/ 	.dword	_ZN61_INTERNAL_d581dfda_30_NaiveConvolutionTranspose3d_cu_282ee23b4cuda3std6ranges3__45__cpo4dataE
	.align		8
        /*00b8*/ 	.dword	_ZN61_INTERNAL_d581dfda_30_NaiveConvolutionTranspose3d_cu_282ee23b4cuda3std6ranges3__45__cpo5cdataE
	.align		8
        /*00c0*/ 	.dword	_ZN61_INTERNAL_d581dfda_30_NaiveConvolutionTranspose3d_cu_282ee23b4cuda3std6ranges3__45__cpo4sizeE
	.align		8
        /*00c8*/ 	.dword	_ZN61_INTERNAL_d581dfda_30_NaiveConvolutionTranspose3d_cu_282ee23b4cuda3std6ranges3__45__cpo5ssizeE
	.align		8
        /*00d0*/ 	.dword	_ZN61_INTERNAL_d581dfda_30_NaiveConvolutionTranspose3d_cu_282ee23b4cuda3std6ranges3__45__cpo8distanceE
	.align		8
        /*00d8*/ 	.dword	_ZN61_INTERNAL_d581dfda_30_NaiveConvolutionTranspose3d_cu_282ee23b6thrust24THRUST_300001_SM_1000_NS6system6detail10sequential3seqE


//--------------------- .text._ZN2at6native14vol2col_kernelIN3c108BFloat16EEEvlPKT_iiiiiiiiiiiiiiiiiiPS4_ --------------------------
	.section	.text._ZN2at6native14vol2col_kernelIN3c108BFloat16EEEvlPKT_iiiiiiiiiiiiiiiiiiPS4_,"ax",@progbits
	.align	128
        .global         _ZN2at6native14vol2col_kernelIN3c108BFloat16EEEvlPKT_iiiiiiiiiiiiiiiiiiPS4_
        .type           _ZN2at6native14vol2col_kernelIN3c108BFloat16EEEvlPKT_iiiiiiiiiiiiiiiiiiPS4_,@function
        .size           _ZN2at6native14vol2col_kernelIN3c108BFloat16EEEvlPKT_iiiiiiiiiiiiiiiiiiPS4_,(.L_x_188 - _ZN2at6native14vol2col_kernelIN3c108BFloat16EEEvlPKT_iiiiiiiiiiiiiiiiiiPS4_)
        .other          _ZN2at6native14vol2col_kernelIN3c108BFloat16EEEvlPKT_iiiiiiiiiiiiiiiiiiPS4_,@"STO_CUDA_ENTRY STV_DEFAULT"
_ZN2at6native14vol2col_kernelIN3c108BFloat16EEEvlPKT_iiiiiiiiiiiiiiiiiiPS4_:
.text._ZN2at6native14vol2col_kernelIN3c108BFloat16EEEvlPKT_iiiiiiiiiiiiiiiiiiPS4_:
[----:B------:R-:W-:Y:S01]  /*0000*/  LDC R1, c[0x0][0x37c] ;  /* 0x0000df00ff017b82 */ /* 0x000fe20000000800 */
[----:B------:R-:W0:Y:S07]  /*0010*/  S2R R0, SR_TID.X ;  /* 0x0000000000007919 */ /* 0x000e2e0000002100 */
[----:B------:R-:W1:Y:S01]  /*0020*/  S2UR UR4, SR_CTAID.X ;  /* 0x00000000000479c3 */ /* 0x000e620000002500 */
[----:B------:R-:W1:Y:S01]  /*0030*/  LDCU UR5, c[0x0][0x360] ;  /* 0x00006c00ff0577ac */ /* 0x000e620008000800 */
[----:B------:R-:W2:Y:S01]  /*0040*/  LDCU.64 UR6, c[0x0][0x380] ;  /* 0x00007000ff0677ac */ /* 0x000ea20008000a00 */
[----:B-1----:R-:W-:-:S06]  /*0050*/  UIMAD.WIDE.U32 UR4, UR4, UR5, URZ ;  /* 0x00000005040472a5 */ /* 0x002fcc000f8e00ff */
[----:B0-----:R-:W-:-:S04]  /*0060*/  IADD3 R6, P1, PT, R0, UR4, RZ ;  /* 0x0000000400067c10 */ /* 0x001fc8000ff3e0ff */
[----:B--2---:R-:W-:Y:S01]  /*0070*/  ISETP.GE.U32.AND P0, PT, R6, UR6, PT ;  /* 0x0000000606007c0c */ /* 0x004fe2000bf06070 */
[----:B------:R-:W-:-:S05]  /*0080*/  IMAD.X R7, RZ, RZ, UR5, P1 ;  /* 0x00000005ff077e24 */ /* 0x000fca00088e06ff */
[----:B------:R-:W-:-:S13]  /*0090*/  ISETP.GE.AND.EX P0, PT, R7, UR7, PT, P0 ;  /* 0x0000000707007c0c */ /* 0x000fda000bf06300 */
[----:B------:R-:W-:Y:S05]  /*00a0*/  @P0 EXIT ;  /* 0x000000000000094d */ /* 0x000fea0003800000 */
[----:B------:R-:W0:Y:S01]  /*00b0*/  LDC.64 R4, c[0x0][0x3a0] ;  /* 0x0000e800ff047b82 */ /* 0x000e220000000a00 */
[----:B------:R-:W0:Y:S02]  /*00c0*/  LDCU UR4, c[0x0][0x39c] ;  /* 0x00007380ff0477ac */ /* 0x000e240008000800 */
[----:B0-----:R-:W-:-:S04]  /*00d0*/  VIMNMX3 R0, R4, UR4, R5, PT ;  /* 0x0000000404007c0f */ /* 0x001fc8000b800105 */
[----:B------:R-:W-:-:S13]  /*00e0*/  ISETP.GE.AND P0, PT, R0, 0x1, PT ;  /* 0x000000010000780c */ /* 0x000fda0003f06270 */
[----:B------:R-:W-:Y:S05]  /*00f0*/  @!P0 EXIT ;  /* 0x000000000000894d */ /* 0x000fea0003800000 */
[----:B------:R-:W0:Y:S01]  /*0100*/  LDC.64 R2, c[0x0][0x3d0] ;  /* 0x0000f400ff027b82 */ /* 0x000e220000000a00 */
[----:B------:R-:W1:Y:S01]  /*0110*/  LDCU.64 UR12, c[0x0][0x3c8] ;  /* 0x00007900ff0c77ac */ /* 0x000e620008000a00 */
[C---:B------:R-:W-:Y:S01]  /*0120*/  LOP3.LUT R4, R5.reuse, 0x7ffffff8, RZ, 0xc0, !PT ;  /* 0x7ffffff805047812 */ /* 0x040fe200078ec0ff */
[----:B------:R-:W2:Y:S01]  /*0130*/  LDCU.64 UR6, c[0x0][0x3d8] ;  /* 0x00007b00ff0677ac */ /* 0x000ea20008000a00 */
[----:B------:R-:W3:Y:S01]  /*0140*/  LDCU.64 UR8, c[0x0][0x388] ;  /* 0x00007100ff0877ac */ /* 0x000ee20008000a00 */
[----:B------:R-:W4:Y:S01]  /*0150*/  LDCU.64 UR4, c[0x0][0x390] ;  /* 0x00007200ff0477ac */ /* 0x000f220008000a00 */
[----:B------:R-:W5:Y:S01]  /*0160*/  LDCU UR15, c[0x0][0x398] ;  /* 0x00007300ff0f77ac */ /* 0x000f620008000800 */
[----:B-1----:R-:W-:Y:S01]  /*0170*/  USHF.L.U32 UR21, UR12, 0x1, URZ ;  /* 0x000000010c157899 */ /* 0x002fe200080006ff */
[----:B--2---:R-:W-:Y:S01]  /*0180*/  IMAD.U32 R36, RZ, RZ, UR6 ;  /* 0x00000006ff247e24 */ /* 0x004fe2000f8e00ff */
[----:B------:R-:W-:Y:S01]  /*0190*/  UIMAD UR28, UR12, 0x3, URZ ;  /* 0x000000030c1c78a4 */ /* 0x000fe2000f8e02ff */
[----:B0-----:R-:W-:Y:S01]  /*01a0*/  IMAD R0, R2, UR13, RZ ;  /* 0x0000000d02007c24 */ /* 0x001fe2000f8e02ff */
[C---:B------:R-:W-:Y:S01]  /*01b0*/  LOP3.LUT R2, R5.reuse, 0x7, RZ, 0xc0, !PT ;  /* 0x0000000705027812 */ /* 0x040fe200078ec0ff */
[----:B------:R-:W-:Y:S01]  /*01c0*/  IMAD.U32 R37, RZ, RZ, UR7 ;  /* 0x00000007ff257e24 */ /* 0x000fe2000f8e00ff */
[----:B------:R-:W-:Y:S01]  /*01d0*/  USHF.L.U32 UR29, UR12, 0x2, URZ ;  /* 0x000000020c1d7899 */ /* 0x000fe200080006ff */
[----:B------:R-:W-:Y:S01]  /*01e0*/  IMAD R0, R0, R3, RZ ;  /* 0x0000000300007224 */ /* 0x000fe200078e02ff */
[----:B------:R-:W-:Y:S01]  /*01f0*/  LOP3.LUT R3, R5, 0x3, RZ, 0xc0, !PT ;  /* 0x0000000305037812 */ /* 0x000fe200078ec0ff */
[----:B------:R-:W-:Y:S01]  /*0200*/  IMAD.MOV R5, RZ, RZ, -R4 ;  /* 0x000000ffff057224 */ /* 0x000fe200078e0a04 */
[----:B------:R-:W-:Y:S01]  /*0210*/  UIMAD UR30, UR12, 0x5, URZ ;  /* 0x000000050c1e78a4 */ /* 0x000fe2000f8e02ff */
[----:B---3--:R-:W-:Y:S01]  /*0220*/  IMAD.U32 R22, RZ, RZ, UR8 ;  /* 0x00000008ff167e24 */ /* 0x008fe2000f8e00ff */
[----:B------:R-:W-:Y:S01]  /*0230*/  UIMAD UR31, UR12, 0x6, URZ ;  /* 0x000000060c1f78a4 */ /* 0x000fe2000f8e02ff */
[----:B------:R-:W-:Y:S01]  /*0240*/  IMAD.U32 R23, RZ, RZ, UR9 ;  /* 0x00000009ff177e24 */ /* 0x000fe2000f8e00ff */
[----:B------:R-:W-:Y:S01]  /*0250*/  UIMAD UR12, UR12, 0x7, URZ ;  /* 0x000000070c0c78a4 */ /* 0x000fe2000f8e02ff */
[----:B------:R-:W0:Y:S01]  /*0260*/  LDCU.64 UR22, c[0x0][0x358] ;  /* 0x00006b00ff1677ac */ /* 0x000e220008000a00 */
[----:B----4-:R-:W-:-:S02]  /*0270*/  USHF.R.S32.HI UR13, URZ, 0x1f, UR4 ;  /* 0x0000001fff0d7899 */ /* 0x010fc40008011404 */
[----:B------:R-:W-:Y:S02]  /*0280*/  USHF.R.S32.HI UR14, URZ, 0x1f, UR5 ;  /* 0x0000001fff0e7899 */ /* 0x000fe40008011405 */
[----:B-----5:R-:W-:-:S12]  /*0290*/  USHF.R.S32.HI UR15, URZ, 0x1f, UR15 ;  /* 0x0000001fff0f7899 */ /* 0x020fd8000801140f */
.L_x_22:
[----:B-1----:R-:W1:Y:S01]  /*02a0*/  LDC R14, c[0x0][0x3d4] ;  /* 0x0000f500ff0e7b82 */ /* 0x002e620000000800 */
[----:B------:R-:W-:Y:S01]  /*02b0*/  BSSY.RECONVERGENT B0, `(.L_x_0) ;  /* 0x000002b000007945 */ /* 0x000fe20003800200 */
[----:B-123--:R-:W-:-:S04]  /*02c0*/  SHF.R.S32.HI R21, RZ, 0x1f, R14 ;  /* 0x0000001fff157819 */ /* 0x00efc8000001140e */
[----:B------:R-:W-:-:S04]  /*02d0*/  LOP3.LUT R8, R7, R21, RZ, 0xfc, !PT ;  /* 0x0000001507087212 */ /* 0x000fc800078efcff */
[----:B------:R-:W-:-:S13]  /*02e0*/  ISETP.NE.U32.AND P0, PT, R8, RZ, PT ;  /* 0x000000ff0800720c */ /* 0x000fda0003f05070 */
[----:B0-----:R-:W-:Y:S05]  /*02f0*/  @P0 BRA `(.L_x_1) ;  /* 0x00000000005c0947 */ /* 0x001fea0003800000 */
[----:B------:R-:W1:Y:S01]  /*0300*/  I2F.U32.RP R10, R14 ;  /* 0x0000000e000a7306 */ /* 0x000e620000209000 */
[----:B------:R-:W-:Y:S01]  /*0310*/  ISETP.NE.U32.AND P2, PT, R14, RZ, PT ;  /* 0x000000ff0e00720c */ /* 0x000fe20003f45070 */
[----:B------:R-:W-:-:S06]  /*0320*/  HFMA2 R13, -RZ, RZ, 0, 0 ;  /* 0x00000000ff0d7431 */ /* 0x000fcc00000001ff */
[----:B-1----:R-:W1:Y:S02]  /*0330*/  MUFU.RCP R10, R10 ;  /* 0x0000000a000a7308 */ /* 0x002e640000001000 */
[----:B-1----:R-:W-:-:S06]  /*0340*/  VIADD R8, R10, 0xffffffe ;  /* 0x0ffffffe0a087836 */ /* 0x002fcc0000000000 */
[----:B------:R1:W2:Y:S02]  /*0350*/  F2I.FTZ.U32.TRUNC.NTZ R9, R8 ;  /* 0x0000000800097305 */ /* 0x0002a4000021f000 */
[----:B-1----:R-:W-:Y:S01]  /*0360*/  IMAD.MOV.U32 R8, RZ, RZ, RZ ;  /* 0x000000ffff087224 */ /* 0x002fe200078e00ff */
[----:B--2---:R-:W-:-:S05]  /*0370*/  IADD3 R11, PT, PT, RZ, -R9, RZ ;  /* 0x80000009ff0b7210 */ /* 0x004fca0007ffe0ff */
[----:B------:R-:W-:-:S04]  /*0380*/  IMAD R11, R11, R14, RZ ;  /* 0x0000000e0b0b7224 */ /* 0x000fc800078e02ff */
[----:B------:R-:W-:-:S06]  /*0390*/  IMAD.HI.U32 R9, R9, R11, R8 ;  /* 0x0000000b09097227 */ /* 0x000fcc00078e0008 */
[----:B------:R-:W-:-:S04]  /*03a0*/  IMAD.HI.U32 R12, R9, R6, RZ ;  /* 0x00000006090c7227 */ /* 0x000fc800078e00ff */
[----:B------:R-:W-:-:S04]  /*03b0*/  IMAD.MOV R9, RZ, RZ, -R12 ;  /* 0x000000ffff097224 */ /* 0x000fc800078e0a0c */
[----:B------:R-:W-:-:S05]  /*03c0*/  IMAD R9, R14, R9, R6 ;  /* 0x000000090e097224 */ /* 0x000fca00078e0206 */
[----:B------:R-:W-:-:S13]  /*03d0*/  ISETP.GE.U32.AND P0, PT, R9, R14, PT ;  /* 0x0000000e0900720c */ /* 0x000fda0003f06070 */
[----:B------:R-:W-:Y:S02]  /*03e0*/  @P0 IMAD.IADD R9, R9, 0x1, -R14 ;  /* 0x0000000109090824 */ /* 0x000fe400078e0a0e */
[----:B------:R-:W-:-:S03]  /*03f0*/  @P0 VIADD R12, R12, 0x1 ;  /* 0x000000010c0c0836 */ /* 0x000fc60000000000 */
[----:B------:R-:W-:Y:S01]  /*0400*/  ISETP.GE.U32.AND P1, PT, R9, R14, PT ;  /* 0x0000000e0900720c */ /* 0x000fe20003f26070 */
[----:B------:R-:W-:-:S12]  /*0410*/  IMAD.MOV.U32 R9, RZ, RZ, RZ ;  /* 0x000000ffff097224 */ /* 0x000fd800078e00ff */
[----:B------:R-:W-:Y:S01]  /*0420*/  @P1 VIADD R12, R12, 0x1 ;  /* 0x000000010c0c1836 */ /* 0x000fe20000000000 */
[----:B------:R-:W-:-:S05]  /*0430*/  @!P2 LOP3.LUT R12, RZ, R14, RZ, 0x33, !PT ;  /* 0x0000000eff0ca212 */ /* 0x000fca00078e33ff */
[----:B------:R-:W-:-:S04]  /*0440*/  IMAD.MOV R11, RZ, RZ, -R12 ;  /* 0x000000ffff0b7224 */ /* 0x000fc800078e0a0c */
[----:B------:R-:W-:Y:S01]  /*0450*/  IMAD R8, R14, R11, R6 ;  /* 0x0000000b0e087224 */ /* 0x000fe200078e0206 */
[----:B------:R-:W-:Y:S06]  /*0460*/  BRA `(.L_x_2) ;  /* 0x00000000003c7947 */ /* 0x000fec0003800000 */
.L_x_1:
[----:B------:R-:W1:Y:S01]  /*0470*/  LDCU UR4, c[0x0][0x3d4] ;  /* 0x00007a80ff0477ac */ /* 0x000e620008000800 */
[----:B------:R-:W-:Y:S01]  /*0480*/  IMAD.MOV.U32 R26, RZ, RZ, R6 ;  /* 0x000000ffff1a7224 */ /* 0x000fe200078e0006 */
[----:B------:R-:W-:Y:S01]  /*0490*/  MOV R20, 0x4d0 ;  /* 0x000004d000147802 */ /* 0x000fe20000000f00 */
[----:B------:R-:W-:Y:S02]  /*04a0*/  IMAD.MOV.U32 R25, RZ, RZ, R7 ;  /* 0x000000ffff197224 */ /* 0x000fe400078e0007 */
[----:B-1----:R-:W-:-:S07]  /*04b0*/  IMAD.U32 R24, RZ, RZ, UR4 ;  /* 0x00000004ff187e24 */ /* 0x002fce000f8e00ff */
[----:B0-----:R-:W-:Y:S05]  /*04c0*/  CALL.REL.NOINC `($__internal_0_$__cuda_sm20_div_s64) ;  /* 0x0000002000147944 */ /* 0x001fea0003c00000 */
[----:B------:R-:W0:Y:S01]  /*04d0*/  LDCU UR4, c[0x0][0x3d4] ;  /* 0x00007a80ff0477ac */ /* 0x000e220008000800 */
[----:B------:R-:W-:Y:S01]  /*04e0*/  IADD3 R11, P0, PT, RZ, -R16, RZ ;  /* 0x80000010ff0b7210 */ /* 0x000fe20007f1e0ff */
[----:B------:R-:W-:Y:S02]  /*04f0*/  IMAD.MOV.U32 R12, RZ, RZ, R16 ;  /* 0x000000ffff0c7224 */ /* 0x000fe400078e0010 */
[--C-:B------:R-:W-:Y:S02]  /*0500*/  IMAD.MOV.U32 R13, RZ, RZ, R17.reuse ;  /* 0x000000ffff0d7224 */ /* 0x100fe400078e0011 */
[----:B------:R-:W-:-:S04]  /*0510*/  IMAD.X R10, RZ, RZ, ~R17, P0 ;  /* 0x000000ffff0a7224 */ /* 0x000fc800000e0e11 */
[----:B0-----:R-:W-:Y:S02]  /*0520*/  IMAD R10, R10, UR4, RZ ;  /* 0x000000040a0a7c24 */ /* 0x001fe4000f8e02ff */
[----:B------:R-:W-:-:S04]  /*0530*/  IMAD.WIDE.U32 R8, R11, UR4, R6 ;  /* 0x000000040b087c25 */ /* 0x000fc8000f8e0006 */
[----:B------:R-:W-:-:S04]  /*0540*/  IMAD R21, R21, R11, R10 ;  /* 0x0000000b15157224 */ /* 0x000fc800078e020a */
[----:B------:R-:W-:-:S07]  /*0550*/  IMAD.IADD R9, R9, 0x1, R21 ;  /* 0x0000000109097824 */ /* 0x000fce00078e0215 */
.L_x_2:
[----:B0-----:R-:W-:Y:S05]  /*0560*/  BSYNC.RECONVERGENT B0 ;  /* 0x0000000000007941 */ /* 0x001fea0003800200 */
.L_x_0:
[----:B------:R-:W0:Y:S01]  /*0570*/  LDC R16, c[0x0][0x3d0] ;  /* 0x0000f400ff107b82 */ /* 0x000e220000000800 */
[----:B------:R-:W-:Y:S01]  /*0580*/  BSSY.RECONVERGENT B0, `(.L_x_3) ;  /* 0x000002c000007945 */ /* 0x000fe20003800200 */
[----:B0-----:R-:W-:-:S04]  /*0590*/  SHF.R.S32.HI R15, RZ, 0x1f, R16 ;  /* 0x0000001fff0f7819 */ /* 0x001fc80000011410 */
[----:B------:R-:W-:-:S04]  /*05a0*/  LOP3.LUT R10, R13, R15, RZ, 0xfc, !PT ;  /* 0x0000000f0d0a7212 */ /* 0x000fc800078efcff */
[----:B------:R-:W-:-:S13]  /*05b0*/  ISETP.NE.U32.AND P0, PT, R10, RZ, PT ;  /* 0x000000ff0a00720c */ /* 0x000fda0003f05070 */
[----:B------:R-:W-:Y:S05]  /*05c0*/  @P0 BRA `(.L_x_4) ;  /* 0x00000000005c0947 */ /* 0x000fea0003800000 */
[----:B------:R-:W0:Y:S01]  /*05d0*/  I2F.U32.RP R13, R16 ;  /* 0x00000010000d7306 */ /* 0x000e220000209000 */
[----:B------:R-:W-:-:S07]  /*05e0*/  ISETP.NE.U32.AND P2, PT, R16, RZ, PT ;  /* 0x000000ff1000720c */ /* 0x000fce0003f45070 */
[----:B0-----:R-:W0:Y:S02]  /*05f0*/  MUFU.RCP R13, R13 ;  /* 0x0000000d000d7308 */ /* 0x001e240000001000 */
[----:B0-----:R-:W-:Y:S01]  /*0600*/  IADD3 R10, PT, PT, R13, 0xffffffe, RZ ;  /* 0x0ffffffe0d0a7810 */ /* 0x001fe20007ffe0ff */
[----:B------:R-:W-:-:S05]  /*0610*/  HFMA2 R13, -RZ, RZ, 0, 0 ;  /* 0x00000000ff0d7431 */ /* 0x000fca00000001ff */
[----:B------:R0:W1:Y:S02]  /*0620*/  F2I.FTZ.U32.TRUNC.NTZ R11, R10 ;  /* 0x0000000a000b7305 */ /* 0x000064000021f000 */
[----:B0-----:R-:W-:Y:S02]  /*0630*/  IMAD.MOV.U32 R10, RZ, RZ, RZ ;  /* 0x000000ffff0a7224 */ /* 0x001fe400078e00ff */
[----:B-1----:R-:W-:-:S04]  /*0640*/  IMAD.MOV R15, RZ, RZ, -R11 ;  /* 0x000000ffff0f7224 */ /* 0x002fc800078e0a0b */
[----:B------:R-:W-:-:S04]  /*0650*/  IMAD R15, R15, R16, RZ ;  /* 0x000000100f0f7224 */ /* 0x000fc800078e02ff */
[----:B------:R-:W-:-:S04]  /*0660*/  IMAD.HI.U32 R11, R11, R15, R10 ;  /* 0x0000000f0b0b7227 */ /* 0x000fc800078e000a */
[----:B------:R-:W-:Y:S02]  /*0670*/  IMAD.MOV.U32 R15, RZ, RZ, RZ ;  /* 0x000000ffff0f7224 */ /* 0x000fe400078e00ff */
[----:B------:R-:W-:-:S04]  /*0680*/  IMAD.HI.U32 R14, R11, R12, RZ ;  /* 0x0000000c0b0e7227 */ /* 0x000fc800078e00ff */
[----:B------:R-:W-:-:S04]  /*0690*/  IMAD.MOV R11, RZ, RZ, -R14 ;  /* 0x000000ffff0b7224 */ /* 0x000fc800078e0a0e */
[----:B------:R-:W-:-:S05]  /*06a0*/  IMAD R11, R16, R11, R12 ;  /* 0x0000000b100b7224 */ /* 0x000fca00078e020c */
[----:B------:R-:W-:-:S13]  /*06b0*/  ISETP.GE.U32.AND P0, PT, R11, R16, PT ;  /* 0x000000100b00720c */ /* 0x000fda0003f06070 */
[----:B------:R-:W-:Y:S02]  /*06c0*/  @P0 IMAD.IADD R11, R11, 0x1, -R16 ;  /* 0x000000010b0b0824 */ /* 0x000fe400078e0a10 */
[----:B------:R-:W-:-:S03]  /*06d0*/  @P0 VIADD R14, R14, 0x1 ;  /* 0x000000010e0e0836 */ /* 0x000fc60000000000 */
[----:B------:R-:W-:-:S13]  /*06e0*/  ISETP.GE.U32.AND P1, PT, R11, R16, PT ;  /* 0x000000100b00720c */ /* 0x000fda0003f26070 */
[----:B------:R-:W-:Y:S01]  /*06f0*/  @P1 VIADD R14, R14, 0x1 ;  /* 0x000000010e0e1836 */ /* 0x000fe20000000000 */
[----:B------:R-:W-:-:S05]  /*0700*/  @!P2 LOP3.LUT R14, RZ, R16, RZ, 0x33, !PT ;  /* 0x00000010ff0ea212 */ /* 0x000fca00078e33ff */
[----:B------:R-:W-:-:S04]  /*0710*/  IMAD.MOV R11, RZ, RZ, -R14 ;  /* 0x000000ffff0b7224 */ /* 0x000fc800078e0a0e */
[----:B------:R-:W-:Y:S01]  /*0720*/  IMAD R12, R16, R11, R12 ;  /* 0x0000000b100c7224 */ /* 0x000fe200078e020c */
[----:B------:R-:W-:Y:S06]  /*0730*/  BRA `(.L_x_5) ;  /* 0x0000000000407947 */ /* 0x000fec0003800000 */
.L_x_4:
[----:B------:R-:W0:Y:S01]  /*0740*/  LDCU UR4, c[0x0][0x3d0] ;  /* 0x00007a00ff0477ac */ /* 0x000e220008000800 */
[----:B------:R-:W-:Y:S01]  /*0750*/  IMAD.MOV.U32 R26, RZ, RZ, R12 ;  /* 0x000000ffff1a7224 */ /* 0x000fe200078e000c */
[----:B------:R-:W-:Y:S01]  /*0760*/  MOV R20, 0x7b0 ;  /* 0x000007b000147802 */ /* 0x000fe20000000f00 */
[----:B------:R-:W-:Y:S02]  /*0770*/  IMAD.MOV.U32 R25, RZ, RZ, R13 ;  /* 0x000000ffff197224 */ /* 0x000fe400078e000d */
[----:B------:R-:W-:Y:S02]  /*0780*/  IMAD.MOV.U32 R21, RZ, RZ, R15 ;  /* 0x000000ffff157224 */ /* 0x000fe400078e000f */
[----:B0-----:R-:W-:-:S07]  /*0790*/  IMAD.U32 R24, RZ, RZ, UR4 ;  /* 0x00000004ff187e24 */ /* 0x001fce000f8e00ff */
[----:B------:R-:W-:Y:S05]  /*07a0*/  CALL.REL.NOINC `($__internal_0_$__cuda_sm20_div_s64) ;  /* 0x0000001c005c7944 */ /* 0x000fea0003c00000 */
[----:B------:R-:W0:Y:S01]  /*07b0*/  LDCU UR4, c[0x0][0x3d0] ;  /* 0x00007a00ff0477ac */ /* 0x000e220008000800 */
[-C--:B------:R-:W-:Y:S02]  /*07c0*/  IADD3 R11, P0, PT, RZ, -R16.reuse, RZ ;  /* 0x80000010ff0b7210 */ /* 0x080fe40007f1e0ff */
[----:B------:R-:W-:-:S03]  /*07d0*/  MOV R14, R16 ;  /* 0x00000010000e7202 */ /* 0x000fc60000000f00 */
[----:B------:R-:W-:-:S04]  /*07e0*/  IMAD.X R10, RZ, RZ, ~R17, P0 ;  /* 0x000000ffff0a7224 */ /* 0x000fc800000e0e11 */
[----:B0-----:R-:W-:Y:S02]  /*07f0*/  IMAD R10, R10, UR4, RZ ;  /* 0x000000040a0a7c24 */ /* 0x001fe4000f8e02ff */
[----:B------:R-:W-:-:S04]  /*0800*/  IMAD.WIDE.U32 R12, R11, UR4, R12 ;  /* 0x000000040b0c7c25 */ /* 0x000fc8000f8e000c */
[----:B------:R-:W-:-:S04]  /*0810*/  IMAD R15, R15, R11, R10 ;  /* 0x0000000b0f0f7224 */ /* 0x000fc800078e020a */
[----:B------:R-:W-:Y:S02]  /*0820*/  IMAD.IADD R13, R13, 0x1, R15 ;  /* 0x000000010d0d7824 */ /* 0x000fe400078e020f */
[----:B------:R-:W-:-:S07]  /*0830*/  IMAD.MOV.U32 R15, RZ, RZ, R17 ;  /* 0x000000ffff0f7224 */ /* 0x000fce00078e0011 */
.L_x_5:
[----:B------:R-:W-:Y:S05]  /*0840*/  BSYNC.RECONVERGENT B0 ;  /* 0x0000000000007941 */ /* 0x000fea0003800200 */
.L_x_3:
[----:B------:R-:W0:Y:S01]  /*0850*/  LDCU UR4, c[0x0][0x3cc] ;  /* 0x00007980ff0477ac */ /* 0x000e220008000800 */
[----:B------:R-:W-:Y:S01]  /*0860*/  BSSY.RECONVERGENT B0, `(.L_x_6) ;  /* 0x0000030000007945 */ /* 0x000fe20003800200 */
[----:B0-----:R-:W-:-:S05]  /*0870*/  IMAD.U32 R29, RZ, RZ, UR4 ;  /* 0x00000004ff1d7e24 */ /* 0x001fca000f8e00ff */
[----:B------:R-:W-:-:S04]  /*0880*/  SHF.R.S32.HI R21, RZ, 0x1f, R29 ;  /* 0x0000001fff157819 */ /* 0x000fc8000001141d */
[----:B------:R-:W-:-:S04]  /*0890*/  LOP3.LUT R10, R15, R21, RZ, 0xfc, !PT ;  /* 0x000000150f0a7212 */ /* 0x000fc800078efcff */
[----:B------:R-:W-:-:S13]  /*08a0*/  ISETP.NE.U32.AND P0, PT, R10, RZ, PT ;  /* 0x000000ff0a00720c */ /* 0x000fda0003f05070 */
[----:B------:R-:W-:Y:S05]  /*08b0*/  @P0 BRA `(.L_x_7) ;  /* 0x0000000000600947 */ /* 0x000fea0003800000 */
[----:B------:R-:W0:Y:S01]  /*08c0*/  I2F.U32.RP R15, R29 ;  /* 0x0000001d000f7306 */ /* 0x000e220000209000 */
[----:B------:R-:W-:Y:S01]  /*08d0*/  ISETP.NE.U32.AND P2, PT, R29, RZ, PT ;  /* 0x000000ff1d00720c */ /* 0x000fe20003f45070 */
[----:B------:R-:W-:-:S06]  /*08e0*/  IMAD.MOV.U32 R19, RZ, RZ, RZ ;  /* 0x000000ffff137224 */ /* 0x000fcc00078e00ff */
[----:B0-----:R-:W0:Y:S02]  /*08f0*/  MUFU.RCP R15, R15 ;  /* 0x0000000f000f7308 */ /* 0x001e240000001000 */
[----:B0-----:R-:W-:-:S06]  /*0900*/  VIADD R10, R15, 0xffffffe ;  /* 0x0ffffffe0f0a7836 */ /* 0x001fcc0000000000 */
[----:B------:R0:W1:Y:S02]  /*0910*/  F2I.FTZ.U32.TRUNC.NTZ R11, R10 ;  /* 0x0000000a000b7305 */ /* 0x000064000021f000 */
[----:B0-----:R-:W-:Y:S02]  /*0920*/  IMAD.MOV.U32 R10, RZ, RZ, RZ ;  /* 0x000000ffff0a7224 */ /* 0x001fe400078e00ff */
[----:B-1----:R-:W-:-:S04]  /*0930*/  IMAD.MOV R16, RZ, RZ, -R11 ;  /* 0x000000ffff107224 */ /* 0x002fc800078e0a0b */
[----:B------:R-:W-:-:S04]  /*0940*/  IMAD R17, R16, R29, RZ ;  /* 0x0000001d10117224 */ /* 0x000fc800078e02ff */
[----:B------:R-:W-:-:S06]  /*0950*/  IMAD.HI.U32 R11, R11, R17, R10 ;  /* 0x000000110b0b7227 */ /* 0x000fcc00078e000a */
[----:B------:R-:W-:-:S04]  /*0960*/  IMAD.HI.U32 R11, R11, R14, RZ ;  /* 0x0000000e0b0b7227 */ /* 0x000fc800078e00ff */
[----:B------:R-:W-:-:S04]  /*0970*/  IMAD.MOV R17, RZ, RZ, -R11 ;  /* 0x000000ffff117224 */ /* 0x000fc800078e0a0b */
[----:B------:R-:W-:-:S05]  /*0980*/  IMAD R16, R29, R17, R14 ;  /* 0x000000111d107224 */ /* 0x000fca00078e020e */
[----:B------:R-:W-:-:S13]  /*0990*/  ISETP.GE.U32.AND P0, PT, R16, R29, PT ;  /* 0x0000001d1000720c */ /* 0x000fda0003f06070 */
[----:B------:R-:W-:Y:S01]  /*09a0*/  @P0 IMAD.IADD R16, R16, 0x1, -R29 ;  /* 0x0000000110100824 */ /* 0x000fe200078e0a1d */
[----:B------:R-:W-:-:S04]  /*09b0*/  @P0 IADD3 R11, PT, PT, R11, 0x1, RZ ;  /* 0x000000010b0b0810 */ /* 0x000fc80007ffe0ff */
[----:B------:R-:W-:-:S13]  /*09c0*/  ISETP.GE.U32.AND P1, PT, R16, R29, PT ;  /* 0x0000001d1000720c */ /* 0x000fda0003f26070 */
[----:B------:R-:W-:Y:S01]  /*09d0*/  @P1 VIADD R11, R11, 0x1 ;  /* 0x000000010b0b1836 */ /* 0x000fe20000000000 */
[----:B------:R-:W-:-:S05]  /*09e0*/  @!P2 LOP3.LUT R11, RZ, R29, RZ, 0x33, !PT ;  /* 0x0000001dff0ba212 */ /* 0x000fca00078e33ff */
[----:B------:R-:W-:-:S04]  /*09f0*/  IMAD.MOV R15, RZ, RZ, -R11 ;  /* 0x000000ffff0f7224 */ /* 0x000fc800078e0a0b */
[----:B------:R-:W-:Y:S02]  /*0a00*/  IMAD R10, R29, R15, R14 ;  /* 0x0000000f1d0a7224 */ /* 0x000fe400078e020e */
[----:B------:R-:W-:Y:S02]  /*0a10*/  IMAD.MOV.U32 R14, RZ, RZ, R11 ;  /* 0x000000ffff0e7224 */ /* 0x000fe400078e000b */
[----:B------:R-:W-:Y:S01]  /*0a20*/  IMAD.MOV.U32 R15, RZ, RZ, RZ ;  /* 0x000000ffff0f7224 */ /* 0x000fe200078e00ff */
[----:B------:R-:W-:Y:S06]  /*0a30*/  BRA `(.L_x_8) ;  /* 0x0000000000487947 */ /* 0x000fec0003800000 */
.L_x_7:
[----:B------:R-:W0:Y:S01]  /*0a40*/  LDCU UR4, c[0x0][0x3cc] ;  /* 0x00007980ff0477ac */ /* 0x000e220008000800 */
[----:B------:R-:W-:Y:S01]  /*0a50*/  IMAD.MOV.U32 R26, RZ, RZ, R14 ;  /* 0x000000ffff1a7224 */ /* 0x000fe200078e000e */
[----:B------:R-:W-:Y:S01]  /*0a60*/  MOV R20, 0xaa0 ;  /* 0x00000aa000147802 */ /* 0x000fe20000000f00 */
[----:B------:R-:W-:Y:S01]  /*0a70*/  IMAD.MOV.U32 R25, RZ, RZ, R15 ;  /* 0x000000ffff197224 */ /* 0x000fe200078e000f */
[----:B0-----:R-:W-:-:S07]  /*0a80*/  MOV R24, UR4 ;  /* 0x0000000400187c02 */ /* 0x001fce0008000f00 */
[----:B------:R-:W-:Y:S05]  /*0a90*/  CALL.REL.NOINC `($__internal_0_$__cuda_sm20_div_s64) ;  /* 0x0000001800a07944 */ /* 0x000fea0003c00000 */
[----:B------:R-:W0:Y:S01]  /*0aa0*/  LDCU UR4, c[0x0][0x3cc] ;  /* 0x00007980ff0477ac */ /* 0x000e220008000800 */
[----:B------:R-:W-:Y:S01]  /*0ab0*/  IADD3 R19, P0, PT, RZ, -R16, RZ ;  /* 0x80000010ff137210 */ /* 0x000fe20007f1e0ff */
[----:B------:R-:W-:Y:S02]  /*0ac0*/  IMAD.MOV.U32 R10, RZ, RZ, R14 ;  /* 0x000000ffff0a7224 */ /* 0x000fe400078e000e */
[----:B------:R-:W-:Y:S02]  /*0ad0*/  IMAD.MOV.U32 R11, RZ, RZ, R15 ;  /* 0x000000ffff0b7224 */ /* 0x000fe400078e000f */
[--C-:B------:R-:W-:Y:S02]  /*0ae0*/  IMAD.X R18, RZ, RZ, ~R17.reuse, P0 ;  /* 0x000000ffff127224 */ /* 0x100fe400000e0e11 */
[----:B------:R-:W-:Y:S02]  /*0af0*/  IMAD.MOV.U32 R14, RZ, RZ, R16 ;  /* 0x000000ffff0e7224 */ /* 0x000fe400078e0010 */
[----:B------:R-:W-:-:S02]  /*0b00*/  IMAD.MOV.U32 R15, RZ, RZ, R17 ;  /* 0x000000ffff0f7224 */ /* 0x000fc400078e0011 */
[----:B0-----:R-:W-:-:S04]  /*0b10*/  IMAD.U32 R29, RZ, RZ, UR4 ;  /* 0x00000004ff1d7e24 */ /* 0x001fc8000f8e00ff */
[-C--:B------:R-:W-:Y:S02]  /*0b20*/  IMAD R18, R18, R29.reuse, RZ ;  /* 0x0000001d12127224 */ /* 0x080fe400078e02ff */
[----:B------:R-:W-:-:S04]  /*0b30*/  IMAD.WIDE.U32 R10, R19, R29, R10 ;  /* 0x0000001d130a7225 */ /* 0x000fc800078e000a */
[----:B------:R-:W-:-:S04]  /*0b40*/  IMAD R19, R21, R19, R18 ;  /* 0x0000001315137224 */ /* 0x000fc800078e0212 */
[----:B------:R-:W-:-:S07]  /*0b50*/  IMAD.IADD R19, R11, 0x1, R19 ;  /* 0x000000010b137824 */ /* 0x000fce00078e0213 */
.L_x_8:
[----:B------:R-:W-:Y:S05]  /*0b60*/  BSYNC.RECONVERGENT B0 ;  /* 0x0000000000007941 */ /* 0x000fea0003800200 */
.L_x_6:
[----:B------:R-:W0:Y:S01]  /*0b70*/  LDCU.128 UR8, c[0x0][0x3a0] ;  /* 0x00007400ff0877ac */ /* 0x000e220008000c00 */
[----:B------:R-:W-:Y:S01]  /*0b80*/  SHF.R.S32.HI R17, RZ, 0x1f, R29 ;  /* 0x0000001fff117819 */ /* 0x000fe2000001141d */
[----:B------:R-:W1:Y:S01]  /*0b90*/  LDCU.128 UR24, c[0x0][0x390] ;  /* 0x00007200ff1877ac */ /* 0x000e620008000c00 */
[----:B------:R-:W2:Y:S01]  /*0ba0*/  LDCU.128 UR4, c[0x0][0x3b0] ;  /* 0x00007600ff0477ac */ /* 0x000ea20008000c00 */
[----:B------:R-:W3:Y:S01]  /*0bb0*/  LDCU.64 UR32, c[0x0][0x3d0] ;  /* 0x00007a00ff2077ac */ /* 0x000ee20008000a00 */
[----:B0-----:R-:W-:Y:S02]  /*0bc0*/  USHF.R.S32.HI UR19, URZ, 0x1f, UR9 ;  /* 0x0000001fff137899 */ /* 0x001fe40008011409 */
[----:B------:R-:W-:Y:S02]  /*0bd0*/  USHF.R.S32.HI UR18, URZ, 0x1f, UR10 ;  /* 0x0000001fff127899 */ /* 0x000fe4000801140a */
[----:B-1----:R-:W-:Y:S02]  /*0be0*/  UIMAD.WIDE UR16, UR8, UR27, URZ ;  /* 0x0000001b081072a5 */ /* 0x002fe4000f8e02ff */
[----:B------:R-:W-:-:S02]  /*0bf0*/  UIADD3 UR20, UP1, UPT, URZ, -UR10, URZ ;  /* 0x8000000aff147290 */ /* 0x000fc4000ff3e0ff */
[----:B------:R-:W-:Y:S01]  /*0c00*/  UIMAD UR17, UR17, UR9, URZ ;  /* 0x00000009111172a4 */ /* 0x000fe2000f8e02ff */
[----:B--2---:R-:W-:Y:S01]  /*0c10*/  IMAD R11, R19, UR5, RZ ;  /* 0x00000005130b7c24 */ /* 0x004fe2000f8e02ff */
[----:B------:R-:W-:Y:S01]  /*0c20*/  UIMAD.WIDE.U32 UR8, UR16, UR9, URZ ;  /* 0x00000009100872a5 */ /* 0x000fe2000f8e00ff */
[----:B------:R-:W-:Y:S01]  /*0c30*/  IMAD R21, R13, UR6, RZ ;  /* 0x000000060d157c24 */ /* 0x000fe2000f8e02ff */
[----:B------:R-:W-:Y:S01]  /*0c40*/  UIMAD UR17, UR16, UR19, UR17 ;  /* 0x00000013101172a4 */ /* 0x000fe2000f8e0211 */
[----:B------:R-:W-:Y:S01]  /*0c50*/  MOV R24, UR20 ;  /* 0x0000001400187c02 */ /* 0x000fe20008000f00 */
[----:B------:R-:W-:Y:S02]  /*0c60*/  UIADD3.X UR18, UPT, UPT, URZ, ~UR18, URZ, UP1, !UPT ;  /* 0x80000012ff127290 */ /* 0x000fe40008ffe4ff */
[----:B------:R-:W-:Y:S02]  /*0c70*/  UIADD3 UR9, UPT, UPT, UR9, UR17, URZ ;  /* 0x0000001109097290 */ /* 0x000fe4000fffe0ff */
[----:B------:R-:W-:-:S02]  /*0c80*/  USHF.R.S32.HI UR16, URZ, 0x1f, UR5 ;  /* 0x0000001fff107899 */ /* 0x000fc40008011405 */
[----:B------:R-:W-:Y:S01]  /*0c90*/  IMAD.U32 R25, RZ, RZ, UR18 ;  /* 0x00000012ff197e24 */ /* 0x000fe2000f8e00ff */
[----:B------:R-:W-:Y:S01]  /*0ca0*/  USHF.R.S32.HI UR10, URZ, 0x1f, UR11 ;  /* 0x0000001fff0a7899 */ /* 0x000fe2000801140b */
[----:B------:R-:W-:Y:S01]  /*0cb0*/  IMAD R16, R29, UR9, RZ ;  /* 0x000000091d107c24 */ /* 0x000fe2000f8e02ff */
[----:B------:R-:W-:Y:S01]  /*0cc0*/  UIADD3 UR11, UP0, UPT, URZ, -UR11, URZ ;  /* 0x8000000bff0b7290 */ /* 0x000fe2000ff1e0ff */
[C---:B------:R-:W-:Y:S01]  /*0cd0*/  IMAD R27, R10.reuse, UR16, R11 ;  /* 0x000000100a1b7c24 */ /* 0x040fe2000f8e020b */
[----:B------:R-:W-:Y:S01]  /*0ce0*/  USHF.R.S32.HI UR9, URZ, 0x1f, UR4 ;  /* 0x0000001fff097899 */ /* 0x000fe20008011404 */
[----:B------:R-:W-:Y:S01]  /*0cf0*/  IMAD.MOV.U32 R11, RZ, RZ, R19 ;  /* 0x000000ffff0b7224 */ /* 0x000fe200078e0013 */
[----:B------:R-:W-:Y:S01]  /*0d00*/  UIADD3.X UR10, UPT, UPT, URZ, ~UR10, URZ, UP0, !UPT ;  /* 0x8000000aff0a7290 */ /* 0x000fe200087fe4ff */
[----:B------:R-:W-:Y:S01]  /*0d10*/  IMAD R17, R17, UR8, R16 ;  /* 0x0000000811117c24 */ /* 0x000fe2000f8e0210 */
[----:B------:R-:W-:Y:S01]  /*0d20*/  UIADD3 UR4, UP1, UPT, URZ, -UR4, URZ ;  /* 0x80000004ff047290 */ /* 0x000fe2000ff3e0ff */
[----:B------:R-:W-:Y:S01]  /*0d30*/  IMAD.WIDE.U32 R24, R10, UR5, R24 ;  /* 0x000000050a187c25 */ /* 0x000fe2000f8e0018 */
[----:B------:R-:W-:-:S02]  /*0d40*/  USHF.R.S32.HI UR5, URZ, 0x1f, UR6 ;  /* 0x0000001fff057899 */ /* 0x000fc40008011406 */
[----:B------:R-:W-:Y:S01]  /*0d50*/  UIADD3.X UR9, UPT, UPT, URZ, ~UR9, URZ, UP1, !UPT ;  /* 0x80000009ff097290 */ /* 0x000fe20008ffe4ff */
[----:B------:R-:W-:Y:S01]  /*0d60*/  IMAD.WIDE.U32 R18, R29, UR8, RZ ;  /* 0x000000081d127c25 */ /* 0x000fe2000f8e00ff */
[----:B------:R-:W-:-:S03]  /*0d70*/  MOV R26, R24 ;  /* 0x00000018001a7202 */ /* 0x000fc60000000f00 */
[----:B------:R-:W-:Y:S02]  /*0d80*/  IMAD.IADD R17, R19, 0x1, R17 ;  /* 0x0000000113117824 */ /* 0x000fe400078e0211 */
[----:B------:R-:W-:Y:S02]  /*0d90*/  IMAD R29, R15, UR24, RZ ;  /* 0x000000180f1d7c24 */ /* 0x000fe4000f8e02ff */
[----:B------:R-:W-:Y:S02]  /*0da0*/  IMAD.IADD R27, R25, 0x1, R27 ;  /* 0x00000001191b7824 */ /* 0x000fe400078e021b */
[----:B------:R-:W-:Y:S02]  /*0db0*/  IMAD R19, R17, R14, RZ ;  /* 0x0000000e11137224 */ /* 0x000fe400078e02ff */
[----:B------:R-:W-:Y:S02]  /*0dc0*/  IMAD R31, R14, UR13, R29 ;  /* 0x0000000d0e1f7c24 */ /* 0x000fe4000f8e021d */
[----:B------:R-:W-:-:S02]  /*0dd0*/  IMAD.U32 R28, RZ, RZ, UR11 ;  /* 0x0000000bff1c7e24 */ /* 0x000fc4000f8e00ff */
[----:B------:R-:W-:Y:S02]  /*0de0*/  IMAD.U32 R29, RZ, RZ, UR10 ;  /* 0x0000000aff1d7e24 */ /* 0x000fe4000f8e00ff */
[----:B------:R-:W-:-:S04]  /*0df0*/  IMAD.WIDE.U32 R16, R14, UR24, R26 ;  /* 0x000000180e107c25 */ /* 0x000fc8000f8e001a */
[----:B------:R-:W-:-:S04]  /*0e00*/  IMAD.WIDE.U32 R10, R14, R18, R10 ;  /* 0x000000120e0a7225 */ /* 0x000fc800078e000a */
[----:B------:R-:W-:Y:S02]  /*0e10*/  IMAD R15, R15, R18, R19 ;  /* 0x000000120f0f7224 */ /* 0x000fe400078e0213 */
[C---:B------:R-:W-:Y:S01]  /*0e20*/  IMAD R21, R12.reuse, UR5, R21 ;  /* 0x000000050c157c24 */ /* 0x040fe2000f8e0215 */
[----:B---3--:R-:W-:Y:S01]  /*0e30*/  USHF.R.S32.HI UR5, URZ, 0x1f, UR32 ;  /* 0x0000001fff057899 */ /* 0x008fe20008011420 */
[----:B------:R-:W-:-:S04]  /*0e40*/  IMAD.WIDE.U32 R28, R12, UR6, R28 ;  /* 0x000000060c1c7c25 */ /* 0x000fc8000f8e001c */
[----:B------:R-:W-:Y:S02]  /*0e50*/  IMAD.IADD R14, R17, 0x1, R31 ;  /* 0x00000001110e7824 */ /* 0x000fe400078e021f */
[----:B------:R-:W-:Y:S02]  /*0e60*/  IMAD.IADD R11, R11, 0x1, R15 ;  /* 0x000000010b0b7824 */ /* 0x000fe400078e020f */
[----:B------:R-:W-:Y:S02]  /*0e70*/  IMAD.IADD R31, R29, 0x1, R21 ;  /* 0x000000011d1f7824 */ /* 0x000fe400078e0215 */
[----:B------:R-:W-:Y:S02]  /*0e80*/  IMAD R17, R14, UR25, RZ ;  /* 0x000000190e117c24 */ /* 0x000fe4000f8e02ff */
[----:B------:R-:W-:Y:S02]  /*0e90*/  IMAD.MOV.U32 R30, RZ, RZ, R28 ;  /* 0x000000ffff1e7224 */ /* 0x000fe400078e001c */
[----:B------:R-:W-:-:S02]  /*0ea0*/  IMAD R11, R11, UR32, RZ ;  /* 0x000000200b0b7c24 */ /* 0x000fc4000f8e02ff */
[----:B------:R-:W-:Y:S01]  /*0eb0*/  IMAD.U32 R32, RZ, RZ, UR4 ;  /* 0x00000004ff207e24 */ /* 0x000fe2000f8e00ff */
[----:B------:R-:W-:Y:S01]  /*0ec0*/  USHF.R.S32.HI UR4, URZ, 0x1f, UR7 ;  /* 0x0000001fff047899 */ /* 0x000fe20008011407 */
[----:B------:R-:W-:-:S04]  /*0ed0*/  IMAD.WIDE.U32 R14, R16, UR25, R30 ;  /* 0x00000019100e7c25 */ /* 0x000fc8000f8e001e */
[----:B------:R-:W-:Y:S02]  /*0ee0*/  IMAD R17, R16, UR14, R17 ;  /* 0x0000000e10117c24 */ /* 0x000fe4000f8e0211 */
[----:B------:R-:W-:Y:S02]  /*0ef0*/  IMAD.U32 R33, RZ, RZ, UR9 ;  /* 0x00000009ff217e24 */ /* 0x000fe4000f8e00ff */
[----:B------:R-:W-:Y:S02]  /*0f00*/  IMAD R19, R9, UR7, RZ ;  /* 0x0000000709137c24 */ /* 0x000fe4000f8e02ff */
[----:B------:R-:W-:-:S04]  /*0f10*/  IMAD.WIDE.U32 R12, R10, UR32, R12 ;  /* 0x000000200a0c7c25 */ /* 0x000fc8000f8e000c */
[----:B------:R-:W-:Y:S01]  /*0f20*/  IMAD R11, R10, UR5, R11 ;  /* 0x000000050a0b7c24 */ /* 0x000fe2000f8e020b */
[----:B------:R-:W-:Y:S01]  /*0f30*/  IADD3 R10, PT, PT, R15, R17, RZ ;  /* 0x000000110f0a7210 */ /* 0x000fe20007ffe0ff */
[----:B------:R-:W-:-:S04]  /*0f40*/  IMAD.WIDE.U32 R32, R8, UR7, R32 ;  /* 0x0000000708207c25 */ /* 0x000fc8000f8e0020 */
[----:B------:R-:W-:Y:S01]  /*0f50*/  IMAD R19, R8, UR4, R19 ;  /* 0x0000000408137c24 */ /* 0x000fe2000f8e0213 */
[----:B------:R-:W-:Y:S01]  /*0f60*/  USHF.R.S32.HI UR4, URZ, 0x1f, UR33 ;  /* 0x0000001fff047899 */ /* 0x000fe20008011421 */
[----:B------:R-:W-:Y:S02]  /*0f70*/  IMAD.IADD R11, R13, 0x1, R11 ;  /* 0x000000010d0b7824 */ /* 0x000fe400078e020b */
[----:B------:R-:W-:Y:S02]  /*0f80*/  IMAD.IADD R35, R33, 0x1, R19 ;  /* 0x0000000121237824 */ /* 0x000fe400078e0213 */
[----:B------:R-:W-:Y:S02]  /*0f90*/  IMAD R15, R10, UR26, RZ ;  /* 0x0000001a0a0f7c24 */ /* 0x000fe4000f8e02ff */
[----:B------:R-:W-:Y:S02]  /*0fa0*/  IMAD R13, R11, UR33, RZ ;  /* 0x000000210b0d7c24 */ /* 0x000fe4000f8e02ff */
[----:B------:R-:W-:-:S02]  /*0fb0*/  IMAD.MOV.U32 R34, RZ, RZ, R32 ;  /* 0x000000ffff227224 */ /* 0x000fc400078e0020 */
[----:B------:R-:W-:-:S04]  /*0fc0*/  IMAD.WIDE.U32 R8, R12, UR33, R8 ;  /* 0x000000210c087c25 */ /* 0x000fc8000f8e0008 */
[----:B------:R-:W-:Y:S01]  /*0fd0*/  IMAD.WIDE.U32 R10, R14, UR26, R34 ;  /* 0x0000001a0e0a7c25 */ /* 0x000fe2000f8e0022 */
[----:B------:R-:W-:-:S03]  /*0fe0*/  LEA R36, P0, R8, R36, 0x1 ;  /* 0x0000002408247211 */ /* 0x000fc600078008ff */
[----:B------:R-:W-:Y:S01]  /*0ff0*/  IMAD R15, R14, UR15, R15 ;  /* 0x0000000f0e0f7c24 */ /* 0x000fe2000f8e020f */
[----:B------:R-:W-:Y:S01]  /*1000*/  LEA R22, P1, R10, R22, 0x1 ;  /* 0x000000160a167211 */ /* 0x000fe200078208ff */
[----:B------:R-:W-:Y:S02]  /*1010*/  IMAD R13, R12, UR4, R13 ;  /* 0x000000040c0d7c24 */ /* 0x000fe4000f8e020d */
[----:B------:R-:W-:Y:S02]  /*1020*/  IMAD.IADD R11, R11, 0x1, R15 ;  /* 0x000000010b0b7824 */ /* 0x000fe400078e020f */
[----:B------:R-:W-:Y:S02]  /*1030*/  IMAD.IADD R13, R9, 0x1, R13 ;  /* 0x00000001090d7824 */ /* 0x000fe400078e020d */
[----:B------:R-:W-:Y:S01]  /*1040*/  IMAD.MOV.U32 R9, RZ, RZ, RZ ;  /* 0x000000ffff097224 */ /* 0x000fe200078e00ff */
[----:B------:R-:W-:Y:S02]  /*1050*/  LEA.HI.X R23, R10, R23, R11, 0x1, P1 ;  /* 0x000000170a177211 */ /* 0x000fe400008f0c0b */
[----:B------:R-:W-:-:S07]  /*1060*/  LEA.HI.X R37, R8, R37, R13, 0x1, P0 ;  /* 0x0000002508257211 */ /* 0x000fce00000f0c0d */
.L_x_21:
[----:B0-----:R-:W0:Y:S01]  /*1070*/  LDCU UR4, c[0x0][0x3c0] ;  /* 0x00007800ff0477ac */ /* 0x001e220008000800 */
[----:B------:R-:W-:Y:S01]  /*1080*/  IMAD.MOV.U32 R12, RZ, RZ, RZ ;  /* 0x000000ffff0c7224 */ /* 0x000fe200078e00ff */
[----:B-1----:R-:W1:Y:S01]  /*1090*/  LDCU UR5, c[0x0][0x39c] ;  /* 0x00007380ff0577ac */ /* 0x002e620008000800 */
[C---:B0-----:R-:W-:Y:S01]  /*10a0*/  IMAD R10, R9.reuse, UR4, RZ ;  /* 0x00000004090a7c24 */ /* 0x041fe2000f8e02ff */
[----:B------:R-:W-:-:S04]  /*10b0*/  IADD3 R9, PT, PT, R9, 0x1, RZ ;  /* 0x0000000109097810 */ /* 0x000fc80007ffe0ff */
[C---:B------:R-:W-:Y:S02]  /*10c0*/  IADD3 R11, P0, PT, R10.reuse, R24, RZ ;  /* 0x000000180a0b7210 */ /* 0x040fe40007f1e0ff */
[----:B-1----:R-:W-:Y:S02]  /*10d0*/  ISETP.NE.AND P3, PT, R9, UR5, PT ;  /* 0x0000000509007c0c */ /* 0x002fe4000bf65270 */
[----:B--23--:R-:W-:-:S11]  /*10e0*/  LEA.HI.X.SX32 R13, R10, R27, 0x1, P0 ;  /* 0x0000001b0a0d7211 */ /* 0x00cfd600000f0eff */
.L_x_20:
[----:B0-----:R-:W0:Y:S01]  /*10f0*/  LDCU UR4, c[0x0][0x3c4] ;  /* 0x00007880ff0477ac */ /* 0x001e220008000800 */
[----:B-1----:R-:W1:Y:S01]  /*1100*/  LDCU.64 UR6, c[0x0][0x3a0] ;  /* 0x00007400ff0677ac */ /* 0x002e620008000a00 */
[----:B--2---:R-:W2:Y:S01]  /*1110*/  LDCU UR5, c[0x0][0x394] ;  /* 0x00007280ff0577ac */ /* 0x004ea20008000800 */
[C---:B0-----:R-:W-:Y:S01]  /*1120*/  IMAD R19, R12.reuse, UR4, RZ ;  /* 0x000000040c137c24 */ /* 0x041fe2000f8e02ff */
[----:B------:R-:W0:Y:S01]  /*1130*/  LDCU UR4, c[0x0][0x398] ;  /* 0x00007300ff0477ac */ /* 0x000e220008000800 */
[----:B------:R-:W-:-:S03]  /*1140*/  VIADD R12, R12, 0x1 ;  /* 0x000000010c0c7836 */ /* 0x000fc60000000000 */
[----:B------:R-:W-:Y:S01]  /*1150*/  IADD3 R14, P0, PT, R19, R28, RZ ;  /* 0x0000001c130e7210 */ /* 0x000fe20007f1e0ff */
[----:B-1----:R-:W-:Y:S01]  /*1160*/  UISETP.GE.U32.AND UP0, UPT, UR7, 0x8, UPT ;  /* 0x000000080700788c */ /* 0x002fe2000bf06070 */
[----:B------:R-:W-:Y:S01]  /*1170*/  ISETP.NE.AND P4, PT, R12, UR6, PT ;  /* 0x000000060c007c0c */ /* 0x000fe2000bf85270 */
[----:B--2---:R-:W-:Y:S01]  /*1180*/  IMAD.U32 R15, RZ, RZ, UR5 ;  /* 0x00000005ff0f7e24 */ /* 0x004fe2000f8e00ff */
[----:B------:R-:W-:Y:S02]  /*1190*/  LOP3.LUT R8, R11, R14, RZ, 0xfc, !PT ;  /* 0x0000000e0b087212 */ /* 0x000fe400078efcff */
[----:B------:R-:W-:Y:S01]  /*11a0*/  LEA.HI.X.SX32 R16, R19, R31, 0x1, P0 ;  /* 0x0000001f13107211 */ /* 0x000fe200000f0eff */
[----:B------:R-:W-:Y:S01]  /*11b0*/  IMAD R18, R10, R15, R19 ;  /* 0x0000000f0a127224 */ /* 0x000fe200078e0213 */
[----:B------:R-:W-:Y:S02]  /*11c0*/  ISETP.GT.U32.AND P0, PT, R8, -0x1, PT ;  /* 0xffffffff0800780c */ /* 0x000fe40003f04070 */
[----:B------:R-:W-:Y:S01]  /*11d0*/  LOP3.LUT R8, R13, R16, RZ, 0xfc, !PT ;  /* 0x000000100d087212 */ /* 0x000fe200078efcff */
[----:B0-----:R-:W-:-:S03]  /*11e0*/  IMAD.U32 R17, RZ, RZ, UR4 ;  /* 0x00000004ff117e24 */ /* 0x001fc6000f8e00ff */
[----:B------:R-:W-:Y:S01]  /*11f0*/  ISETP.GT.AND.EX P0, PT, R8, -0x1, PT, P0 ;  /* 0xffffffff0800780c */ /* 0x000fe20003f04300 */
[----:B------:R-:W-:Y:S02]  /*1200*/  IMAD.MOV.U32 R8, RZ, RZ, RZ ;  /* 0x000000ffff087224 */ /* 0x000fe400078e00ff */
[----:B------:R-:W-:Y:S01]  /*1210*/  IMAD R18, R18, R17, RZ ;  /* 0x0000001112127224 */ /* 0x000fe200078e02ff */
[----:B---3--:R-:W-:Y:S09]  /*1220*/  BRA.U !UP0, `(.L_x_9) ;  /* 0x0000000908587547 */ /* 0x008ff2000b800000 */
[----:B------:R-:W0:Y:S01]  /*1230*/  LDCU UR5, c[0x0][0x3c8] ;  /* 0x00007900ff0577ac */ /* 0x000e220008000800 */
[C---:B------:R-:W-:Y:S01]  /*1240*/  VIADD R44, R18.reuse, UR21 ;  /* 0x00000015122c7c36 */ /* 0x040fe20008000000 */
[C---:B------:R-:W-:Y:S01]  /*1250*/  IADD3 R19, PT, PT, R18.reuse, UR28, RZ ;  /* 0x0000001c12137c10 */ /* 0x040fe2000fffe0ff */
[C---:B------:R-:W-:Y:S01]  /*1260*/  VIADD R20, R18.reuse, UR29 ;  /* 0x0000001d12147c36 */ /* 0x040fe20008000000 */
[----:B------:R-:W1:Y:S01]  /*1270*/  LDCU UR4, c[0x0][0x3c8] ;  /* 0x00007900ff0477ac */ /* 0x000e620008000800 */
[C---:B------:R-:W-:Y:S01]  /*1280*/  VIADD R21, R18.reuse, UR30 ;  /* 0x0000001e12157c36 */ /* 0x040fe20008000000 */
[----:B------:R-:W-:Y:S01]  /*1290*/  MOV R53, UR12 ;  /* 0x0000000c00357c02 */ /* 0x000fe20008000f00 */
[C---:B------:R-:W-:Y:S02]  /*12a0*/  VIADD R43, R18.reuse, UR31 ;  /* 0x0000001f122b7c36 */ /* 0x040fe40008000000 */
[----:B------:R-:W-:Y:S02]  /*12b0*/  VIADD R45, R18, UR12 ;  /* 0x0000000c122d7c36 */ /* 0x000fe40008000000 */
[----:B------:R-:W-:-:S02]  /*12c0*/  IMAD.MOV.U32 R51, RZ, RZ, RZ ;  /* 0x000000ffff337224 */ /* 0x000fc400078e00ff */
[----:B------:R-:W-:Y:S02]  /*12d0*/  IMAD.MOV.U32 R47, RZ, RZ, R18 ;  /* 0x000000ffff2f7224 */ /* 0x000fe400078e0012 */
[----:B------:R-:W-:Y:S02]  /*12e0*/  IMAD.U32 R55, RZ, RZ, UR31 ;  /* 0x0000001fff377e24 */ /* 0x000fe4000f8e00ff */
[----:B------:R-:W-:Y:S01]  /*12f0*/  IMAD.U32 R57, RZ, RZ, UR30 ;  /* 0x0000001eff397e24 */ /* 0x000fe2000f8e00ff */
[----:B0-----:R-:W-:Y:S01]  /*1300*/  IADD3 R49, PT, PT, R18, UR5, RZ ;  /* 0x0000000512317c10 */ /* 0x001fe2000fffe0ff */
[----:B------:R-:W-:Y:S02]  /*1310*/  IMAD.U32 R59, RZ, RZ, UR29 ;  /* 0x0000001dff3b7e24 */ /* 0x000fe4000f8e00ff */
[----:B------:R-:W-:Y:S02]  /*1320*/  IMAD.U32 R61, RZ, RZ, UR28 ;  /* 0x0000001cff3d7e24 */ /* 0x000fe4000f8e00ff */
[----:B------:R-:W-:-:S02]  /*1330*/  IMAD.U32 R8, RZ, RZ, UR21 ;  /* 0x00000015ff087e24 */ /* 0x000fc4000f8e00ff */
[----:B------:R-:W-:Y:S02]  /*1340*/  IMAD.MOV.U32 R46, RZ, RZ, R5 ;  /* 0x000000ffff2e7224 */ /* 0x000fe400078e0005 */
[----:B-1----:R-:W-:-:S07]  /*1350*/  IMAD.U32 R42, RZ, RZ, UR4 ;  /* 0x00000004ff2a7e24 */ /* 0x002fce000f8e00ff */
.L_x_10:
[----:B0-----:R-:W0:Y:S01]  /*1360*/  LDCU.64 UR4, c[0x0][0x390] ;  /* 0x00007200ff0477ac */ /* 0x001e220008000a00 */
[C---:B------:R-:W-:Y:S01]  /*1370*/  IADD3 R38, P1, PT, R51.reuse, R32, RZ ;  /* 0x0000002033267210 */ /* 0x040fe20007f3e0ff */
[----:B------:R-:W1:Y:S03]  /*1380*/  LDCU UR6, c[0x0][0x398] ;  /* 0x00007300ff0677ac */ /* 0x000e660008000800 */
[----:B------:R-:W-:Y:S02]  /*1390*/  ISETP.GT.U32.AND P5, PT, R38, -0x1, PT ;  /* 0xffffffff2600780c */ /* 0x000fe40003fa4070 */
[----:B------:R-:W-:-:S04]  /*13a0*/  LEA.HI.X.SX32 R39, R51, R35, 0x1, P1 ;  /* 0x0000002333277211 */ /* 0x000fc800008f0eff */
[----:B------:R-:W-:Y:S01]  /*13b0*/  ISETP.GT.AND.EX P5, PT, R39, -0x1, P0, P5 ;  /* 0xffffffff2700780c */ /* 0x000fe200007a4350 */
[----:B0-----:R-:W-:Y:S01]  /*13c0*/  IMAD.U32 R15, RZ, RZ, UR5 ;  /* 0x00000005ff0f7e24 */ /* 0x001fe2000f8e00ff */
[----:B------:R-:W-:Y:S01]  /*13d0*/  ISETP.LT.U32.AND P2, PT, R11, UR4, PT ;  /* 0x000000040b007c0c */ /* 0x000fe2000bf41070 */
[----:B-1----:R-:W-:-:S03]  /*13e0*/  IMAD.U32 R17, RZ, RZ, UR6 ;  /* 0x00000006ff117e24 */ /* 0x002fc6000f8e00ff */
[----:B------:R-:W-:Y:S02]  /*13f0*/  ISETP.LT.U32.AND P1, PT, R14, R15, PT ;  /* 0x0000000f0e00720c */ /* 0x000fe40003f21070 */
[----:B------:R-:W-:Y:S02]  /*1400*/  ISETP.LT.AND.EX P6, PT, R13, UR13, P5, P2 ;  /* 0x0000000d0d007c0c */ /* 0x000fe4000afc1320 */
[----:B------:R-:W-:Y:S02]  /*1410*/  ISETP.LT.U32.AND P5, PT, R38, R17, PT ;  /* 0x000000112600720c */ /* 0x000fe40003fa1070 */
[----:B------:R-:W-:-:S04]  /*1420*/  ISETP.LT.AND.EX P6, PT, R16, UR14, P6, P1 ;  /* 0x0000000e10007c0c */ /* 0x000fc8000b7c1310 */
[----:B------:R-:W-:-:S13]  /*1430*/  ISETP.LT.AND.EX P5, PT, R39, UR15, P6, P5 ;  /* 0x0000000f27007c0c */ /* 0x000fda000b7a1350 */
[----:B------:R-:W-:Y:S01]  /*1440*/  @!P5 PRMT R48, RZ, 0x7610, R48 ;  /* 0x00007610ff30d816 */ /* 0x000fe20000000030 */
[----:B------:R-:W-:-:S05]  /*1450*/  @P5 IMAD.WIDE R38, R47, 0x2, R22 ;  /* 0x000000022f265825 */ /* 0x000fca00078e0216 */
[----:B------:R-:W2:Y:S01]  /*1460*/  @P5 LDG.E.U16 R48, desc[UR22][R38.64] ;  /* 0x0000001626305981 */ /* 0x000ea2000c1e1500 */
[----:B------:R-:W-:-:S04]  /*1470*/  IADD3 R40, P6, PT, R42, R32, RZ ;  /* 0x000000202a287210 */ /* 0x000fc80007fde0ff */
[----:B------:R-:W-:Y:S02]  /*1480*/  ISETP.GT.U32.AND P5, PT, R40, -0x1, PT ;  /* 0xffffffff2800780c */ /* 0x000fe40003fa4070 */
[----:B------:R-:W-:-:S04]  /*1490*/  LEA.HI.X.SX32 R41, R42, R35, 0x1, P6 ;  /* 0x000000232a297211 */ /* 0x000fc800030f0eff */
[----:B------:R-:W-:-:S04]  /*14a0*/  ISETP.GT.AND.EX P5, PT, R41, -0x1, P0, P5 ;  /* 0xffffffff2900780c */ /* 0x000fc800007a4350 */
[----:B------:R-:W-:Y:S02]  /*14b0*/  ISETP.LT.AND.EX P6, PT, R13, UR13, P5, P2 ;  /* 0x0000000d0d007c0c */ /* 0x000fe4000afc1320 */
[----:B------:R-:W-:Y:S02]  /*14c0*/  ISETP.LT.U32.AND P5, PT, R40, R17, PT ;  /* 0x000000112800720c */ /* 0x000fe40003fa1070 */
[----:B------:R-:W-:-:S04]  /*14d0*/  ISETP.LT.AND.EX P6, PT, R16, UR14, P6, P1 ;  /* 0x0000000e10007c0c */ /* 0x000fc8000b7c1310 */
[----:B------:R-:W-:-:S13]  /*14e0*/  ISETP.LT.AND.EX P5, PT, R41, UR15, P6, P5 ;  /* 0x0000000f29007c0c */ /* 0x000fda000b7a1350 */
[----:B------:R-:W-:Y:S01]  /*14f0*/  @!P5 PRMT R50, RZ, 0x7610, R50 ;  /* 0x00007610ff32d816 */ /* 0x000fe20000000032 */
[----:B------:R-:W-:Y:S01]  /*1500*/  @P5 IMAD.WIDE R40, R49, 0x2, R22 ;  /* 0x0000000231285825 */ /* 0x000fe200078e0216 */
[----:B--2---:R0:W-:Y:S04]  /*1510*/  STG.E.U16 desc[UR22][R36.64], R48 ;  /* 0x0000003024007986 */ /* 0x0041e8000c101516 */
[----:B------:R1:W2:Y:S01]  /*1520*/  @P5 LDG.E.U16 R50, desc[UR22][R40.64] ;  /* 0x0000001628325981 */ /* 0x0002a2000c1e1500 */
[----:B------:R-:W-:Y:S01]  /*1530*/  IADD3 R52, P6, PT, R8, R32, RZ ;  /* 0x0000002008347210 */ /* 0x000fe20007fde0ff */
[----:B------:R-:W-:-:S03]  /*1540*/  IMAD.WIDE R38, R0, 0x2, R36 ;  /* 0x0000000200267825 */ /* 0x000fc600078e0224 */
[----:B------:R-:W-:Y:S02]  /*1550*/  ISETP.GT.U32.AND P5, PT, R52, -0x1, PT ;  /* 0xffffffff3400780c */ /* 0x000fe40003fa4070 */
[----:B------:R-:W-:-:S04]  /*1560*/  LEA.HI.X.SX32 R54, R8, R35, 0x1, P6 ;  /* 0x0000002308367211 */ /* 0x000fc800030f0eff */
[----:B------:R-:W-:-:S04]  /*1570*/  ISETP.GT.AND.EX P5, PT, R54, -0x1, P0, P5 ;  /* 0xffffffff3600780c */ /* 0x000fc800007a4350 */
[----:B------:R-:W-:Y:S02]  /*1580*/  ISETP.LT.AND.EX P6, PT, R13, UR13, P5, P2 ;  /* 0x0000000d0d007c0c */ /* 0x000fe4000afc1320 */
[----:B------:R-:W-:Y:S02]  /*1590*/  ISETP.LT.U32.AND P5, PT, R52, R17, PT ;  /* 0x000000113400720c */ /* 0x000fe40003fa1070 */
[----:B------:R-:W-:-:S04]  /*15a0*/  ISETP.LT.AND.EX P6, PT, R16, UR14, P6, P1 ;  /* 0x0000000e10007c0c */ /* 0x000fc8000b7c1310 */
[----:B------:R-:W-:-:S13]  /*15b0*/  ISETP.LT.AND.EX P5, PT, R54, UR15, P6, P5 ;  /* 0x0000000f36007c0c */ /* 0x000fda000b7a1350 */
[----:B0-----:R-:W-:Y:S01]  /*15c0*/  @!P5 PRMT R48, RZ, 0x7610, R48 ;  /* 0x00007610ff30d816 */ /* 0x001fe20000000030 */
[----:B-1----:R-:W-:Y:S01]  /*15d0*/  @P5 IMAD.WIDE R40, R44, 0x2, R22 ;  /* 0x000000022c285825 */ /* 0x002fe200078e0216 */
[----:B--2---:R0:W-:Y:S04]  /*15e0*/  STG.E.U16 desc[UR22][R38.64], R50 ;  /* 0x0000003226007986 */ /* 0x0041e8000c101516 */
[----:B------:R1:W2:Y:S01]  /*15f0*/  @P5 LDG.E.U16 R48, desc[UR22][R40.64] ;  /* 0x0000001628305981 */ /* 0x0002a2000c1e1500 */
[----:B0-----:R-:W-:Y:S01]  /*1600*/  IADD3 R50, P6, PT, R61, R32, RZ ;  /* 0x000000203d327210 */ /* 0x001fe20007fde0ff */
        /* <DEDUP_REMOVED lines=63> */
[----:B------:R-:W2:Y:S01]  /*1a00*/  @P5 LDG.E.U16 R50, desc[UR22][R40.64] ;  /* 0x0000001628325981 */ /* 0x000ea2000c1e1500 */
[----:B------:R-:W-:-:S05]  /*1a10*/  VIADD R46, R46, 0x8 ;  /* 0x000000082e2e7836 */ /* 0x000fca0000000000 */
[----:B------:R-:W-:Y:S01]  /*1a20*/  ISETP.NE.AND P1, PT, R46, RZ, PT ;  /* 0x000000ff2e00720c */ /* 0x000fe20003f25270 */
[C-C-:B0-----:R-:W-:Y:S01]  /*1a30*/  IMAD.WIDE R38, R0.reuse, 0xe, R36.reuse ;  /* 0x0000000e00267825 */ /* 0x141fe200078e0224 */
[----:B------:R-:W0:Y:S03]  /*1a40*/  LDC R48, c[0x0][0x3c8] ;  /* 0x0000f200ff307b82 */ /* 0x000e260000000800 */
[----:B------:R-:W-:-:S04]  /*1a50*/  IMAD.WIDE R36, R0, 0x10, R36 ;  /* 0x0000001000247825 */ /* 0x000fc800078e0224 */
[C---:B0-----:R-:W-:Y:S01]  /*1a60*/  IMAD R42, R48.reuse, 0x8, R42 ;  /* 0x00000008302a7824 */ /* 0x041fe200078e022a */
[C---:B------:R-:W-:Y:S01]  /*1a70*/  LEA R61, R48.reuse, R61, 0x3 ;  /* 0x0000003d303d7211 */ /* 0x040fe200078e18ff */
[C---:B------:R-:W-:Y:S01]  /*1a80*/  IMAD R8, R48.reuse, 0x8, R8 ;  /* 0x0000000830087824 */ /* 0x040fe200078e0208 */
[C---:B------:R-:W-:Y:S01]  /*1a90*/  LEA R44, R48.reuse, R44, 0x3 ;  /* 0x0000002c302c7211 */ /* 0x040fe200078e18ff */
[C---:B------:R-:W-:Y:S02]  /*1aa0*/  IMAD R59, R48.reuse, 0x8, R59 ;  /* 0x00000008303b7824 */ /* 0x040fe400078e023b */
[C---:B------:R-:W-:Y:S02]  /*1ab0*/  IMAD R57, R48.reuse, 0x8, R57 ;  /* 0x0000000830397824 */ /* 0x040fe400078e0239 */
[C---:B------:R-:W-:Y:S02]  /*1ac0*/  IMAD R55, R48.reuse, 0x8, R55 ;  /* 0x0000000830377824 */ /* 0x040fe400078e0237 */
[----:B------:R-:W-:-:S02]  /*1ad0*/  IMAD R53, R48, 0x8, R53 ;  /* 0x0000000830357824 */ /* 0x000fc400078e0235 */
[C---:B------:R-:W-:Y:S02]  /*1ae0*/  IMAD R51, R48.reuse, 0x8, R51 ;  /* 0x0000000830337824 */ /* 0x040fe400078e0233 */
[C---:B------:R-:W-:Y:S02]  /*1af0*/  IMAD R49, R48.reuse, 0x8, R49 ;  /* 0x0000000830317824 */ /* 0x040fe400078e0231 */
[C---:B------:R-:W-:Y:S02]  /*1b00*/  IMAD R19, R48.reuse, 0x8, R19 ;  /* 0x0000000830137824 */ /* 0x040fe400078e0213 */
[C---:B------:R-:W-:Y:S02]  /*1b10*/  IMAD R20, R48.reuse, 0x8, R20 ;  /* 0x0000000830147824 */ /* 0x040fe400078e0214 */
[C---:B------:R-:W-:Y:S02]  /*1b20*/  IMAD R21, R48.reuse, 0x8, R21 ;  /* 0x0000000830157824 */ /* 0x040fe400078e0215 */
[----:B------:R-:W-:-:S02]  /*1b30*/  IMAD R43, R48, 0x8, R43 ;  /* 0x00000008302b7824 */ /* 0x000fc400078e022b */
[C---:B------:R-:W-:Y:S02]  /*1b40*/  IMAD R45, R48.reuse, 0x8, R45 ;  /* 0x00000008302d7824 */ /* 0x040fe400078e022d */
[----:B------:R-:W-:Y:S01]  /*1b50*/  IMAD R47, R48, 0x8, R47 ;  /* 0x00000008302f7824 */ /* 0x000fe200078e022f */
[----:B--2---:R0:W-:Y:S01]  /*1b60*/  STG.E.U16 desc[UR22][R38.64], R50 ;  /* 0x0000003226007986 */ /* 0x0041e2000c101516 */
[----:B------:R-:W-:Y:S05]  /*1b70*/  @P1 BRA `(.L_x_10) ;  /* 0xfffffff400f81947 */ /* 0x000fea000383ffff */
[----:B------:R-:W-:-:S07]  /*1b80*/  MOV R8, R4 ;  /* 0x0000000400087202 */ /* 0x000fce0000000f00 */
.L_x_9:
[----:B------:R-:W-:-:S13]  /*1b90*/  ISETP.NE.AND P1, PT, R2, RZ, PT ;  /* 0x000000ff0200720c */ /* 0x000fda0003f25270 */
[----:B------:R-:W-:Y:S05]  /*1ba0*/  @!P1 BRA `(.L_x_11) ;  /* 0x00000008002c9947 */ /* 0x000fea0003800000 */
[----:B------:R-:W-:-:S05]  /*1bb0*/  VIADD R19, R2, 0xffffffff ;  /* 0xffffffff02137836 */ /* 0x000fca0000000000 */
[----:B------:R-:W-:-:S13]  /*1bc0*/  ISETP.GE.U32.AND P1, PT, R19, 0x3, PT ;  /* 0x000000031300780c */ /* 0x000fda0003f26070 */
[----:B------:R-:W-:Y:S05]  /*1bd0*/  @!P1 BRA `(.L_x_12) ;  /* 0x0000000400109947 */ /* 0x000fea0003800000 */
[----:B------:R-:W0:Y:S01]  /*1be0*/  LDCU UR4, c[0x0][0x3c8] ;  /* 0x00007900ff0477ac */ /* 0x000e220008000800 */
[----:B------:R-:W1:Y:S01]  /*1bf0*/  LDCU UR5, c[0x0][0x390] ;  /* 0x00007200ff0577ac */ /* 0x000e620008000800 */
[----:B0-----:R-:W-:Y:S01]  /*1c00*/  IMAD R39, R8, UR4, RZ ;  /* 0x0000000408277c24 */ /* 0x001fe2000f8e02ff */
[----:B-1----:R-:W-:-:S04]  /*1c10*/  ISETP.LT.U32.AND P2, PT, R11, UR5, PT ;  /* 0x000000050b007c0c */ /* 0x002fc8000bf41070 */
[----:B------:R-:W-:-:S04]  /*1c20*/  IADD3 R20, P1, PT, R39, R32, RZ ;  /* 0x0000002027147210 */ /* 0x000fc80007f3e0ff */
[----:B------:R-:W-:Y:S02]  /*1c30*/  ISETP.GT.U32.AND P5, PT, R20, -0x1, PT ;  /* 0xffffffff1400780c */ /* 0x000fe40003fa4070 */
[----:B------:R-:W-:Y:S02]  /*1c40*/  LEA.HI.X.SX32 R19, R39, R35, 0x1, P1 ;  /* 0x0000002327137211 */ /* 0x000fe400008f0eff */
[----:B------:R-:W-:Y:S02]  /*1c50*/  ISETP.LT.U32.AND P1, PT, R14, R15, PT ;  /* 0x0000000f0e00720c */ /* 0x000fe40003f21070 */
[----:B------:R-:W-:-:S04]  /*1c60*/  ISETP.GT.AND.EX P5, PT, R19, -0x1, P0, P5 ;  /* 0xffffffff1300780c */ /* 0x000fc800007a4350 */
[----:B------:R-:W-:Y:S02]  /*1c70*/  ISETP.LT.AND.EX P6, PT, R13, UR13, P5, P2 ;  /* 0x0000000d0d007c0c */ /* 0x000fe4000afc1320 */
[----:B------:R-:W-:Y:S02]  /*1c80*/  ISETP.LT.U32.AND P5, PT, R20, R17, PT ;  /* 0x000000111400720c */ /* 0x000fe40003fa1070 */
[----:B------:R-:W-:-:S04]  /*1c90*/  ISETP.LT.AND.EX P6, PT, R16, UR14, P6, P1 ;  /* 0x0000000e10007c0c */ /* 0x000fc8000b7c1310 */
[----:B------:R-:W-:-:S13]  /*1ca0*/  ISETP.LT.AND.EX P5, PT, R19, UR15, P6, P5 ;  /* 0x0000000f13007c0c */ /* 0x000fda000b7a1350 */
[----:B------:R-:W-:Y:S01]  /*1cb0*/  @P5 IMAD.IADD R21, R18, 0x1, R39 ;  /* 0x0000000112155824 */ /* 0x000fe200078e0227 */
[----:B------:R-:W-:-:S03]  /*1cc0*/  @!P5 PRMT R19, RZ, 0x7610, R19 ;  /* 0x00007610ff13d816 */ /* 0x000fc60000000013 */
[----:B------:R-:W-:-:S05]  /*1cd0*/  @P5 IMAD.WIDE R20, R21, 0x2, R22 ;  /* 0x0000000215145825 */ /* 0x000fca00078e0216 */
[----:B------:R0:W2:Y:S01]  /*1ce0*/  @P5 LDG.E.U16 R19, desc[UR22][R20.64] ;  /* 0x0000001614135981 */ /* 0x0000a2000c1e1500 */
[----:B------:R-:W-:-:S05]  /*1cf0*/  VIADD R43, R39, UR4 ;  /* 0x00000004272b7c36 */ /* 0x000fca0008000000 */
        /* <DEDUP_REMOVED lines=8> */
[----:B------:R-:W-:Y:S01]  /*1d80*/  @P5 IMAD.IADD R41, R18, 0x1, R43 ;  /* 0x0000000112295824 */ /* 0x000fe200078e022b */
[----:B------:R-:W-:-:S03]  /*1d90*/  @!P5 PRMT R39, RZ, 0x7610, R39 ;  /* 0x00007610ff27d816 */ /* 0x000fc60000000027 */
[----:B0-----:R-:W-:Y:S01]  /*1da0*/  @P5 IMAD.WIDE R20, R41, 0x2, R22 ;  /* 0x0000000229145825 */ /* 0x001fe200078e0216 */
[----:B--2---:R0:W-:Y:S04]  /*1db0*/  STG.E.U16 desc[UR22][R36.64], R19 ;  /* 0x0000001324007986 */ /* 0x0041e8000c101516 */
[----:B------:R1:W2:Y:S01]  /*1dc0*/  @P5 LDG.E.U16 R39, desc[UR22][R20.64] ;  /* 0x0000001614275981 */ /* 0x0002a2000c1e1500 */
[----:B------:R-:W-:-:S05]  /*1dd0*/  VIADD R43, R43, UR4 ;  /* 0x000000042b2b7c36 */ /* 0x000fca0008000000 */
[----:B------:R-:W-:Y:S01]  /*1de0*/  IADD3 R38, P6, PT, R43, R32, RZ ;  /* 0x000000202b267210 */ /* 0x000fe20007fde0ff */
[----:B0-----:R-:W-:-:S03]  /*1df0*/  IMAD.WIDE R36, R0, 0x2, R36 ;  /* 0x0000000200247825 */ /* 0x001fc600078e0224 */
        /* <DEDUP_REMOVED lines=9> */
[----:B-1----:R-:W-:Y:S01]  /*1e90*/  @P5 IMAD.WIDE R20, R41, 0x2, R22 ;  /* 0x0000000229145825 */ /* 0x002fe200078e0216 */
[----:B--2---:R0:W-:Y:S04]  /*1ea0*/  STG.E.U16 desc[UR22][R36.64], R39 ;  /* 0x0000002724007986 */ /* 0x0041e8000c101516 */
[----:B------:R1:W2:Y:S01]  /*1eb0*/  @P5 LDG.E.U16 R19, desc[UR22][R20.64] ;  /* 0x0000001614135981 */ /* 0x0002a2000c1e1500 */
[----:B------:R-:W-:Y:S01]  /*1ec0*/  IADD3 R43, PT, PT, R43, UR4, RZ ;  /* 0x000000042b2b7c10 */ /* 0x000fe2000fffe0ff */
[----:B------:R-:W-:Y:S03]  /*1ed0*/  BSSY.RECONVERGENT B0, `(.L_x_13) ;  /* 0x0000011000007945 */ /* 0x000fe60003800200 */
[----:B------:R-:W-:Y:S01]  /*1ee0*/  IADD3 R38, P6, PT, R43, R32, RZ ;  /* 0x000000202b267210 */ /* 0x000fe20007fde0ff */
[----:B0-----:R-:W-:-:S03]  /*1ef0*/  IMAD.WIDE R36, R0, 0x2, R36 ;  /* 0x0000000200247825 */ /* 0x001fc600078e0224 */
[----:B------:R-:W-:Y:S02]  /*1f00*/  ISETP.GT.U32.AND P5, PT, R38, -0x1, PT ;  /* 0xffffffff2600780c */ /* 0x000fe40003fa4070 */
[----:B------:R-:W-:Y:S01]  /*1f10*/  LEA.HI.X.SX32 R40, R43, R35, 0x1, P6 ;  /* 0x000000232b287211 */ /* 0x000fe200030f0eff */
[----:B-1----:R-:W-:-:S03]  /*1f20*/  IMAD.WIDE R20, R0, 0x2, R36 ;  /* 0x0000000200147825 */ /* 0x002fc600078e0224 */
[----:B------:R-:W-:-:S04]  /*1f30*/  ISETP.GT.AND.EX P5, PT, R40, -0x1, P0, P5 ;  /* 0xffffffff2800780c */ /* 0x000fc800007a4350 */
[----:B------:R-:W-:Y:S02]  /*1f40*/  ISETP.LT.AND.EX P5, PT, R13, UR13, P5, P2 ;  /* 0x0000000d0d007c0c */ /* 0x000fe4000afa1320 */
[----:B------:R-:W-:Y:S02]  /*1f50*/  ISETP.LT.U32.AND P2, PT, R38, R17, PT ;  /* 0x000000112600720c */ /* 0x000fe40003f41070 */
[----:B------:R-:W-:-:S04]  /*1f60*/  ISETP.LT.AND.EX P5, PT, R16, UR14, P5, P1 ;  /* 0x0000000e10007c0c */ /* 0x000fc8000afa1310 */
[----:B------:R-:W-:-:S13]  /*1f70*/  ISETP.LT.AND.EX P5, PT, R40, UR15, P5, P2 ;  /* 0x0000000f28007c0c */ /* 0x000fda000afa1320 */
[----:B------:R-:W-:Y:S01]  /*1f80*/  @!P5 PRMT R39, RZ, 0x7610, R39 ;  /* 0x00007610ff27d816 */ /* 0x000fe20000000027 */
[----:B--2---:R0:W-:Y:S01]  /*1f90*/  STG.E.U16 desc[UR22][R36.64], R19 ;  /* 0x0000001324007986 */ /* 0x0041e2000c101516 */
[----:B------:R-:W-:Y:S05]  /*1fa0*/  @!P5 BRA `(.L_x_14) ;  /* 0x00000000000cd947 */ /* 0x000fea0003800000 */
[----:B0-----:R-:W-:-:S04]  /*1fb0*/  IMAD.IADD R37, R18, 0x1, R43 ;  /* 0x0000000112257824 */ /* 0x001fc800078e022b */
[----:B------:R-:W-:-:S05]  /*1fc0*/  IMAD.WIDE R36, R37, 0x2, R22 ;  /* 0x0000000225247825 */ /* 0x000fca00078e0216 */
[----:B------:R1:W5:Y:S02]  /*1fd0*/  LDG.E.U16 R39, desc[UR22][R36.64] ;  /* 0x0000001624277981 */ /* 0x000364000c1e1500 */
.L_x_14:
[----:B------:R-:W-:Y:S05]  /*1fe0*/  BSYNC.RECONVERGENT B0 ;  /* 0x0000000000007941 */ /* 0x000fea0003800200 */
.L_x_13:
[----:B-----5:R2:W-:Y:S01]  /*1ff0*/  STG.E.U16 desc[UR22][R20.64], R39 ;  /* 0x0000002714007986 */ /* 0x0205e2000c101516 */
[----:B------:R-:W-:Y:S02]  /*2000*/  VIADD R8, R8, 0x4 ;  /* 0x0000000408087836 */ /* 0x000fe40000000000 */
[----:B01----:R-:W-:-:S07]  /*2010*/  IMAD.WIDE R36, R0, 0x2, R20 ;  /* 0x0000000200247825 */ /* 0x003fce00078e0214 */
.L_x_12:
[----:B------:R-:W-:-:S13]  /*2020*/  ISETP.NE.AND P1, PT, R3, RZ, PT ;  /* 0x000000ff0300720c */ /* 0x000fda0003f25270 */
[----:B------:R-:W-:Y:S05]  /*2030*/  @!P1 BRA `(.L_x_11) ;  /* 0x0000000400089947 */ /* 0x000fea0003800000 */
[----:B------:R-:W-:-:S13]  /*2040*/  ISETP.NE.AND P1, PT, R3, 0x1, PT ;  /* 0x000000010300780c */ /* 0x000fda0003f25270 */
[----:B------:R-:W-:Y:S05]  /*2050*/  @!P1 BRA `(.L_x_15) ;  /* 0x0000000000989947 */ /* 0x000fea0003800000 */
[----:B------:R-:W1:Y:S01]  /*2060*/  LDCU UR4, c[0x0][0x3c8] ;  /* 0x00007900ff0477ac */ /* 0x000e620008000800 */
[----:B------:R-:W3:Y:S01]  /*2070*/  LDCU UR5, c[0x0][0x390] ;  /* 0x00007200ff0577ac */ /* 0x000ee20008000800 */
[----:B-1----:R-:W-:Y:S01]  /*2080*/  IMAD R41, R8, UR4, RZ ;  /* 0x0000000408297c24 */ /* 0x002fe2000f8e02ff */
[----:B---3--:R-:W-:-:S04]  /*2090*/  ISETP.LT.U32.AND P2, PT, R11, UR5, PT ;  /* 0x000000050b007c0c */ /* 0x008fc8000bf41070 */
[----:B--2---:R-:W-:-:S04]  /*20a0*/  IADD3 R20, P1, PT, R41, R32, RZ ;  /* 0x0000002029147210 */ /* 0x004fc80007f3e0ff */
        /* <DEDUP_REMOVED lines=8> */
[----:B0-----:R-:W-:Y:S01]  /*2130*/  @P5 IMAD.IADD R39, R18, 0x1, R41 ;  /* 0x0000000112275824 */ /* 0x001fe200078e0229 */
[----:B------:R-:W-:-:S03]  /*2140*/  @!P5 PRMT R19, RZ, 0x7610, R19 ;  /* 0x00007610ff13d816 */ /* 0x000fc60000000013 */
[----:B------:R-:W-:-:S05]  /*2150*/  @P5 IMAD.WIDE R38, R39, 0x2, R22 ;  /* 0x0000000227265825 */ /* 0x000fca00078e0216 */
[----:B------:R0:W2:Y:S01]  /*2160*/  @P5 LDG.E.U16 R19, desc[UR22][R38.64] ;  /* 0x0000001626135981 */ /* 0x0000a2000c1e1500 */
[----:B------:R-:W-:Y:S01]  /*2170*/  VIADD R41, R41, UR4 ;  /* 0x0000000429297c36 */ /* 0x000fe20008000000 */
[----:B------:R-:W-:Y:S04]  /*2180*/  BSSY.RECONVERGENT B0, `(.L_x_16) ;  /* 0x0000010000007945 */ /* 0x000fe80003800200 */
[----:B------:R-:W-:-:S04]  /*2190*/  IADD3 R20, P6, PT, R41, R32, RZ ;  /* 0x0000002029147210 */ /* 0x000fc80007fde0ff */
[----:B------:R-:W-:Y:S02]  /*21a0*/  ISETP.GT.U32.AND P5, PT, R20, -0x1, PT ;  /* 0xffffffff1400780c */ /* 0x000fe40003fa4070 */
[----:B------:R-:W-:-:S04]  /*21b0*/  LEA.HI.X.SX32 R21, R41, R35, 0x1, P6 ;  /* 0x0000002329157211 */ /* 0x000fc800030f0eff */
[----:B------:R-:W-:-:S04]  /*21c0*/  ISETP.GT.AND.EX P5, PT, R21, -0x1, P0, P5 ;  /* 0xffffffff1500780c */ /* 0x000fc800007a4350 */
[----:B------:R-:W-:Y:S02]  /*21d0*/  ISETP.LT.AND.EX P5, PT, R13, UR13, P5, P2 ;  /* 0x0000000d0d007c0c */ /* 0x000fe4000afa1320 */
[----:B------:R-:W-:Y:S02]  /*21e0*/  ISETP.LT.U32.AND P2, PT, R20, R17, PT ;  /* 0x000000111400720c */ /* 0x000fe40003f41070 */
[----:B------:R-:W-:-:S04]  /*21f0*/  ISETP.LT.AND.EX P5, PT, R16, UR14, P5, P1 ;  /* 0x0000000e10007c0c */ /* 0x000fc8000afa1310 */
[----:B------:R-:W-:Y:S01]  /*2200*/  ISETP.LT.AND.EX P5, PT, R21, UR15, P5, P2 ;  /* 0x0000000f15007c0c */ /* 0x000fe2000afa1320 */
[----:B------:R-:W-:-:S12]  /*2210*/  IMAD.WIDE R20, R0, 0x2, R36 ;  /* 0x0000000200147825 */ /* 0x000fd800078e0224 */
[----:B0-----:R-:W-:Y:S01]  /*2220*/  @!P5 PRMT R39, RZ, 0x7610, R39 ;  /* 0x00007610ff27d816 */ /* 0x001fe20000000027 */
[----:B--2---:R0:W-:Y:S01]  /*2230*/  STG.E.U16 desc[UR22][R36.64], R19 ;  /* 0x0000001324007986 */ /* 0x0041e2000c101516 */
[----:B------:R-:W-:Y:S05]  /*2240*/  @!P5 BRA `(.L_x_17) ;  /* 0x00000000000cd947 */ /* 0x000fea0003800000 */
[----:B0-----:R-:W-:-:S04]  /*2250*/  IMAD.IADD R37, R18, 0x1, R41 ;  /* 0x0000000112257824 */ /* 0x001fc800078e0229 */
[----:B------:R-:W-:-:S05]  /*2260*/  IMAD.WIDE R36, R37, 0x2, R22 ;  /* 0x0000000225247825 */ /* 0x000fca00078e0216 */
[----:B------:R1:W5:Y:S02]  /*2270*/  LDG.E.U16 R39, desc[UR22][R36.64] ;  /* 0x0000001624277981 */ /* 0x000364000c1e1500 */
.L_x_17:
[----:B------:R-:W-:Y:S05]  /*2280*/  BSYNC.RECONVERGENT B0 ;  /* 0x0000000000007941 */ /* 0x000fea0003800200 */
.L_x_16:
[----:B-----5:R3:W-:Y:S01]  /*2290*/  STG.E.U16 desc[UR22][R20.64], R39 ;  /* 0x0000002714007986 */ /* 0x0207e2000c101516 */
[----:B------:R-:W-:Y:S02]  /*22a0*/  VIADD R8, R8, 0x2 ;  /* 0x0000000208087836 */ /* 0x000fe40000000000 */
[----:B01----:R-:W-:-:S07]  /*22b0*/  IMAD.WIDE R36, R0, 0x2, R20 ;  /* 0x0000000200247825 */ /* 0x003fce00078e0214 */
.L_x_15:
[----:B------:R-:W1:Y:S02]  /*22c0*/  LDCU UR4, c[0x0][0x3a4] ;  /* 0x00007480ff0477ac */ /* 0x000e640008000800 */
[----:B-1----:R-:W-:-:S04]  /*22d0*/  ULOP3.LUT UR4, UR4, 0x1, URZ, 0xc0, !UPT ;  /* 0x0000000104047892 */ /* 0x002fc8000f8ec0ff */
[----:B------:R-:W-:-:S09]  /*22e0*/  UISETP.NE.U32.AND UP0, UPT, UR4, 0x1, UPT ;  /* 0x000000010400788c */ /* 0x000fd2000bf05070 */
[----:B------:R-:W-:Y:S05]  /*22f0*/  BRA.U UP0, `(.L_x_11) ;  /* 0x0000000100587547 */ /* 0x000fea000b800000 */
[----:B------:R-:W1:Y:S01]  /*2300*/  LDCU UR4, c[0x0][0x3c8] ;  /* 0x00007900ff0477ac */ /* 0x000e620008000800 */
[----:B------:R-:W-:Y:S01]  /*2310*/  ISETP.LT.U32.AND P5, PT, R14, R15, PT ;  /* 0x0000000f0e00720c */ /* 0x000fe20003fa1070 */
[----:B------:R-:W-:Y:S01]  /*2320*/  BSSY.RECONVERGENT B0, `(.L_x_18) ;  /* 0x0000011000007945 */ /* 0x000fe20003800200 */
[----:B------:R-:W4:Y:S01]  /*2330*/  LDCU UR5, c[0x0][0x390] ;  /* 0x00007200ff0577ac */ /* 0x000f220008000800 */
[----:B-1----:R-:W-:-:S05]  /*2340*/  IMAD R19, R8, UR4, RZ ;  /* 0x0000000408137c24 */ /* 0x002fca000f8e02ff */
[----:B------:R-:W-:-:S04]  /*2350*/  IADD3 R8, P2, PT, R19, R32, RZ ;  /* 0x0000002013087210 */ /* 0x000fc80007f5e0ff */
[----:B------:R-:W-:Y:S02]  /*2360*/  ISETP.GT.U32.AND P1, PT, R8, -0x1, PT ;  /* 0xffffffff0800780c */ /* 0x000fe40003f24070 */
[----:B--23--:R-:W-:Y:S02]  /*2370*/  LEA.HI.X.SX32 R20, R19, R35, 0x1, P2 ;  /* 0x0000002313147211 */ /* 0x00cfe400010f0eff */
[----:B----4-:R-:W-:Y:S02]  /*2380*/  ISETP.LT.U32.AND P2, PT, R11, UR5, PT ;  /* 0x000000050b007c0c */ /* 0x010fe4000bf41070 */
[----:B------:R-:W-:Y:S02]  /*2390*/  ISETP.GT.AND.EX P0, PT, R20, -0x1, P0, P1 ;  /* 0xffffffff1400780c */ /* 0x000fe40000704310 */
[----:B------:R-:W-:Y:S02]  /*23a0*/  ISETP.LT.U32.AND P1, PT, R8, R17, PT ;  /* 0x000000110800720c */ /* 0x000fe40003f21070 */
[----:B------:R-:W-:-:S04]  /*23b0*/  ISETP.LT.AND.EX P0, PT, R13, UR13, P0, P2 ;  /* 0x0000000d0d007c0c */ /* 0x000fc80008701320 */
[----:B------:R-:W-:-:S04]  /*23c0*/  ISETP.LT.AND.EX P0, PT, R16, UR14, P0, P5 ;  /* 0x0000000e10007c0c */ /* 0x000fc80008701350 */
[----:B------:R-:W-:-:S13]  /*23d0*/  ISETP.LT.AND.EX P0, PT, R20, UR15, P0, P1 ;  /* 0x0000000f14007c0c */ /* 0x000fda0008701310 */
[----:B------:R-:W-:Y:S01]  /*23e0*/  @!P0 PRMT R15, RZ, 0x7610, R15 ;  /* 0x00007610ff0f8816 */ /* 0x000fe2000000000f */
[----:B------:R-:W-:Y:S06]  /*23f0*/  @!P0 BRA `(.L_x_19) ;  /* 0x00000000000c8947 */ /* 0x000fec0003800000 */
[----:B------:R-:W-:-:S05]  /*2400*/  IADD3 R15, PT, PT, R18, R19, RZ ;  /* 0x00000013120f7210 */ /* 0x000fca0007ffe0ff */
[----:B------:R-:W-:-:S06]  /*2410*/  IMAD.WIDE R14, R15, 0x2, R22 ;  /* 0x000000020f0e7825 */ /* 0x000fcc00078e0216 */
[----:B------:R1:W5:Y:S02]  /*2420*/  LDG.E.U16 R15, desc[UR22][R14.64] ;  /* 0x000000160e0f7981 */ /* 0x000364000c1e1500 */
.L_x_19:
[----:B------:R-:W-:Y:S05]  /*2430*/  BSYNC.RECONVERGENT B0 ;  /* 0x0000000000007941 */ /* 0x000fea0003800200 */
.L_x_18:
[----:B-----5:R2:W-:Y:S02]  /*2440*/  STG.E.U16 desc[UR22][R36.64], R15 ;  /* 0x0000000f24007986 */ /* 0x0205e4000c101516 */
[----:B--2---:R-:W-:-:S07]  /*2450*/  IMAD.WIDE R36, R0, 0x2, R36 ;  /* 0x0000000200247825 */ /* 0x004fce00078e0224 */
.L_x_11:
[----:B------:R-:W-:Y:S05]  /*2460*/  @P4 BRA `(.L_x_20) ;  /* 0xffffffec00204947 */ /* 0x000fea000383ffff */
[----:B------:R-:W-:Y:S05]  /*2470*/  @P3 BRA `(.L_x_21) ;  /* 0xffffffe800fc3947 */ /* 0x000fea000383ffff */
[----:B------:R-:W4:Y:S01]  /*2480*/  LDCU UR4, c[0x0][0x360] ;  /* 0x00006c00ff0477ac */ /* 0x000f220008000800 */
[----:B------:R-:W4:Y:S01]  /*2490*/  LDC R8, c[0x0][0x370] ;  /* 0x0000dc00ff087b82 */ /* 0x000f220000000800 */
[----:B------:R-:W5:Y:S01]  /*24a0*/  LDCU.64 UR6, c[0x0][0x380] ;  /* 0x00007000ff0677ac */ /* 0x000f620008000a00 */
[----:B----4-:R-:W-:-:S05]  /*24b0*/  IMAD R9, R8, UR4, RZ ;  /* 0x0000000408097c24 */ /* 0x010fca000f8e02ff */
[----:B------:R-:W-:-:S05]  /*24c0*/  IADD3 R6, P0, PT, R9, R6, RZ ;  /* 0x0000000609067210 */ /* 0x000fca0007f1e0ff */
[----:B------:R-:W-:Y:S01]  /*24d0*/  IMAD.X R7, RZ, RZ, R7, P0 ;  /* 0x000000ffff077224 */ /* 0x000fe200000e0607 */
[----:B-----5:R-:W-:-:S04]  /*24e0*/  ISETP.GE.U32.AND P0, PT, R6, UR6, PT ;  /* 0x0000000606007c0c */ /* 0x020fc8000bf06070 */
[----:B------:R-:W-:-:S13]  /*24f0*/  ISETP.GE.AND.EX P0, PT, R7, UR7, PT, P0 ;  /* 0x0000000707007c0c */ /* 0x000fda000bf06300 */
[----:B------:R-:W-:Y:S05]  /*2500*/  @!P0 BRA `(.L_x_22) ;  /* 0xffffffdc00648947 */ /* 0x000fea000383ffff */
[----:B------:R-:W-:Y:S05]  /*2510*/  EXIT ;  /* 0x000000000000794d */ /* 0x000fea0003800000 */
        .weak           $__internal_0_$__cuda_sm20_div_s64
        .type           $__internal_0_$__cuda_sm20_div_s64,@function
        .size           $__internal_0_$__cuda_sm20_div_s64,(.L_x_188 - $__internal_0_$__cuda_sm20_div_s64)
$__internal_0_$__cuda_sm20_div_s64:
[-C--:B------:R-:W-:Y:S02]  /*2520*/  IADD3 R11, P1, PT, RZ, -R24.reuse, RZ ;  /* 0x80000018ff0b7210 */ /* 0x080fe40007f3e0ff */
[----:B------:R-:W-:Y:S02]  /*2530*/  ISETP.GE.AND P0, PT, R21, RZ, PT ;  /* 0x000000ff1500720c */ /* 0x000fe40003f06270 */
[----:B------:R-:W-:Y:S01]  /*2540*/  ISETP.GE.AND P3, PT, R25, RZ, PT ;  /* 0x000000ff1900720c */ /* 0x000fe20003f66270 */
[----:B------:R-:W-:Y:S01]  /*2550*/  IMAD.X R16, RZ, RZ, ~R21, P1 ;  /* 0x000000ffff107224 */ /* 0x000fe200008e0e15 */
[----:B------:R-:W-:-:S04]  /*2560*/  SEL R10, R11, R24, !P0 ;  /* 0x000000180b0a7207 */ /* 0x000fc80004000000 */
[----:B------:R-:W-:-:S04]  /*2570*/  SEL R11, R16, R21, !P0 ;  /* 0x00000015100b7207 */ /* 0x000fc80004000000 */
[----:B------:R-:W0:Y:S08]  /*2580*/  I2F.U64.RP R27, R10 ;  /* 0x0000000a001b7312 */ /* 0x000e300000309000 */
[----:B0-----:R-:W0:Y:S02]  /*2590*/  MUFU.RCP R27, R27 ;  /* 0x0000001b001b7308 */ /* 0x001e240000001000 */
[----:B0-----:R-:W-:-:S06]  /*25a0*/  VIADD R16, R27, 0x1ffffffe ;  /* 0x1ffffffe1b107836 */ /* 0x001fcc0000000000 */
[----:B------:R-:W0:Y:S02]  /*25b0*/  F2I.U64.TRUNC R16, R16 ;  /* 0x0000001000107311 */ /* 0x000e24000020d800 */
[----:B0-----:R-:W-:-:S04]  /*25c0*/  IMAD.WIDE.U32 R18, R16, R10, RZ ;  /* 0x0000000a10127225 */ /* 0x001fc800078e00ff */
[----:B------:R-:W-:Y:S01]  /*25d0*/  IMAD R19, R16, R11, R19 ;  /* 0x0000000b10137224 */ /* 0x000fe200078e0213 */
[----:B------:R-:W-:-:S03]  /*25e0*/  IADD3 R29, P0, PT, RZ, -R18, RZ ;  /* 0x80000012ff1d7210 */ /* 0x000fc60007f1e0ff */
[----:B------:R-:W-:Y:S02]  /*25f0*/  IMAD R19, R17, R10, R19 ;  /* 0x0000000a11137224 */ /* 0x000fe400078e0213 */
[----:B------:R-:W-:-:S04]  /*2600*/  IMAD.HI.U32 R18, R16, R29, RZ ;  /* 0x0000001d10127227 */ /* 0x000fc800078e00ff */
[----:B------:R-:W-:Y:S02]  /*2610*/  IMAD.X R31, RZ, RZ, ~R19, P0 ;  /* 0x000000ffff1f7224 */ /* 0x000fe400000e0e13 */
[----:B------:R-:W-:Y:S02]  /*2620*/  IMAD.MOV.U32 R19, RZ, RZ, R16 ;  /* 0x000000ffff137224 */ /* 0x000fe400078e0010 */
[-C--:B------:R-:W-:Y:S02]  /*2630*/  IMAD R27, R17, R31.reuse, RZ ;  /* 0x0000001f111b7224 */ /* 0x080fe400078e02ff */
[----:B------:R-:W-:-:S04]  /*2640*/  IMAD.WIDE.U32 R18, P0, R16, R31, R18 ;  /* 0x0000001f10127225 */ /* 0x000fc80007800012 */
[----:B------:R-:W-:-:S04]  /*2650*/  IMAD.HI.U32 R31, R17, R31, RZ ;  /* 0x0000001f111f7227 */ /* 0x000fc800078e00ff */
[----:B------:R-:W-:-:S05]  /*2660*/  IMAD.HI.U32 R18, P1, R17, R29, R18 ;  /* 0x0000001d11127227 */ /* 0x000fca0007820012 */
[----:B------:R-:W-:Y:S01]  /*2670*/  IADD3 R19, P2, PT, R27, R18, RZ ;  /* 0x000000121b137210 */ /* 0x000fe20007f5e0ff */
[----:B------:R-:W-:Y:S01]  /*2680*/  IMAD.X R18, R31, 0x1, R17, P0 ;  /* 0x000000011f127824 */ /* 0x000fe200000e0611 */
[----:B------:R-:W-:-:S03]  /*2690*/  IADD3 R31, P4, PT, RZ, -R26, RZ ;  /* 0x8000001aff1f7210 */ /* 0x000fc60007f9e0ff */
[----:B------:R-:W-:Y:S01]  /*26a0*/  IMAD.WIDE.U32 R16, R19, R10, RZ ;  /* 0x0000000a13107225 */ /* 0x000fe200078e00ff */
[----:B------:R-:W-:Y:S02]  /*26b0*/  IADD3.X R27, PT, PT, RZ, RZ, R18, P2, P1 ;  /* 0x000000ffff1b7210 */ /* 0x000fe400017e2412 */
[----:B------:R-:W-:Y:S01]  /*26c0*/  SEL R31, R31, R26, !P3 ;  /* 0x0000001a1f1f7207 */ /* 0x000fe20005800000 */
[----:B------:R-:W-:Y:S01]  /*26d0*/  IMAD R17, R19, R11, R17 ;  /* 0x0000000b13117224 */ /* 0x000fe200078e0211 */
[----:B------:R-:W-:Y:S01]  /*26e0*/  IADD3 R29, P0, PT, RZ, -R16, RZ ;  /* 0x80000010ff1d7210 */ /* 0x000fe20007f1e0ff */
[----:B------:R-:W-:Y:S02]  /*26f0*/  IMAD.X R26, RZ, RZ, ~R25, P4 ;  /* 0x000000ffff1a7224 */ /* 0x000fe400020e0e19 */
[----:B------:R-:W-:Y:S02]  /*2700*/  IMAD R17, R27, R10, R17 ;  /* 0x0000000a1b117224 */ /* 0x000fe400078e0211 */
[----:B------:R-:W-:Y:S01]  /*2710*/  IMAD.HI.U32 R18, R19, R29, RZ ;  /* 0x0000001d13127227 */ /* 0x000fe200078e00ff */
[----:B------:R-:W-:-:S02]  /*2720*/  SEL R26, R26, R25, !P3 ;  /* 0x000000191a1a7207 */ /* 0x000fc40005800000 */
[----:B------:R-:W-:Y:S01]  /*2730*/  IADD3.X R16, PT, PT, RZ, ~R17, RZ, P0, !PT ;  /* 0x80000011ff107210 */ /* 0x000fe200007fe4ff */
[----:B------:R-:W-:-:S04]  /*2740*/  IMAD.MOV.U32 R17, RZ, RZ, RZ ;  /* 0x000000ffff117224 */ /* 0x000fc800078e00ff */
[----:B------:R-:W-:-:S04]  /*2750*/  IMAD.WIDE.U32 R18, P0, R19, R16, R18 ;  /* 0x0000001013127225 */ /* 0x000fc80007800012 */
[----:B------:R-:W-:-:S04]  /*2760*/  IMAD.HI.U32 R19, P1, R27, R29, R18 ;  /* 0x0000001d1b137227 */ /* 0x000fc80007820012 */
[CC--:B------:R-:W-:Y:S02]  /*2770*/  IMAD R18, R27.reuse, R16.reuse, RZ ;  /* 0x000000101b127224 */ /* 0x0c0fe400078e02ff */
[----:B------:R-:W-:-:S03]  /*2780*/  IMAD.HI.U32 R16, R27, R16, RZ ;  /* 0x000000101b107227 */ /* 0x000fc600078e00ff */
[----:B------:R-:W-:Y:S01]  /*2790*/  IADD3 R19, P2, PT, R18, R19, RZ ;  /* 0x0000001312137210 */ /* 0x000fe20007f5e0ff */
[----:B------:R-:W-:-:S04]  /*27a0*/  IMAD.X R27, R16, 0x1, R27, P0 ;  /* 0x00000001101b7824 */ /* 0x000fc800000e061b */
[----:B------:R-:W-:Y:S01]  /*27b0*/  IMAD.HI.U32 R16, R19, R31, RZ ;  /* 0x0000001f13107227 */ /* 0x000fe200078e00ff */
[----:B------:R-:W-:-:S03]  /*27c0*/  IADD3.X R27, PT, PT, RZ, RZ, R27, P2, P1 ;  /* 0x000000ffff1b7210 */ /* 0x000fc600017e241b */
[----:B------:R-:W-:-:S04]  /*27d0*/  IMAD.WIDE.U32 R16, R19, R26, R16 ;  /* 0x0000001a13107225 */ /* 0x000fc800078e0010 */
[C---:B------:R-:W-:Y:S02]  /*27e0*/  IMAD R19, R27.reuse, R26, RZ ;  /* 0x0000001a1b137224 */ /* 0x040fe400078e02ff */
[----:B------:R-:W-:-:S04]  /*27f0*/  IMAD.HI.U32 R16, P0, R27, R31, R16 ;  /* 0x0000001f1b107227 */ /* 0x000fc80007800010 */
[----:B------:R-:W-:Y:S01]  /*2800*/  IMAD.HI.U32 R18, R27, R26, RZ ;  /* 0x0000001a1b127227 */ /* 0x000fe200078e00ff */
[----:B------:R-:W-:-:S03]  /*2810*/  IADD3 R19, P1, PT, R19, R16, RZ ;  /* 0x0000001013137210 */ /* 0x000fc60007f3e0ff */
[----:B------:R-:W-:Y:S02]  /*2820*/  IMAD.X R18, RZ, RZ, R18, P0 ;  /* 0x000000ffff127224 */ /* 0x000fe400000e0612 */
[----:B------:R-:W-:-:S04]  /*2830*/  IMAD.WIDE.U32 R16, R19, R10, RZ ;  /* 0x0000000a13107225 */ /* 0x000fc800078e00ff */
[----:B------:R-:W-:Y:S01]  /*2840*/  IMAD.X R27, RZ, RZ, R18, P1 ;  /* 0x000000ffff1b7224 */ /* 0x000fe200008e0612 */
[----:B------:R-:W-:Y:S01]  /*2850*/  IADD3 R31, P1, PT, -R16, R31, RZ ;  /* 0x0000001f101f7210 */ /* 0x000fe20007f3e1ff */
[C---:B------:R-:W-:Y:S01]  /*2860*/  IMAD R17, R19.reuse, R11, R17 ;  /* 0x0000000b13117224 */ /* 0x040fe200078e0211 */
[----:B------:R-:W-:Y:S02]  /*2870*/  IADD3 R16, P2, PT, R19, 0x1, RZ ;  /* 0x0000000113107810 */ /* 0x000fe40007f5e0ff */
[-C--:B------:R-:W-:Y:S01]  /*2880*/  ISETP.GE.U32.AND P0, PT, R31, R10.reuse, PT ;  /* 0x0000000a1f00720c */ /* 0x080fe20003f06070 */
[-C--:B------:R-:W-:Y:S02]  /*2890*/  IMAD R17, R27, R10.reuse, R17 ;  /* 0x0000000a1b117224 */ /* 0x080fe400078e0211 */
[----:B------:R-:W-:Y:S02]  /*28a0*/  IMAD.X R18, RZ, RZ, R27, P2 ;  /* 0x000000ffff127224 */ /* 0x000fe400010e061b */
[----:B------:R-:W-:Y:S01]  /*28b0*/  IMAD.X R33, R26, 0x1, ~R17, P1 ;  /* 0x000000011a217824 */ /* 0x000fe200008e0e11 */
[----:B------:R-:W-:-:S04]  /*28c0*/  IADD3 R17, P1, PT, R31, -R10, RZ ;  /* 0x8000000a1f117210 */ /* 0x000fc80007f3e0ff */
[CC--:B------:R-:W-:Y:S02]  /*28d0*/  ISETP.GE.U32.AND.EX P0, PT, R33.reuse, R11.reuse, PT, P0 ;  /* 0x0000000b2100720c */ /* 0x0c0fe40003f06100 */
[----:B------:R-:W-:Y:S02]  /*28e0*/  IADD3.X R29, PT, PT, R33, ~R11, RZ, P1, !PT ;  /* 0x8000000b211d7210 */ /* 0x000fe40000ffe4ff */
[----:B------:R-:W-:Y:S02]  /*28f0*/  SEL R17, R17, R31, P0 ;  /* 0x0000001f11117207 */ /* 0x000fe40000000000 */
[----:B------:R-:W-:Y:S02]  /*2900*/  SEL R19, R16, R19, P0 ;  /* 0x0000001310137207 */ /* 0x000fe40000000000 */
[----:B------:R-:W-:Y:S02]  /*2910*/  SEL R29, R29, R33, P0 ;  /* 0x000000211d1d7207 */ /* 0x000fe40000000000 */
[----:B------:R-:W-:-:S02]  /*2920*/  ISETP.GE.U32.AND P1, PT, R17, R10, PT ;  /* 0x0000000a1100720c */ /* 0x000fc40003f26070 */
[----:B------:R-:W-:Y:S02]  /*2930*/  SEL R10, R18, R27, P0 ;  /* 0x0000001b120a7207 */ /* 0x000fe40000000000 */
[----:B------:R-:W-:Y:S02]  /*2940*/  IADD3 R16, P2, PT, R19, 0x1, RZ ;  /* 0x0000000113107810 */ /* 0x000fe40007f5e0ff */
[----:B------:R-:W-:Y:S02]  /*2950*/  ISETP.GE.U32.AND.EX P0, PT, R29, R11, PT, P1 ;  /* 0x0000000b1d00720c */ /* 0x000fe40003f06110 */
[----:B------:R-:W-:Y:S01]  /*2960*/  LOP3.LUT R18, R21, R25, RZ, 0x3c, !PT ;  /* 0x0000001915127212 */ /* 0x000fe200078e3cff */
[----:B------:R-:W-:Y:S01]  /*2970*/  IMAD.X R17, RZ, RZ, R10, P2 ;  /* 0x000000ffff117224 */ /* 0x000fe200010e060a */
[----:B------:R-:W-:Y:S02]  /*2980*/  SEL R16, R16, R19, P0 ;  /* 0x0000001310107207 */ /* 0x000fe40000000000 */
[----:B------:R-:W-:-:S02]  /*2990*/  ISETP.GE.AND P1, PT, R18, RZ, PT ;  /* 0x000000ff1200720c */ /* 0x000fc40003f26270 */
[----:B------:R-:W-:Y:S02]  /*29a0*/  SEL R17, R17, R10, P0 ;  /* 0x0000000a11117207 */ /* 0x000fe40000000000 */
[-C--:B------:R-:W-:Y:S02]  /*29b0*/  IADD3 R11, P2, PT, RZ, -R16.reuse, RZ ;  /* 0x80000010ff0b7210 */ /* 0x080fe40007f5e0ff */
[----:B------:R-:W-:Y:S02]  /*29c0*/  ISETP.NE.U32.AND P0, PT, R24, RZ, PT ;  /* 0x000000ff1800720c */ /* 0x000fe40003f05070 */
[----:B------:R-:W-:Y:S01]  /*29d0*/  SEL R16, R11, R16, !P1 ;  /* 0x000000100b107207 */ /* 0x000fe20004800000 */
[----:B------:R-:W-:Y:S01]  /*29e0*/  IMAD.X R10, RZ, RZ, ~R17, P2 ;  /* 0x000000ffff0a7224 */ /* 0x000fe200010e0e11 */
[----:B------:R-:W-:Y:S01]  /*29f0*/  ISETP.NE.AND.EX P0, PT, R21, RZ, PT, P0 ;  /* 0x000000ff1500720c */ /* 0x000fe20003f05300 */
[----:B------:R-:W-:-:S03]  /*2a00*/  IMAD.MOV.U32 R11, RZ, RZ, 0x0 ;  /* 0x00000000ff0b7424 */ /* 0x000fc600078e00ff */
[----:B------:R-:W-:Y:S01]  /*2a10*/  SEL R17, R10, R17, !P1 ;  /* 0x000000110a117207 */ /* 0x000fe20004800000 */
[----:B------:R-:W-:Y:S01]  /*2a20*/  IMAD.MOV.U32 R10, RZ, RZ, R20 ;  /* 0x000000ffff0a7224 */ /* 0x000fe200078e0014 */
[----:B------:R-:W-:Y:S02]  /*2a30*/  SEL R16, R16, 0xffffffff, P0 ;  /* 0xffffffff10107807 */ /* 0x000fe40000000000 */
[----:B------:R-:W-:Y:S01]  /*2a40*/  SEL R17, R17, 0xffffffff, P0 ;  /* 0xffffffff11117807 */ /* 0x000fe20000000000 */
[----:B------:R-:W-:Y:S06]  /*2a50*/  RET.REL.NODEC R10 `(_ZN2at6native14vol2col_kernelIN3c108BFloat16EEEvlPKT_iiiiiiiiiiiiiiiiiiPS4_) ;  /* 0xffffffd40a687950 */ /* 0x000fec0003c3ffff */
.L_x_23:
[----:B------:R-:W-:-:S00]  /*2a60*/  BRA `(.L_x_23) ;  /* 0xfffffffc00fc7947 */ /* 0x000fc0000383ffff */
[----:B------:R-:W-:-:S00]  /*2a70*/  NOP ;  /* 0x0000000000007918 */ /* 0x000fc00000000000 */
        /* <DEDUP_REMOVED lines=8> */
.L_x_188:


//--------------------- .text._ZN2at6native14vol2col_kernelIN3c104HalfEEEvlPKT_iiiiiiiiiiiiiiiiiiPS4_ --------------------------
	.section	.text._ZN2at6native14vol2col_kernelIN3c104HalfEEEvlPKT_iiiiiiiiiiiiiiiiiiPS4_,"ax",@progbits
	.align	128
        .global         _ZN2at6native14vol2col_kernelIN3c104HalfEEEvlPKT_iiiiiiiiiiiiiiiiiiPS4_
        .type           _ZN2at6native14vol2col_kernelIN3c104HalfEEEvlPKT_iiiiiiiiiiiiiiiiiiPS4_,@function
        .size           _ZN2at6native14vol2col_kernelIN3c104HalfEEEvlPKT_iiiiiiiiiiiiiiiiiiPS4_,(.L_x_189 - _ZN2at6native14vol2col_kernelIN3c104HalfEEEvlPKT_iiiiiiiiiiiiiiiiiiPS4_)
        .other          _ZN2at6native14vol2col_kernelIN3c104HalfEEEvlPKT_iiiiiiiiiiiiiiiiiiPS4_,@"STO_CUDA_ENTRY STV_DEFAULT"
_ZN2at6native14vol2col_kernelIN3c104HalfEEEvlPKT_iiiiiiiiiiiiiiiiiiPS4_:
.text._ZN2at6native14vol2col_kernelIN3c104HalfEEEvlPKT_iiiiiiiiiiiiiiiiiiPS4_:
        /* <DEDUP_REMOVED lines=42> */
.L_x_46:
        /* <DEDUP_REMOVED lines=29> */
.L_x_25:
[----:B------:R-:W1:Y:S01]  /*0470*/  LDCU UR4, c[0x0][0x3d4] ;  /* 0x00007a80ff0477ac */ /* 0x000e620008000800 */
[----:B------:R-:W-:Y:S01]  /*0480*/  IMAD.MOV.U32 R26, RZ, RZ, R6 ;  /* 0x000000ffff1a7224 */ /* 0x000fe200078e0006 */
[----:B------:R-:W-:Y:S01]  /*0490*/  MOV R20, 0x4d0 ;  /* 0x000004d000147802 */ /* 0x000fe20000000f00 */
[----:B------:R-:W-:Y:S02]  /*04a0*/  IMAD.MOV.U32 R25, RZ, RZ, R7 ;  /* 0x000000ffff197224 */ /* 0x000fe400078e0007 */
[----:B-1----:R-:W-:-:S07]  /*04b0*/  IMAD.U32 R24, RZ, RZ, UR4 ;  /* 0x00000004ff187e24 */ /* 0x002fce000f8e00ff */
[----:B0-----:R-:W-:Y:S05]  /*04c0*/  CALL.REL.NOINC `($__internal_1_$__cuda_sm20_div_s64) ;  /* 0x0000002000147944 */ /* 0x001fea0003c00000 */
        /* <DEDUP_REMOVED lines=9> */
.L_x_26:
[----:B0-----:R-:W-:Y:S05]  /*0560*/  BSYNC.RECONVERGENT B0 ;  /* 0x0000000000007941 */ /* 0x001fea0003800200 */
.L_x_24:
        /* <DEDUP_REMOVED lines=29> */
.L_x_28:
[----:B------:R-:W0:Y:S01]  /*0740*/  LDCU UR4, c[0x0][0x3d0] ;  /* 0x00007a00ff0477ac */ /* 0x000e220008000800 */
[----:B------:R-:W-:Y:S01]  /*0750*/  IMAD.MOV.U32 R26, RZ, RZ, R12 ;  /* 0x000000ffff1a7224 */ /* 0x000fe200078e000c */
[----:B------:R-:W-:Y:S01]  /*0760*/  MOV R20, 0x7b0 ;  /* 0x000007b000147802 */ /* 0x000fe20000000f00 */
[----:B------:R-:W-:Y:S02]  /*0770*/  IMAD.MOV.U32 R25, RZ, RZ, R13 ;  /* 0x000000ffff197224 */ /* 0x000fe400078e000d */
[----:B------:R-:W-:Y:S02]  /*0780*/  IMAD.MOV.U32 R21, RZ, RZ, R15 ;  /* 0x000000ffff157224 */ /* 0x000fe400078e000f */
[----:B0-----:R-:W-:-:S07]  /*0790*/  IMAD.U32 R24, RZ, RZ, UR4 ;  /* 0x00000004ff187e24 */ /* 0x001fce000f8e00ff */
[----:B------:R-:W-:Y:S05]  /*07a0*/  CALL.REL.NOINC `($__internal_1_$__cuda_sm20_div_s64) ;  /* 0x0000001c005c7944 */ /* 0x000fea0003c00000 */
        /* <DEDUP_REMOVED lines=9> */
.L_x_29:
[----:B------:R-:W-:Y:S05]  /*0840*/  BSYNC.RECONVERGENT B0 ;  /* 0x0000000000007941 */ /* 0x000fea0003800200 */
.L_x_27:
        /* <DEDUP_REMOVED lines=31> */
.L_x_31:
[----:B------:R-:W0:Y:S01]  /*0a40*/  LDCU UR4, c[0x0][0x3cc] ;  /* 0x00007980ff0477ac */ /* 0x000e220008000800 */
[----:B------:R-:W-:Y:S01]  /*0a50*/  IMAD.MOV.U32 R26, RZ, RZ, R14 ;  /* 0x000000ffff1a7224 */ /* 0x000fe200078e000e */
[----:B------:R-:W-:Y:S01]  /*0a60*/  MOV R20, 0xaa0 ;  /* 0x00000aa000147802 */ /* 0x000fe20000000f00 */
[----:B------:R-:W-:Y:S01]  /*0a70*/  IMAD.MOV.U32 R25, RZ, RZ, R15 ;  /* 0x000000ffff197224 */ /* 0x000fe200078e000f */
[----:B0-----:R-:W-:-:S07]  /*0a80*/  MOV R24, UR4 ;  /* 0x0000000400187c02 */ /* 0x001fce0008000f00 */
[----:B------:R-:W-:Y:S05]  /*0a90*/  CALL.REL.NOINC `($__internal_1_$__cuda_sm20_div_s64) ;  /* 0x0000001800a07944 */ /* 0x000fea0003c00000 */
        /* <DEDUP_REMOVED lines=12> */
.L_x_32:
[----:B------:R-:W-:Y:S05]  /*0b60*/  BSYNC.RECONVERGENT B0 ;  /* 0x0000000000007941 */ /* 0x000fea0003800200 */
.L_x_30:
        /* <DEDUP_REMOVED lines=80> */
.L_x_45:
        /* <DEDUP_REMOVED lines=8> */
.L_x_44:
        /* <DEDUP_REMOVED lines=39> */
.L_x_34:
        /* <DEDUP_REMOVED lines=131> */
.L_x_33:
        /* <DEDUP_REMOVED lines=69> */
.L_x_38:
[----:B------:R-:W-:Y:S05]  /*1fe0*/  BSYNC.RECONVERGENT B0 ;  /* 0x0000000000007941 */ /* 0x000fea0003800200 */
.L_x_37:
[----:B-----5:R2:W-:Y:S01]  /*1ff0*/  STG.E.U16 desc[UR22][R20.64], R39 ;  /* 0x0000002714007986 */ /* 0x0205e2000c101516 */
[----:B------:R-:W-:Y:S02]  /*2000*/  VIADD R8, R8, 0x4 ;  /* 0x0000000408087836 */ /* 0x000fe40000000000 */
[----:B01----:R-:W-:-:S07]  /*2010*/  IMAD.WIDE R36, R0, 0x2, R20 ;  /* 0x0000000200247825 */ /* 0x003fce00078e0214 */
.L_x_36:
        /* <DEDUP_REMOVED lines=38> */
.L_x_41:
[----:B------:R-:W-:Y:S05]  /*2280*/  BSYNC.RECONVERGENT B0 ;  /* 0x0000000000007941 */ /* 0x000fea0003800200 */
.L_x_40:
[----:B-----5:R3:W-:Y:S01]  /*2290*/  STG.E.U16 desc[UR22][R20.64], R39 ;  /* 0x0000002714007986 */ /* 0x0207e2000c101516 */
[----:B------:R-:W-:Y:S02]  /*22a0*/  VIADD R8, R8, 0x2 ;  /* 0x0000000208087836 */ /* 0x000fe40000000000 */
[----:B01----:R-:W-:-:S07]  /*22b0*/  IMAD.WIDE R36, R0, 0x2, R20 ;  /* 0x0000000200247825 */ /* 0x003fce00078e0214 */
.L_x_39:
        /* <DEDUP_REMOVED lines=23> */
.L_x_43:
[----:B------:R-:W-:Y:S05]  /*2430*/  BSYNC.RECONVERGENT B0 ;  /* 0x0000000000007941 */ /* 0x000fea0003800200 */
.L_x_42:
[----:B-----5:R2:W-:Y:S02]  /*2440*/  STG.E.U16 desc[UR22][R36.64], R15 ;  /* 0x0000000f24007986 */ /* 0x0205e4000c101516 */
[----:B--2---:R-:W-:-:S07]  /*2450*/  IMAD.WIDE R36, R0, 0x2, R36 ;  /* 0x0000000200247825 */ /* 0x004fce00078e0224 */
.L_x_35:
        /* <DEDUP_REMOVED lines=12> */
        .weak           $__internal_1_$__cuda_sm20_div_s64
        .type           $__internal_1_$__cuda_sm20_div_s64,@function
        .size           $__internal_1_$__cuda_sm20_div_s64,(.L_x_189 - $__internal_1_$__cuda_sm20_div_s64)
$__internal_1_$__cuda_sm20_div_s64:
        /* <DEDUP_REMOVED lines=83> */
[----:B------:R-:W-:Y:S06]  /*2a50*/  RET.REL.NODEC R10 `(_ZN2at6native14vol2col_kernelIN3c104HalfEEEvlPKT_iiiiiiiiiiiiiiiiiiPS4_) ;  /* 0xffffffd40a687950 */ /* 0x000fec0003c3ffff */
.L_x_47:
        /* <DEDUP_REMOVED lines=10> */
.L_x_189:


//--------------------- .text._ZN2at6native14vol2col_kernelIfEEvlPKT_iiiiiiiiiiiiiiiiiiPS2_ --------------------------
	.section	.text._ZN2at6native14vol2col_kernelIfEEvlPKT_iiiiiiiiiiiiiiiiiiPS2_,"ax",@progbits
	.align	128
        .global         _ZN2at6native14vol2col_kernelIfEEvlPKT_iiiiiiiiiiiiiiiiiiPS2_
        .type           _ZN2at6native14vol2col_kernelIfEEvlPKT_iiiiiiiiiiiiiiiiiiPS2_,@function
        .size           _ZN2at6native14vol2col_kernelIfEEvlPKT_iiiiiiiiiiiiiiiiiiPS2_,(.L_x_190 - _ZN2at6native14vol2col_kernelIfEEvlPKT_iiiiiiiiiiiiiiiiiiPS2_)
        .other          _ZN2at6native14vol2col_kernelIfEEvlPKT_iiiiiiiiiiiiiiiiiiPS2_,@"STO_CUDA_ENTRY STV_DEFAULT"
_ZN2at6native14vol2col_kernelIfEEvlPKT_iiiiiiiiiiiiiiiiiiPS2_:
.text._ZN2at6native14vol2col_kernelIfEEvlPKT_iiiiiiiiiiiiiiiiiiPS2_:
        /* <DEDUP_REMOVED lines=29> */
[----:B---3--:R-:W-:Y:S01]  /*01d0*/  MOV R22, UR8 ;  /* 0x0000000800167c02 */ /* 0x008fe20008000f00 */
[----:B------:R-:W-:Y:S01]  /*01e0*/  IMAD R0, R0, R3, RZ ;  /* 0x0000000300007224 */ /* 0x000fe200078e02ff */
[----:B------:R-:W-:Y:S01]  /*01f0*/  LOP3.LUT R3, R5, 0x3, RZ, 0xc0, !PT ;  /* 0x0000000305037812 */ /* 0x000fe200078ec0ff */
[----:B------:R-:W-:Y:S01]  /*0200*/  IMAD.MOV R5, RZ, RZ, -R4 ;  /* 0x000000ffff057224 */ /* 0x000fe200078e0a04 */
[----:B------:R-:W-:Y:S01]  /*0210*/  USHF.L.U32 UR29, UR12, 0x2, URZ ;  /* 0x000000020c1d7899 */ /* 0x000fe200080006ff */
[----:B------:R-:W-:Y:S01]  /*0220*/  IMAD.U32 R23, RZ, RZ, UR9 ;  /* 0x00000009ff177e24 */ /* 0x000fe2000f8e00ff */
[----:B------:R-:W-:-:S02]  /*0230*/  UIMAD UR30, UR12, 0x5, URZ ;  /* 0x000000050c1e78a4 */ /* 0x000fc4000f8e02ff */
[----:B------:R-:W-:Y:S02]  /*0240*/  UIMAD UR31, UR12, 0x6, URZ ;  /* 0x000000060c1f78a4 */ /* 0x000fe4000f8e02ff */
[----:B------:R-:W-:Y:S01]  /*0250*/  UIMAD UR12, UR12, 0x7, URZ ;  /* 0x000000070c0c78a4 */ /* 0x000fe2000f8e02ff */
[----:B------:R-:W0:Y:S01]  /*0260*/  LDCU.64 UR22, c[0x0][0x358] ;  /* 0x00006b00ff1677ac */ /* 0x000e220008000a00 */
[----:B----4-:R-:W-:Y:S02]  /*0270*/  USHF.R.S32.HI UR13, URZ, 0x1f, UR4 ;  /* 0x0000001fff0d7899 */ /* 0x010fe40008011404 */
[----:B------:R-:W-:Y:S02]  /*0280*/  USHF.R.S32.HI UR14, URZ, 0x1f, UR5 ;  /* 0x0000001fff0e7899 */ /* 0x000fe40008011405 */
[----:B-----5:R-:W-:-:S12]  /*0290*/  USHF.R.S32.HI UR15, URZ, 0x1f, UR15 ;  /* 0x0000001fff0f7899 */ /* 0x020fd8000801140f */
.L_x_70:
        /* <DEDUP_REMOVED lines=8> */
[----:B------:R-:W-:-:S06]  /*0320*/  IMAD.MOV.U32 R13, RZ, RZ, RZ ;  /* 0x000000ffff0d7224 */ /* 0x000fcc00078e00ff */
[----:B-1----:R-:W1:Y:S02]  /*0330*/  MUFU.RCP R10, R10 ;  /* 0x0000000a000a7308 */ /* 0x002e640000001000 */
[----:B-1----:R-:W-:-:S06]  /*0340*/  VIADD R8, R10, 0xffffffe ;  /* 0x0ffffffe0a087836 */ /* 0x002fcc0000000000 */
[----:B------:R1:W2:Y:S02]  /*0350*/  F2I.FTZ.U32.TRUNC.NTZ R9, R8 ;  /* 0x0000000800097305 */ /* 0x0002a4000021f000 */
[----:B-1----:R-:W-:Y:S02]  /*0360*/  HFMA2 R8, -RZ, RZ, 0, 0 ;  /* 0x00000000ff087431 */ /* 0x002fe400000001ff */
[----:B--2---:R-:W-:-:S04]  /*0370*/  IMAD.MOV R11, RZ, RZ, -R9 ;  /* 0x000000ffff0b7224 */ /* 0x004fc800078e0a09 */
        /* <DEDUP_REMOVED lines=10> */
[----:B------:R-:W-:Y:S02]  /*0420*/  @P1 IADD3 R12, PT, PT, R12, 0x1, RZ ;  /* 0x000000010c0c1810 */ /* 0x000fe40007ffe0ff */
[----:B------:R-:W-:-:S05]  /*0430*/  @!P2 LOP3.LUT R12, RZ, R14, RZ, 0x33, !PT ;  /* 0x0000000eff0ca212 */ /* 0x000fca00078e33ff */
[----:B------:R-:W-:-:S04]  /*0440*/  IMAD.MOV R11, RZ, RZ, -R12 ;  /* 0x000000ffff0b7224 */ /* 0x000fc800078e0a0c */
[----:B------:R-:W-:Y:S01]  /*0450*/  IMAD R8, R14, R11, R6 ;  /* 0x0000000b0e087224 */ /* 0x000fe200078e0206 */
[----:B------:R-:W-:Y:S06]  /*0460*/  BRA `(.L_x_50) ;  /* 0x00000000003c7947 */ /* 0x000fec0003800000 */
.L_x_49:
[----:B------:R-:W1:Y:S01]  /*0470*/  LDCU UR4, c[0x0][0x3d4] ;  /* 0x00007a80ff0477ac */ /* 0x000e620008000800 */
[----:B------:R-:W-:Y:S01]  /*0480*/  MOV R26, R6 ;  /* 0x00000006001a7202 */ /* 0x000fe20000000f00 */
[----:B------:R-:W-:Y:S01]  /*0490*/  IMAD.MOV.U32 R25, RZ, RZ, R7 ;  /* 0x000000ffff197224 */ /* 0x000fe200078e0007 */
[----:B------:R-:W-:Y:S01]  /*04a0*/  MOV R20, 0x4d0 ;  /* 0x000004d000147802 */ /* 0x000fe20000000f00 */
[----:B-1----:R-:W-:-:S07]  /*04b0*/  IMAD.U32 R24, RZ, RZ, UR4 ;  /* 0x00000004ff187e24 */ /* 0x002fce000f8e00ff */
[----:B0-----:R-:W-:Y:S05]  /*04c0*/  CALL.REL.NOINC `($__internal_2_$__cuda_sm20_div_s64) ;  /* 0x0000001c00d87944 */ /* 0x001fea0003c00000 */
[----:B------:R-:W0:Y:S01]  /*04d0*/  LDCU UR4, c[0x0][0x3d4] ;  /* 0x00007a80ff0477ac */ /* 0x000e220008000800 */
[----:B------:R-:W-:Y:S01]  /*04e0*/  IADD3 R11, P0, PT, RZ, -R16, RZ ;  /* 0x80000010ff0b7210 */ /* 0x000fe20007f1e0ff */
[----:B------:R-:W-:Y:S02]  /*04f0*/  IMAD.MOV.U32 R12, RZ, RZ, R16 ;  /* 0x000000ffff0c7224 */ /* 0x000fe400078e0010 */
[--C-:B------:R-:W-:Y:S02]  /*0500*/  IMAD.MOV.U32 R13, RZ, RZ, R17.reuse ;  /* 0x000000ffff0d7224 */ /* 0x100fe400078e0011 */
[----:B------:R-:W-:-:S04]  /*0510*/  IMAD.X R10, RZ, RZ, ~R17, P0 ;  /* 0x000000ffff0a7224 */ /* 0x000fc800000e0e11 */
[----:B0-----:R-:W-:Y:S02]  /*0520*/  IMAD R10, R10, UR4, RZ ;  /* 0x000000040a0a7c24 */ /* 0x001fe4000f8e02ff */
[----:B------:R-:W-:-:S04]  /*0530*/  IMAD.WIDE.U32 R8, R11, UR4, R6 ;  /* 0x000000040b087c25 */ /* 0x000fc8000f8e0006 */
[----:B------:R-:W-:-:S05]  /*0540*/  IMAD R21, R21, R11, R10 ;  /* 0x0000000b15157224 */ /* 0x000fca00078e020a */
[----:B------:R-:W-:-:S07]  /*0550*/  IADD3 R9, PT, PT, R9, R21, RZ ;  /* 0x0000001509097210 */ /* 0x000fce0007ffe0ff */
.L_x_50:
[----:B0-----:R-:W-:Y:S05]  /*0560*/  BSYNC.RECONVERGENT B0 ;  /* 0x0000000000007941 */ /* 0x001fea0003800200 */
.L_x_48:
        /* <DEDUP_REMOVED lines=9> */
[----:B0-----:R-:W-:Y:S02]  /*0600*/  VIADD R10, R13, 0xffffffe ;  /* 0x0ffffffe0d0a7836 */ /* 0x001fe40000000000 */
[----:B------:R-:W-:-:S04]  /*0610*/  IMAD.MOV.U32 R13, RZ, RZ, RZ ;  /* 0x000000ffff0d7224 */ /* 0x000fc800078e00ff */
[----:B------:R0:W1:Y:S02]  /*0620*/  F2I.FTZ.U32.TRUNC.NTZ R11, R10 ;  /* 0x0000000a000b7305 */ /* 0x000064000021f000 */
[----:B0-----:R-:W-:Y:S01]  /*0630*/  IMAD.MOV.U32 R10, RZ, RZ, RZ ;  /* 0x000000ffff0a7224 */ /* 0x001fe200078e00ff */
[----:B-1----:R-:W-:-:S05]  /*0640*/  IADD3 R15, PT, PT, RZ, -R11, RZ ;  /* 0x8000000bff0f7210 */ /* 0x002fca0007ffe0ff */
[----:B------:R-:W-:-:S04]  /*0650*/  IMAD R15, R15, R16, RZ ;  /* 0x000000100f0f7224 */ /* 0x000fc800078e02ff */
[----:B------:R-:W-:-:S04]  /*0660*/  IMAD.HI.U32 R11, R11, R15, R10 ;  /* 0x0000000f0b0b7227 */ /* 0x000fc800078e000a */
[----:B------:R-:W-:Y:S02]  /*0670*/  HFMA2 R15, -RZ, RZ, 0, 0 ;  /* 0x00000000ff0f7431 */ /* 0x000fe400000001ff */
        /* <DEDUP_REMOVED lines=10> */
[----:B------:R-:W-:Y:S01]  /*0720*/  IMAD R12, R16, R11, R12 ;  /* 0x0000000b100c7224 */ /* 0x000fe200078e020c */
[----:B------:R-:W-:Y:S06]  /*0730*/  BRA `(.L_x_53) ;  /* 0x0000000000407947 */ /* 0x000fec0003800000 */
.L_x_52:
[----:B------:R-:W0:Y:S01]  /*0740*/  LDCU UR4, c[0x0][0x3d0] ;  /* 0x00007a00ff0477ac */ /* 0x000e220008000800 */
[----:B------:R-:W-:Y:S01]  /*0750*/  IMAD.MOV.U32 R26, RZ, RZ, R12 ;  /* 0x000000ffff1a7224 */ /* 0x000fe200078e000c */
[----:B------:R-:W-:Y:S01]  /*0760*/  MOV R20, 0x7b0 ;  /* 0x000007b000147802 */ /* 0x000fe20000000f00 */
[----:B------:R-:W-:Y:S02]  /*0770*/  IMAD.MOV.U32 R25, RZ, RZ, R13 ;  /* 0x000000ffff197224 */ /* 0x000fe400078e000d */
[----:B------:R-:W-:Y:S01]  /*0780*/  IMAD.MOV.U32 R21, RZ, RZ, R15 ;  /* 0x000000ffff157224 */ /* 0x000fe200078e000f */
[----:B0-----:R-:W-:-:S07]  /*0790*/  MOV R24, UR4 ;  /* 0x0000000400187c02 */ /* 0x001fce0008000f00 */
[----:B------:R-:W-:Y:S05]  /*07a0*/  CALL.REL.NOINC `($__internal_2_$__cuda_sm20_div_s64) ;  /* 0x0000001c00207944 */ /* 0x000fea0003c00000 */
[----:B------:R-:W0:Y:S01]  /*07b0*/  LDCU UR4, c[0x0][0x3d0] ;  /* 0x00007a00ff0477ac */ /* 0x000e220008000800 */
[----:B------:R-:W-:Y:S01]  /*07c0*/  IADD3 R11, P0, PT, RZ, -R16, RZ ;  /* 0x80000010ff0b7210 */ /* 0x000fe20007f1e0ff */
[----:B------:R-:W-:-:S04]  /*07d0*/  IMAD.MOV.U32 R14, RZ, RZ, R16 ;  /* 0x000000ffff0e7224 */ /* 0x000fc800078e0010 */
[----:B------:R-:W-:-:S04]  /*07e0*/  IMAD.X R10, RZ, RZ, ~R17, P0 ;  /* 0x000000ffff0a7224 */ /* 0x000fc800000e0e11 */
[----:B0-----:R-:W-:Y:S02]  /*07f0*/  IMAD R10, R10, UR4, RZ ;  /* 0x000000040a0a7c24 */ /* 0x001fe4000f8e02ff */
[----:B------:R-:W-:-:S04]  /*0800*/  IMAD.WIDE.U32 R12, R11, UR4, R12 ;  /* 0x000000040b0c7c25 */ /* 0x000fc8000f8e000c */
[----:B------:R-:W-:-:S04]  /*0810*/  IMAD R15, R15, R11, R10 ;  /* 0x0000000b0f0f7224 */ /* 0x000fc800078e020a */
[----:B------:R-:W-:Y:S01]  /*0820*/  IMAD.IADD R13, R13, 0x1, R15 ;  /* 0x000000010d0d7824 */ /* 0x000fe200078e020f */
[----:B------:R-:W-:-:S07]  /*0830*/  MOV R15, R17 ;  /* 0x00000011000f7202 */ /* 0x000fce0000000f00 */
.L_x_53:
[----:B------:R-:W-:Y:S05]  /*0840*/  BSYNC.RECONVERGENT B0 ;  /* 0x0000000000007941 */ /* 0x000fea0003800200 */
.L_x_51:
        /* <DEDUP_REMOVED lines=13> */
[----:B0-----:R-:W-:Y:S02]  /*0920*/  HFMA2 R10, -RZ, RZ, 0, 0 ;  /* 0x00000000ff0a7431 */ /* 0x001fe400000001ff */
[----:B-1----:R-:W-:-:S04]  /*0930*/  IMAD.MOV R16, RZ, RZ, -R11 ;  /* 0x000000ffff107224 */ /* 0x002fc800078e0a0b */
        /* <DEDUP_REMOVED lines=8> */
[----:B------:R-:W-:-:S13]  /*09c0*/  ISETP.GE.U32.AND P1, PT, R16, R29, PT ;  /* 0x0000001d1000720c */ /* 0x000fda0003f26070 */
[----:B------:R-:W-:Y:S02]  /*09d0*/  @P1 IADD3 R11, PT, PT, R11, 0x1, RZ ;  /* 0x000000010b0b1810 */ /* 0x000fe40007ffe0ff */
[----:B------:R-:W-:-:S05]  /*09e0*/  @!P2 LOP3.LUT R11, RZ, R29, RZ, 0x33, !PT ;  /* 0x0000001dff0ba212 */ /* 0x000fca00078e33ff */
[----:B------:R-:W-:-:S04]  /*09f0*/  IMAD.MOV R15, RZ, RZ, -R11 ;  /* 0x000000ffff0f7224 */ /* 0x000fc800078e0a0b */
[----:B------:R-:W-:Y:S01]  /*0a00*/  IMAD R10, R29, R15, R14 ;  /* 0x0000000f1d0a7224 */ /* 0x000fe200078e020e */
[----:B------:R-:W-:Y:S01]  /*0a10*/  MOV R15, RZ ;  /* 0x000000ff000f7202 */ /* 0x000fe20000000f00 */
[----:B------:R-:W-:Y:S01]  /*0a20*/  IMAD.MOV.U32 R14, RZ, RZ, R11 ;  /* 0x000000ffff0e7224 */ /* 0x000fe200078e000b */
[----:B------:R-:W-:Y:S06]  /*0a30*/  BRA `(.L_x_56) ;  /* 0x0000000000487947 */ /* 0x000fec0003800000 */
.L_x_55:
[----:B------:R-:W0:Y:S01]  /*0a40*/  LDCU UR4, c[0x0][0x3cc] ;  /* 0x00007980ff0477ac */ /* 0x000e220008000800 */
[----:B------:R-:W-:Y:S01]  /*0a50*/  IMAD.MOV.U32 R26, RZ, RZ, R14 ;  /* 0x000000ffff1a7224 */ /* 0x000fe200078e000e */
[----:B------:R-:W-:Y:S01]  /*0a60*/  MOV R20, 0xaa0 ;  /* 0x00000aa000147802 */ /* 0x000fe20000000f00 */
[----:B------:R-:W-:Y:S02]  /*0a70*/  IMAD.MOV.U32 R25, RZ, RZ, R15 ;  /* 0x000000ffff197224 */ /* 0x000fe400078e000f */
[----:B0-----:R-:W-:-:S07]  /*0a80*/  IMAD.U32 R24, RZ, RZ, UR4 ;  /* 0x00000004ff187e24 */ /* 0x001fce000f8e00ff */
[----:B------:R-:W-:Y:S05]  /*0a90*/  CALL.REL.NOINC `($__internal_2_$__cuda_sm20_div_s64) ;  /* 0x0000001800647944 */ /* 0x000fea0003c00000 */
[----:B------:R-:W0:Y:S01]  /*0aa0*/  LDCU UR4, c[0x0][0x3cc] ;  /* 0x00007980ff0477ac */ /* 0x000e220008000800 */
[----:B------:R-:W-:Y:S01]  /*0ab0*/  IADD3 R19, P0, PT, RZ, -R16, RZ ;  /* 0x80000010ff137210 */ /* 0x000fe20007f1e0ff */
[----:B------:R-:W-:Y:S02]  /*0ac0*/  IMAD.MOV.U32 R10, RZ, RZ, R14 ;  /* 0x000000ffff0a7224 */ /* 0x000fe400078e000e */
[----:B------:R-:W-:Y:S02]  /*0ad0*/  IMAD.MOV.U32 R11, RZ, RZ, R15 ;  /* 0x000000ffff0b7224 */ /* 0x000fe400078e000f */
[--C-:B------:R-:W-:Y:S02]  /*0ae0*/  IMAD.X R18, RZ, RZ, ~R17.reuse, P0 ;  /* 0x000000ffff127224 */ /* 0x100fe400000e0e11 */
[----:B------:R-:W-:Y:S02]  /*0af0*/  IMAD.MOV.U32 R14, RZ, RZ, R16 ;  /* 0x000000ffff0e7224 */ /* 0x000fe400078e0010 */
[----:B------:R-:W-:Y:S01]  /*0b00*/  IMAD.MOV.U32 R15, RZ, RZ, R17 ;  /* 0x000000ffff0f7224 */ /* 0x000fe200078e0011 */
[----:B0-----:R-:W-:-:S05]  /*0b10*/  MOV R29, UR4 ;  /* 0x00000004001d7c02 */ /* 0x001fca0008000f00 */
[-C--:B------:R-:W-:Y:S02]  /*0b20*/  IMAD R18, R18, R29.reuse, RZ ;  /* 0x0000001d12127224 */ /* 0x080fe400078e02ff */
[----:B------:R-:W-:-:S04]  /*0b30*/  IMAD.WIDE.U32 R10, R19, R29, R10 ;  /* 0x0000001d130a7225 */ /* 0x000fc800078e000a */
[----:B------:R-:W-:-:S05]  /*0b40*/  IMAD R19, R21, R19, R18 ;  /* 0x0000001315137224 */ /* 0x000fca00078e0212 */
[----:B------:R-:W-:-:S07]  /*0b50*/  IADD3 R19, PT, PT, R11, R19, RZ ;  /* 0x000000130b137210 */ /* 0x000fce0007ffe0ff */
.L_x_56:
[----:B------:R-:W-:Y:S05]  /*0b60*/  BSYNC.RECONVERGENT B0 ;  /* 0x0000000000007941 */ /* 0x000fea0003800200 */
.L_x_54:
        /* <DEDUP_REMOVED lines=14> */
[----:B------:R-:W-:Y:S01]  /*0c50*/  IMAD.U32 R24, RZ, RZ, UR20 ;  /* 0x00000014ff187e24 */ /* 0x000fe2000f8e00ff */
[----:B------:R-:W-:Y:S02]  /*0c60*/  USHF.R.S32.HI UR16, URZ, 0x1f, UR5 ;  /* 0x0000001fff107899 */ /* 0x000fe40008011405 */
[----:B------:R-:W-:Y:S02]  /*0c70*/  UIADD3 UR9, UPT, UPT, UR9, UR17, URZ ;  /* 0x0000001109097290 */ /* 0x000fe4000fffe0ff */
[----:B------:R-:W-:-:S02]  /*0c80*/  UIADD3.X UR18, UPT, UPT, URZ, ~UR18, URZ, UP1, !UPT ;  /* 0x80000012ff127290 */ /* 0x000fc40008ffe4ff */
[----:B------:R-:W-:Y:S01]  /*0c90*/  IMAD R27, R10, UR16, R11 ;  /* 0x000000100a1b7c24 */ /* 0x000fe2000f8e020b */
[----:B------:R-:W-:Y:S01]  /*0ca0*/  USHF.R.S32.HI UR10, URZ, 0x1f, UR11 ;  /* 0x0000001fff0a7899 */ /* 0x000fe2000801140b */
[----:B------:R-:W-:Y:S01]  /*0cb0*/  IMAD R16, R29, UR9, RZ ;  /* 0x000000091d107c24 */ /* 0x000fe2000f8e02ff */
[----:B------:R-:W-:Y:S01]  /*0cc0*/  UIADD3 UR11, UP0, UPT, URZ, -UR11, URZ ;  /* 0x8000000bff0b7290 */ /* 0x000fe2000ff1e0ff */
[----:B------:R-:W-:Y:S01]  /*0cd0*/  MOV R25, UR18 ;  /* 0x0000001200197c02 */ /* 0x000fe20008000f00 */
[----:B------:R-:W-:Y:S01]  /*0ce0*/  IMAD.MOV.U32 R11, RZ, RZ, R19 ;  /* 0x000000ffff0b7224 */ /* 0x000fe200078e0013 */
[----:B------:R-:W-:Y:S01]  /*0cf0*/  USHF.R.S32.HI UR9, URZ, 0x1f, UR4 ;  /* 0x0000001fff097899 */ /* 0x000fe20008011404 */
[----:B------:R-:W-:Y:S01]  /*0d00*/  IMAD R17, R17, UR8, R16 ;  /* 0x0000000811117c24 */ /* 0x000fe2000f8e0210 */
[----:B------:R-:W-:Y:S01]  /*0d10*/  UIADD3.X UR10, UPT, UPT, URZ, ~UR10, URZ, UP0, !UPT ;  /* 0x8000000aff0a7290 */ /* 0x000fe200087fe4ff */
[----:B------:R-:W-:Y:S01]  /*0d20*/  IMAD.WIDE.U32 R18, R29, UR8, RZ ;  /* 0x000000081d127c25 */ /* 0x000fe2000f8e00ff */
[----:B------:R-:W-:Y:S01]  /*0d30*/  MOV R28, UR11 ;  /* 0x0000000b001c7c02 */ /* 0x000fe20008000f00 */
[----:B------:R-:W-:-:S02]  /*0d40*/  UIADD3 UR4, UP1, UPT, URZ, -UR4, URZ ;  /* 0x80000004ff047290 */ /* 0x000fc4000ff3e0ff */
[----:B------:R-:W-:Y:S01]  /*0d50*/  IMAD.WIDE.U32 R24, R10, UR5, R24 ;  /* 0x000000050a187c25 */ /* 0x000fe2000f8e0018 */
[----:B------:R-:W-:Y:S02]  /*0d60*/  USHF.R.S32.HI UR5, URZ, 0x1f, UR6 ;  /* 0x0000001fff057899 */ /* 0x000fe40008011406 */
[----:B------:R-:W-:Y:S01]  /*0d70*/  UIADD3.X UR9, UPT, UPT, URZ, ~UR9, URZ, UP1, !UPT ;  /* 0x80000009ff097290 */ /* 0x000fe20008ffe4ff */
[----:B------:R-:W-:Y:S02]  /*0d80*/  IMAD.IADD R17, R19, 0x1, R17 ;  /* 0x0000000113117824 */ /* 0x000fe400078e0211 */
[----:B------:R-:W-:Y:S02]  /*0d90*/  IMAD R29, R15, UR24, RZ ;  /* 0x000000180f1d7c24 */ /* 0x000fe4000f8e02ff */
[----:B------:R-:W-:Y:S01]  /*0da0*/  IMAD.IADD R27, R25, 0x1, R27 ;  /* 0x00000001191b7824 */ /* 0x000fe200078e021b */
[----:B------:R-:W-:Y:S01]  /*0db0*/  MOV R33, UR9 ;  /* 0x0000000900217c02 */ /* 0x000fe20008000f00 */
[----:B------:R-:W-:-:S02]  /*0dc0*/  IMAD R19, R17, R14, RZ ;  /* 0x0000000e11137224 */ /* 0x000fc400078e02ff */
[----:B------:R-:W-:Y:S02]  /*0dd0*/  IMAD.MOV.U32 R26, RZ, RZ, R24 ;  /* 0x000000ffff1a7224 */ /* 0x000fe400078e0018 */
[C---:B------:R-:W-:Y:S02]  /*0de0*/  IMAD R31, R14.reuse, UR13, R29 ;  /* 0x0000000d0e1f7c24 */ /* 0x040fe4000f8e021d */
[----:B------:R-:W-:Y:S02]  /*0df0*/  IMAD.U32 R29, RZ, RZ, UR10 ;  /* 0x0000000aff1d7e24 */ /* 0x000fe4000f8e00ff */
[----:B------:R-:W-:-:S04]  /*0e00*/  IMAD.WIDE.U32 R10, R14, R18, R10 ;  /* 0x000000120e0a7225 */ /* 0x000fc800078e000a */
[----:B------:R-:W-:-:S04]  /*0e10*/  IMAD.WIDE.U32 R16, R14, UR24, R26 ;  /* 0x000000180e107c25 */ /* 0x000fc8000f8e001a */
[----:B------:R-:W-:Y:S02]  /*0e20*/  IMAD R15, R15, R18, R19 ;  /* 0x000000120f0f7224 */ /* 0x000fe400078e0213 */
[----:B------:R-:W-:-:S04]  /*0e30*/  IMAD.WIDE.U32 R28, R12, UR6, R28 ;  /* 0x000000060c1c7c25 */ /* 0x000fc8000f8e001c */
[----:B------:R-:W-:Y:S01]  /*0e40*/  IMAD R21, R12, UR5, R21 ;  /* 0x000000050c157c24 */ /* 0x000fe2000f8e0215 */
[----:B---3--:R-:W-:Y:S01]  /*0e50*/  USHF.R.S32.HI UR5, URZ, 0x1f, UR32 ;  /* 0x0000001fff057899 */ /* 0x008fe20008011420 */
[----:B------:R-:W-:Y:S01]  /*0e60*/  IMAD.IADD R14, R17, 0x1, R31 ;  /* 0x00000001110e7824 */ /* 0x000fe200078e021f */
[----:B------:R-:W-:Y:S01]  /*0e70*/  MOV R30, R28 ;  /* 0x0000001c001e7202 */ /* 0x000fe20000000f00 */
[----:B------:R-:W-:Y:S02]  /*0e80*/  IMAD.IADD R11, R11, 0x1, R15 ;  /* 0x000000010b0b7824 */ /* 0x000fe400078e020f */
[----:B------:R-:W-:Y:S02]  /*0e90*/  IMAD.IADD R31, R29, 0x1, R21 ;  /* 0x000000011d1f7824 */ /* 0x000fe400078e0215 */
[----:B------:R-:W-:Y:S02]  /*0ea0*/  IMAD R17, R14, UR25, RZ ;  /* 0x000000190e117c24 */ /* 0x000fe4000f8e02ff */
[----:B------:R-:W-:-:S02]  /*0eb0*/  IMAD R11, R11, UR32, RZ ;  /* 0x000000200b0b7c24 */ /* 0x000fc4000f8e02ff */
[----:B------:R-:W-:Y:S01]  /*0ec0*/  IMAD.U32 R32, RZ, RZ, UR4 ;  /* 0x00000004ff207e24 */ /* 0x000fe2000f8e00ff */
[----:B------:R-:W-:Y:S02]  /*0ed0*/  USHF.R.S32.HI UR4, URZ, 0x1f, UR7 ;  /* 0x0000001fff047899 */ /* 0x000fe40008011407 */
[----:B------:R-:W-:Y:S02]  /*0ee0*/  IMAD R19, R9, UR7, RZ ;  /* 0x0000000709137c24 */ /* 0x000fe4000f8e02ff */
[----:B------:R-:W-:-:S04]  /*0ef0*/  IMAD.WIDE.U32 R14, R16, UR25, R30 ;  /* 0x00000019100e7c25 */ /* 0x000fc8000f8e001e */
[----:B------:R-:W-:Y:S02]  /*0f00*/  IMAD R17, R16, UR14, R17 ;  /* 0x0000000e10117c24 */ /* 0x000fe4000f8e0211 */
[----:B------:R-:W-:-:S04]  /*0f10*/  IMAD.WIDE.U32 R12, R10, UR32, R12 ;  /* 0x000000200a0c7c25 */ /* 0x000fc8000f8e000c */
[----:B------:R-:W-:Y:S02]  /*0f20*/  IMAD R11, R10, UR5, R11 ;  /* 0x000000050a0b7c24 */ /* 0x000fe4000f8e020b */
[----:B------:R-:W-:-:S04]  /*0f30*/  IMAD.WIDE.U32 R32, R8, UR7, R32 ;  /* 0x0000000708207c25 */ /* 0x000fc8000f8e0020 */
[----:B------:R-:W-:Y:S01]  /*0f40*/  IMAD R19, R8, UR4, R19 ;  /* 0x0000000408137c24 */ /* 0x000fe2000f8e0213 */
[----:B------:R-:W-:Y:S01]  /*0f50*/  USHF.R.S32.HI UR4, URZ, 0x1f, UR33 ;  /* 0x0000001fff047899 */ /* 0x000fe20008011421 */
[----:B------:R-:W-:Y:S01]  /*0f60*/  IMAD.IADD R10, R15, 0x1, R17 ;  /* 0x000000010f0a7824 */ /* 0x000fe200078e0211 */
[----:B------:R-:W-:Y:S01]  /*0f70*/  MOV R34, R32 ;  /* 0x0000002000227202 */ /* 0x000fe20000000f00 */
[----:B------:R-:W-:Y:S02]  /*0f80*/  IMAD.IADD R11, R13, 0x1, R11 ;  /* 0x000000010d0b7824 */ /* 0x000fe400078e020b */
[----:B------:R-:W-:Y:S02]  /*0f90*/  IMAD.IADD R35, R33, 0x1, R19 ;  /* 0x0000000121237824 */ /* 0x000fe400078e0213 */
[----:B------:R-:W-:Y:S02]  /*0fa0*/  IMAD R15, R10, UR26, RZ ;  /* 0x0000001a0a0f7c24 */ /* 0x000fe4000f8e02ff */
[----:B------:R-:W-:-:S02]  /*0fb0*/  IMAD R13, R11, UR33, RZ ;  /* 0x000000210b0d7c24 */ /* 0x000fc4000f8e02ff */
        /* <DEDUP_REMOVED lines=11> */
.L_x_69:
        /* <DEDUP_REMOVED lines=8> */
.L_x_68:
        /* <DEDUP_REMOVED lines=14> */
[----:B------:R-:W-:-:S02]  /*11d0*/  LOP3.LUT R8, R13, R16, RZ, 0xfc, !PT ;  /* 0x000000100d087212 */ /* 0x000fc400078efcff */
[----:B0-----:R-:W-:Y:S02]  /*11e0*/  MOV R17, UR4 ;  /* 0x0000000400117c02 */ /* 0x001fe40008000f00 */
[----:B------:R-:W-:Y:S01]  /*11f0*/  ISETP.GT.AND.EX P0, PT, R8, -0x1, PT, P0 ;  /* 0xffffffff0800780c */ /* 0x000fe20003f04300 */
[----:B------:R-:W-:Y:S02]  /*1200*/  IMAD.MOV.U32 R8, RZ, RZ, RZ ;  /* 0x000000ffff087224 */ /* 0x000fe400078e00ff */
[----:B------:R-:W-:Y:S01]  /*1210*/  IMAD R18, R18, R17, RZ ;  /* 0x0000001112127224 */ /* 0x000fe200078e02ff */
[----:B---3--:R-:W-:Y:S09]  /*1220*/  BRA.U !UP0, `(.L_x_57) ;  /* 0x0000000908387547 */ /* 0x008ff2000b800000 */
[----:B------:R-:W0:Y:S01]  /*1230*/  LDCU UR5, c[0x0][0x3c8] ;  /* 0x00007900ff0577ac */ /* 0x000e220008000800 */
[----:B------:R-:W-:Y:S02]  /*1240*/  HFMA2 R51, -RZ, RZ, 0, 0 ;  /* 0x00000000ff337431 */ /* 0x000fe400000001ff */
[C---:B------:R-:W-:Y:S01]  /*1250*/  VIADD R44, R18.reuse, UR21 ;  /* 0x00000015122c7c36 */ /* 0x040fe20008000000 */
[C---:B------:R-:W-:Y:S01]  /*1260*/  IADD3 R20, PT, PT, R18.reuse, UR29, RZ ;  /* 0x0000001d12147c10 */ /* 0x040fe2000fffe0ff */
[----:B------:R-:W1:Y:S01]  /*1270*/  LDCU UR4, c[0x0][0x3c8] ;  /* 0x00007900ff0477ac */ /* 0x000e620008000800 */
[C---:B------:R-:W-:Y:S01]  /*1280*/  VIADD R19, R18.reuse, UR28 ;  /* 0x0000001c12137c36 */ /* 0x040fe20008000000 */
[----:B------:R-:W-:Y:S01]  /*1290*/  MOV R57, UR30 ;  /* 0x0000001e00397c02 */ /* 0x000fe20008000f00 */
[C---:B------:R-:W-:Y:S01]  /*12a0*/  VIADD R21, R18.reuse, UR30 ;  /* 0x0000001e12157c36 */ /* 0x040fe20008000000 */
[----:B------:R-:W-:Y:S01]  /*12b0*/  MOV R46, R5 ;  /* 0x00000005002e7202 */ /* 0x000fe20000000f00 */
[----:B------:R-:W-:-:S02]  /*12c0*/  VIADD R43, R18, UR31 ;  /* 0x0000001f122b7c36 */ /* 0x000fc40008000000 */
[----:B------:R-:W-:Y:S02]  /*12d0*/  VIADD R45, R18, UR12 ;  /* 0x0000000c122d7c36 */ /* 0x000fe40008000000 */
[----:B------:R-:W-:Y:S02]  /*12e0*/  IMAD.MOV.U32 R47, RZ, RZ, R18 ;  /* 0x000000ffff2f7224 */ /* 0x000fe400078e0012 */
[----:B------:R-:W-:Y:S02]  /*12f0*/  IMAD.U32 R53, RZ, RZ, UR12 ;  /* 0x0000000cff357e24 */ /* 0x000fe4000f8e00ff */
[----:B------:R-:W-:Y:S02]  /*1300*/  IMAD.U32 R55, RZ, RZ, UR31 ;  /* 0x0000001fff377e24 */ /* 0x000fe4000f8e00ff */
[----:B------:R-:W-:Y:S02]  /*1310*/  IMAD.U32 R59, RZ, RZ, UR29 ;  /* 0x0000001dff3b7e24 */ /* 0x000fe4000f8e00ff */
[----:B------:R-:W-:-:S02]  /*1320*/  IMAD.U32 R61, RZ, RZ, UR28 ;  /* 0x0000001cff3d7e24 */ /* 0x000fc4000f8e00ff */
[----:B------:R-:W-:Y:S02]  /*1330*/  IMAD.U32 R8, RZ, RZ, UR21 ;  /* 0x00000015ff087e24 */ /* 0x000fe4000f8e00ff */
[----:B0-----:R-:W-:Y:S02]  /*1340*/  VIADD R49, R18, UR5 ;  /* 0x0000000512317c36 */ /* 0x001fe40008000000 */
[----:B-1----:R-:W-:-:S07]  /*1350*/  IMAD.U32 R42, RZ, RZ, UR4 ;  /* 0x00000004ff2a7e24 */ /* 0x002fce000f8e00ff */
.L_x_58:
[----:B0-----:R-:W0:Y:S01]  /*1360*/  LDCU.64 UR4, c[0x0][0x390] ;  /* 0x00007200ff0477ac */ /* 0x001e220008000a00 */
[C---:B------:R-:W-:Y:S01]  /*1370*/  IADD3 R38, P1, PT, R51.reuse, R32, RZ ;  /* 0x0000002033267210 */ /* 0x040fe20007f3e0ff */
[----:B------:R-:W-:Y:S01]  /*1380*/  IMAD.MOV.U32 R48, RZ, RZ, RZ ;  /* 0x000000ffff307224 */ /* 0x000fe200078e00ff */
[----:B------:R-:W1:Y:S02]  /*1390*/  LDCU UR6, c[0x0][0x398] ;  /* 0x00007300ff0677ac */ /* 0x000e640008000800 */
[----:B------:R-:W-:-:S04]  /*13a0*/  LEA.HI.X.SX32 R39, R51, R35, 0x1, P1 ;  /* 0x0000002333277211 */ /* 0x000fc800008f0eff */
[----:B------:R-:W-:Y:S01]  /*13b0*/  ISETP.LT.OR P5, PT, R39, RZ, !P0 ;  /* 0x000000ff2700720c */ /* 0x000fe200047a1670 */
[----:B0-----:R-:W-:Y:S01]  /*13c0*/  IMAD.U32 R15, RZ, RZ, UR5 ;  /* 0x00000005ff0f7e24 */ /* 0x001fe2000f8e00ff */
[----:B------:R-:W-:Y:S02]  /*13d0*/  ISETP.GE.U32.AND P2, PT, R11, UR4, PT ;  /* 0x000000040b007c0c */ /* 0x000fe4000bf46070 */
[----:B-1----:R-:W-:Y:S02]  /*13e0*/  MOV R17, UR6 ;  /* 0x0000000600117c02 */ /* 0x002fe40008000f00 */
[----:B------:R-:W-:Y:S02]  /*13f0*/  ISETP.GE.U32.AND P1, PT, R14, R15, PT ;  /* 0x0000000f0e00720c */ /* 0x000fe40003f26070 */
[----:B------:R-:W-:Y:S02]  /*1400*/  ISETP.GE.OR.EX P6, PT, R13, UR13, P5, P2 ;  /* 0x0000000d0d007c0c */ /* 0x000fe4000afc6720 */
[----:B------:R-:W-:-:S02]  /*1410*/  ISETP.GE.U32.AND P5, PT, R38, R17, PT ;  /* 0x000000112600720c */ /* 0x000fc40003fa6070 */
[----:B------:R-:W-:-:S04]  /*1420*/  ISETP.GE.OR.EX P6, PT, R16, UR14, P6, P1 ;  /* 0x0000000e10007c0c */ /* 0x000fc8000b7c6710 */
[----:B------:R-:W-:-:S13]  /*1430*/  ISETP.GE.OR.EX P5, PT, R39, UR15, P6, P5 ;  /* 0x0000000f27007c0c */ /* 0x000fda000b7a6750 */
[----:B------:R-:W-:-:S05]  /*1440*/  @!P5 IMAD.WIDE R38, R47, 0x4, R22 ;  /* 0x000000042f26d825 */ /* 0x000fca00078e0216 */
[----:B------:R-:W2:Y:S01]  /*1450*/  @!P5 LDG.E R48, desc[UR22][R38.64] ;  /* 0x000000162630d981 */ /* 0x000ea2000c1e1900 */
[----:B------:R-:W-:Y:S01]  /*1460*/  IADD3 R40, P5, PT, R42, R32, RZ ;  /* 0x000000202a287210 */ /* 0x000fe20007fbe0ff */
[----:B------:R-:W-:-:S03]  /*1470*/  IMAD.MOV.U32 R50, RZ, RZ, RZ ;  /* 0x000000ffff327224 */ /* 0x000fc600078e00ff */
[----:B------:R-:W-:-:S04]  /*1480*/  LEA.HI.X.SX32 R41, R42, R35, 0x1, P5 ;  /* 0x000000232a297211 */ /* 0x000fc800028f0eff */
[----:B------:R-:W-:-:S04]  /*1490*/  ISETP.LT.OR P5, PT, R41, RZ, !P0 ;  /* 0x000000ff2900720c */ /* 0x000fc800047a1670 */
[----:B------:R-:W-:Y:S02]  /*14a0*/  ISETP.GE.OR.EX P6, PT, R13, UR13, P5, P2 ;  /* 0x0000000d0d007c0c */ /* 0x000fe4000afc6720 */
[----:B------:R-:W-:Y:S02]  /*14b0*/  ISETP.GE.U32.AND P5, PT, R40, R17, PT ;  /* 0x000000112800720c */ /* 0x000fe40003fa6070 */
[----:B------:R-:W-:-:S04]  /*14c0*/  ISETP.GE.OR.EX P6, PT, R16, UR14, P6, P1 ;  /* 0x0000000e10007c0c */ /* 0x000fc8000b7c6710 */
[----:B------:R-:W-:-:S13]  /*14d0*/  ISETP.GE.OR.EX P5, PT, R41, UR15, P6, P5 ;  /* 0x0000000f29007c0c */ /* 0x000fda000b7a6750 */
[----:B------:R-:W-:Y:S01]  /*14e0*/  @!P5 IMAD.WIDE R40, R49, 0x4, R22 ;  /* 0x000000043128d825 */ /* 0x000fe200078e0216 */
[----:B--2---:R0:W-:Y:S04]  /*14f0*/  STG.E desc[UR22][R36.64], R48 ;  /* 0x0000003024007986 */ /* 0x0041e8000c101916 */
[----:B------:R1:W2:Y:S01]  /*1500*/  @!P5 LDG.E R50, desc[UR22][R40.64] ;  /* 0x000000162832d981 */ /* 0x0002a2000c1e1900 */
[----:B------:R-:W-:Y:S01]  /*1510*/  IADD3 R52, P5, PT, R8, R32, RZ ;  /* 0x0000002008347210 */ /* 0x000fe20007fbe0ff */
[----:B------:R-:W-:-:S03]  /*1520*/  IMAD.WIDE R38, R0, 0x4, R36 ;  /* 0x0000000400267825 */ /* 0x000fc600078e0224 */
[----:B------:R-:W-:Y:S01]  /*1530*/  LEA.HI.X.SX32 R54, R8, R35, 0x1, P5 ;  /* 0x0000002308367211 */ /* 0x000fe200028f0eff */
[----:B0-----:R-:W-:-:S03]  /*1540*/  IMAD.MOV.U32 R48, RZ, RZ, RZ ;  /* 0x000000ffff307224 */ /* 0x001fc600078e00ff */
[----:B------:R-:W-:-:S04]  /*1550*/  ISETP.LT.OR P5, PT, R54, RZ, !P0 ;  /* 0x000000ff3600720c */ /* 0x000fc800047a1670 */
[----:B------:R-:W-:Y:S02]  /*1560*/  ISETP.GE.OR.EX P6, PT, R13, UR13, P5, P2 ;  /* 0x0000000d0d007c0c */ /* 0x000fe4000afc6720 */
[----:B------:R-:W-:Y:S02]  /*1570*/  ISETP.GE.U32.AND P5, PT, R52, R17, PT ;  /* 0x000000113400720c */ /* 0x000fe40003fa6070 */
[----:B------:R-:W-:-:S04]  /*1580*/  ISETP.GE.OR.EX P6, PT, R16, UR14, P6, P1 ;  /* 0x0000000e10007c0c */ /* 0x000fc8000b7c6710 */
[----:B------:R-:W-:-:S13]  /*1590*/  ISETP.GE.OR.EX P5, PT, R54, UR15, P6, P5 ;  /* 0x0000000f36007c0c */ /* 0x000fda000b7a6750 */
[----:B-1----:R-:W-:Y:S01]  /*15a0*/  @!P5 IMAD.WIDE R40, R44, 0x4, R22 ;  /* 0x000000042c28d825 */ /* 0x002fe200078e0216 */
[----:B--2---:R0:W-:Y:S04]  /*15b0*/  STG.E desc[UR22][R38.64], R50 ;  /* 0x0000003226007986 */ /* 0x0041e8000c101916 */
[----:B------:R1:W2:Y:S01]  /*15c0*/  @!P5 LDG.E R48, desc[UR22][R40.64] ;  /* 0x000000162830d981 */ /* 0x0002a2000c1e1900 */
[----:B0-----:R-:W-:Y:S01]  /*15d0*/  IADD3 R50, P5, PT, R61, R32, RZ ;  /* 0x000000203d327210 */ /* 0x001fe20007fbe0ff */
[----:B------:R-:W-:-:S03]  /*15e0*/  IMAD.WIDE R38, R0, 0x8, R36 ;  /* 0x0000000800267825 */ /* 0x000fc600078e0224 */
[----:B------:R-:W-:-:S04]  /*15f0*/  LEA.HI.X.SX32 R52, R61, R35, 0x1, P5 ;  /* 0x000000233d347211 */ /* 0x000fc800028f0eff */
[----:B------:R-:W-:-:S04]  /*1600*/  ISETP.LT.OR P5, PT, R52, RZ, !P0 ;  /* 0x000000ff3400720c */ /* 0x000fc800047a1670 */
[----:B------:R-:W-:Y:S02]  /*1610*/  ISETP.GE.OR.EX P6, PT, R13, UR13, P5, P2 ;  /* 0x0000000d0d007c0c */ /* 0x000fe4000afc6720 */
[----:B------:R-:W-:Y:S02]  /*1620*/  ISETP.GE.U32.AND P5, PT, R50, R17, PT ;  /* 0x000000113200720c */ /* 0x000fe40003fa6070 */
[----:B------:R-:W-:Y:S02]  /*1630*/  ISETP.GE.OR.EX P6, PT, R16, UR14, P6, P1 ;  /* 0x0000000e10007c0c */ /* 0x000fe4000b7c6710 */
[----:B------:R-:W-:Y:S02]  /*1640*/  MOV R50, RZ ;  /* 0x000000ff00327202 */ /* 0x000fe40000000f00 */
        /* <DEDUP_REMOVED lines=9> */
[----:B------:R-:W-:Y:S01]  /*16e0*/  ISETP.GE.U32.AND P5, PT, R48, R17, PT ;  /* 0x000000113000720c */ /* 0x000fe20003fa6070 */
[----:B------:R-:W-:Y:S01]  /*16f0*/  IMAD.MOV.U32 R48, RZ, RZ, RZ ;  /* 0x000000ffff307224 */ /* 0x000fe200078e00ff */
        /* <DEDUP_REMOVED lines=40> */
[----:B------:R-:W2:Y:S01]  /*1980*/  @!P5 LDG.E R50, desc[UR22][R40.64] ;  /* 0x000000162832d981 */ /* 0x000ea2000c1e1900 */
        /* <DEDUP_REMOVED lines=9> */
[C---:B------:R-:W-:Y:S01]  /*1a20*/  IMAD R59, R48.reuse, 0x8, R59 ;  /* 0x00000008303b7824 */ /* 0x040fe200078e023b */
[C---:B------:R-:W-:Y:S01]  /*1a30*/  LEA R19, R48.reuse, R19, 0x3 ;  /* 0x0000001330137211 */ /* 0x040fe200078e18ff */
[C---:B------:R-:W-:Y:S01]  /*1a40*/  IMAD R57, R48.reuse, 0x8, R57 ;  /* 0x0000000830397824 */ /* 0x040fe200078e0239 */
[C---:B------:R-:W-:Y:S01]  /*1a50*/  LEA R45, R48.reuse, R45, 0x3 ;  /* 0x0000002d302d7211 */ /* 0x040fe200078e18ff */
[C---:B------:R-:W-:Y:S02]  /*1a60*/  IMAD R55, R48.reuse, 0x8, R55 ;  /* 0x0000000830377824 */ /* 0x040fe400078e0237 */
[----:B------:R-:W-:-:S02]  /*1a70*/  IMAD R51, R48, 0x8, R51 ;  /* 0x0000000830337824 */ /* 0x000fc400078e0233 */
[C---:B------:R-:W-:Y:S02]  /*1a80*/  IMAD R49, R48.reuse, 0x8, R49 ;  /* 0x0000000830317824 */ /* 0x040fe400078e0231 */
[C---:B------:R-:W-:Y:S02]  /*1a90*/  IMAD R44, R48.reuse, 0x8, R44 ;  /* 0x00000008302c7824 */ /* 0x040fe400078e022c */
[C---:B------:R-:W-:Y:S02]  /*1aa0*/  IMAD R20, R48.reuse, 0x8, R20 ;  /* 0x0000000830147824 */ /* 0x040fe400078e0214 */
[C---:B------:R-:W-:Y:S02]  /*1ab0*/  IMAD R21, R48.reuse, 0x8, R21 ;  /* 0x0000000830157824 */ /* 0x040fe400078e0215 */
[C---:B------:R-:W-:Y:S02]  /*1ac0*/  IMAD R43, R48.reuse, 0x8, R43 ;  /* 0x00000008302b7824 */ /* 0x040fe400078e022b */
[----:B------:R-:W-:Y:S01]  /*1ad0*/  IMAD R47, R48, 0x8, R47 ;  /* 0x00000008302f7824 */ /* 0x000fe200078e022f */
[----:B--2---:R0:W-:Y:S01]  /*1ae0*/  STG.E desc[UR22][R38.64], R50 ;  /* 0x0000003226007986 */ /* 0x0041e2000c101916 */
[----:B------:R-:W-:Y:S05]  /*1af0*/  @P1 BRA `(.L_x_58) ;  /* 0xfffffff800181947 */ /* 0x000fea000383ffff */
[----:B------:R-:W-:-:S07]  /*1b00*/  IMAD.MOV.U32 R8, RZ, RZ, R4 ;  /* 0x000000ffff087224 */ /* 0x000fce00078e0004 */
.L_x_57:
        /* <DEDUP_REMOVED lines=8> */
[----:B-1----:R-:W-:-:S04]  /*1b90*/  ISETP.GE.U32.AND P2, PT, R11, UR5, PT ;  /* 0x000000050b007c0c */ /* 0x002fc8000bf46070 */
[----:B------:R-:W-:-:S04]  /*1ba0*/  IADD3 R20, P1, PT, R39, R32, RZ ;  /* 0x0000002027147210 */ /* 0x000fc80007f3e0ff */
[----:B------:R-:W-:Y:S02]  /*1bb0*/  LEA.HI.X.SX32 R19, R39, R35, 0x1, P1 ;  /* 0x0000002327137211 */ /* 0x000fe400008f0eff */
[----:B------:R-:W-:Y:S02]  /*1bc0*/  ISETP.GE.U32.AND P1, PT, R14, R15, PT ;  /* 0x0000000f0e00720c */ /* 0x000fe40003f26070 */
[----:B------:R-:W-:-:S04]  /*1bd0*/  ISETP.LT.OR P5, PT, R19, RZ, !P0 ;  /* 0x000000ff1300720c */ /* 0x000fc800047a1670 */
[----:B------:R-:W-:Y:S02]  /*1be0*/  ISETP.GE.OR.EX P6, PT, R13, UR13, P5, P2 ;  /* 0x0000000d0d007c0c */ /* 0x000fe4000afc6720 */
[----:B------:R-:W-:Y:S02]  /*1bf0*/  ISETP.GE.U32.AND P5, PT, R20, R17, PT ;  /* 0x000000111400720c */ /* 0x000fe40003fa6070 */
[----:B------:R-:W-:-:S04]  /*1c00*/  ISETP.GE.OR.EX P6, PT, R16, UR14, P6, P1 ;  /* 0x0000000e10007c0c */ /* 0x000fc8000b7c6710 */
[----:B------:R-:W-:Y:S01]  /*1c10*/  ISETP.GE.OR.EX P5, PT, R19, UR15, P6, P5 ;  /* 0x0000000f13007c0c */ /* 0x000fe2000b7a6750 */
[----:B------:R-:W-:-:S12]  /*1c20*/  IMAD.MOV.U32 R19, RZ, RZ, RZ ;  /* 0x000000ffff137224 */ /* 0x000fd800078e00ff */
[----:B------:R-:W-:-:S05]  /*1c30*/  @!P5 IADD3 R21, PT, PT, R18, R39, RZ ;  /* 0x000000271215d210 */ /* 0x000fca0007ffe0ff */
[----:B------:R-:W-:-:S05]  /*1c40*/  @!P5 IMAD.WIDE R20, R21, 0x4, R22 ;  /* 0x000000041514d825 */ /* 0x000fca00078e0216 */
[----:B------:R0:W2:Y:S01]  /*1c50*/  @!P5 LDG.E R19, desc[UR22][R20.64] ;  /* 0x000000161413d981 */ /* 0x0000a2000c1e1900 */
[----:B------:R-:W-:Y:S02]  /*1c60*/  VIADD R41, R39, UR4 ;  /* 0x0000000427297c36 */ /* 0x000fe40008000000 */
[----:B------:R-:W-:-:S03]  /*1c70*/  HFMA2 R43, -RZ, RZ, 0, 0 ;  /* 0x00000000ff2b7431 */ /* 0x000fc600000001ff */
[----:B------:R-:W-:-:S04]  /*1c80*/  IADD3 R38, P5, PT, R41, R32, RZ ;  /* 0x0000002029267210 */ /* 0x000fc80007fbe0ff */
[----:B------:R-:W-:-:S04]  /*1c90*/  LEA.HI.X.SX32 R39, R41, R35, 0x1, P5 ;  /* 0x0000002329277211 */ /* 0x000fc800028f0eff */
[----:B------:R-:W-:-:S04]  /*1ca0*/  ISETP.LT.OR P5, PT, R39, RZ, !P0 ;  /* 0x000000ff2700720c */ /* 0x000fc800047a1670 */
[----:B------:R-:W-:Y:S02]  /*1cb0*/  ISETP.GE.OR.EX P6, PT, R13, UR13, P5, P2 ;  /* 0x0000000d0d007c0c */ /* 0x000fe4000afc6720 */
[----:B------:R-:W-:Y:S02]  /*1cc0*/  ISETP.GE.U32.AND P5, PT, R38, R17, PT ;  /* 0x000000112600720c */ /* 0x000fe40003fa6070 */
[----:B------:R-:W-:-:S04]  /*1cd0*/  ISETP.GE.OR.EX P6, PT, R16, UR14, P6, P1 ;  /* 0x0000000e10007c0c */ /* 0x000fc8000b7c6710 */
[----:B------:R-:W-:-:S13]  /*1ce0*/  ISETP.GE.OR.EX P5, PT, R39, UR15, P6, P5 ;  /* 0x0000000f27007c0c */ /* 0x000fda000b7a6750 */
[----:B------:R-:W-:-:S04]  /*1cf0*/  @!P5 IMAD.IADD R39, R18, 0x1, R41 ;  /* 0x000000011227d824 */ /* 0x000fc800078e0229 */
[----:B0-----:R-:W-:Y:S01]  /*1d00*/  @!P5 IMAD.WIDE R20, R39, 0x4, R22 ;  /* 0x000000042714d825 */ /* 0x001fe200078e0216 */
[----:B--2---:R0:W-:Y:S04]  /*1d10*/  STG.E desc[UR22][R36.64], R19 ;  /* 0x0000001324007986 */ /* 0x0041e8000c101916 */
[----:B------:R-:W2:Y:S01]  /*1d20*/  @!P5 LDG.E R43, desc[UR22][R20.64] ;  /* 0x00000016142bd981 */ /* 0x000ea2000c1e1900 */
[----:B------:R-:W-:-:S05]  /*1d30*/  VIADD R41, R41, UR4 ;  /* 0x0000000429297c36 */ /* 0x000fca0008000000 */
[----:B------:R-:W-:Y:S01]  /*1d40*/  IADD3 R38, P5, PT, R41, R32, RZ ;  /* 0x0000002029267210 */ /* 0x000fe20007fbe0ff */
[----:B0-----:R-:W-:-:S03]  /*1d50*/  IMAD.WIDE R36, R0, 0x4, R36 ;  /* 0x0000000400247825 */ /* 0x001fc600078e0224 */
[----:B------:R-:W-:Y:S01]  /*1d60*/  LEA.HI.X.SX32 R39, R41, R35, 0x1, P5 ;  /* 0x0000002329277211 */ /* 0x000fe200028f0eff */
[----:B------:R-:W-:-:S03]  /*1d70*/  IMAD.MOV.U32 R19, RZ, RZ, RZ ;  /* 0x000000ffff137224 */ /* 0x000fc600078e00ff */
[----:B------:R-:W-:-:S04]  /*1d80*/  ISETP.LT.OR P5, PT, R39, RZ, !P0 ;  /* 0x000000ff2700720c */ /* 0x000fc800047a1670 */
[----:B------:R-:W-:Y:S02]  /*1d90*/  ISETP.GE.OR.EX P6, PT, R13, UR13, P5, P2 ;  /* 0x0000000d0d007c0c */ /* 0x000fe4000afc6720 */
[----:B------:R-:W-:Y:S02]  /*1da0*/  ISETP.GE.U32.AND P5, PT, R38, R17, PT ;  /* 0x000000112600720c */ /* 0x000fe40003fa6070 */
[----:B------:R-:W-:-:S04]  /*1db0*/  ISETP.GE.OR.EX P6, PT, R16, UR14, P6, P1 ;  /* 0x0000000e10007c0c */ /* 0x000fc8000b7c6710 */
[----:B------:R-:W-:-:S13]  /*1dc0*/  ISETP.GE.OR.EX P5, PT, R39, UR15, P6, P5 ;  /* 0x0000000f27007c0c */ /* 0x000fda000b7a6750 */
[----:B------:R-:W-:-:S04]  /*1dd0*/  @!P5 IMAD.IADD R39, R18, 0x1, R41 ;  /* 0x000000011227d824 */ /* 0x000fc800078e0229 */
[----:B------:R-:W-:Y:S01]  /*1de0*/  @!P5 IMAD.WIDE R38, R39, 0x4, R22 ;  /* 0x000000042726d825 */ /* 0x000fe200078e0216 */
[----:B--2---:R0:W-:Y:S04]  /*1df0*/  STG.E desc[UR22][R36.64], R43 ;  /* 0x0000002b24007986 */ /* 0x0041e8000c101916 */
[----:B------:R1:W2:Y:S01]  /*1e00*/  @!P5 LDG.E R19, desc[UR22][R38.64] ;  /* 0x000000162613d981 */ /* 0x0002a2000c1e1900 */
[----:B------:R-:W-:Y:S01]  /*1e10*/  IADD3 R45, PT, PT, R41, UR4, RZ ;  /* 0x00000004292d7c10 */ /* 0x000fe2000fffe0ff */
[----:B------:R-:W-:Y:S01]  /*1e20*/  IMAD.WIDE R40, R0, 0x4, R36 ;  /* 0x0000000400287825 */ /* 0x000fe200078e0224 */
[----:B------:R-:W-:Y:S02]  /*1e30*/  BSSY.RECONVERGENT B0, `(.L_x_61) ;  /* 0x000000f000007945 */ /* 0x000fe40003800200 */
[----:B------:R-:W-:-:S04]  /*1e40*/  IADD3 R20, P5, PT, R45, R32, RZ ;  /* 0x000000202d147210 */ /* 0x000fc80007fbe0ff */
[----:B------:R-:W-:Y:S01]  /*1e50*/  LEA.HI.X.SX32 R21, R45, R35, 0x1, P5 ;  /* 0x000000232d157211 */ /* 0x000fe200028f0eff */
[----:B-1----:R-:W-:-:S03]  /*1e60*/  IMAD.MOV.U32 R39, RZ, RZ, RZ ;  /* 0x000000ffff277224 */ /* 0x002fc600078e00ff */
[----:B------:R-:W-:-:S04]  /*1e70*/  ISETP.LT.OR P5, PT, R21, RZ, !P0 ;  /* 0x000000ff1500720c */ /* 0x000fc800047a1670 */
[----:B------:R-:W-:Y:S02]  /*1e80*/  ISETP.GE.OR.EX P5, PT, R13, UR13, P5, P2 ;  /* 0x0000000d0d007c0c */ /* 0x000fe4000afa6720 */
[----:B------:R-:W-:Y:S02]  /*1e90*/  ISETP.GE.U32.AND P2, PT, R20, R17, PT ;  /* 0x000000111400720c */ /* 0x000fe40003f46070 */
[----:B------:R-:W-:-:S04]  /*1ea0*/  ISETP.GE.OR.EX P5, PT, R16, UR14, P5, P1 ;  /* 0x0000000e10007c0c */ /* 0x000fc8000afa6710 */
[----:B------:R-:W-:Y:S01]  /*1eb0*/  ISETP.GE.OR.EX P5, PT, R21, UR15, P5, P2 ;  /* 0x0000000f15007c0c */ /* 0x000fe2000afa6720 */
[----:B------:R-:W-:Y:S01]  /*1ec0*/  IMAD.WIDE R20, R0, 0x4, R40 ;  /* 0x0000000400147825 */ /* 0x000fe200078e0228 */
[----:B--2---:R0:W-:Y:S11]  /*1ed0*/  STG.E desc[UR22][R40.64], R19 ;  /* 0x0000001328007986 */ /* 0x0041f6000c101916 */
[----:B------:R-:W-:Y:S05]  /*1ee0*/  @P5 BRA `(.L_x_62) ;  /* 0x00000000000c5947 */ /* 0x000fea0003800000 */
[----:B0-----:R-:W-:-:S04]  /*1ef0*/  IMAD.IADD R37, R18, 0x1, R45 ;  /* 0x0000000112257824 */ /* 0x001fc800078e022d */
[----:B------:R-:W-:-:S05]  /*1f00*/  IMAD.WIDE R36, R37, 0x4, R22 ;  /* 0x0000000425247825 */ /* 0x000fca00078e0216 */
[----:B------:R1:W5:Y:S02]  /*1f10*/  LDG.E R39, desc[UR22][R36.64] ;  /* 0x0000001624277981 */ /* 0x000364000c1e1900 */
.L_x_62:
[----:B------:R-:W-:Y:S05]  /*1f20*/  BSYNC.RECONVERGENT B0 ;  /* 0x0000000000007941 */ /* 0x000fea0003800200 */
.L_x_61:
[----:B-----5:R2:W-:Y:S01]  /*1f30*/  STG.E desc[UR22][R20.64], R39 ;  /* 0x0000002714007986 */ /* 0x0205e2000c101916 */
[----:B------:R-:W-:Y:S02]  /*1f40*/  VIADD R8, R8, 0x4 ;  /* 0x0000000408087836 */ /* 0x000fe40000000000 */
[----:B01----:R-:W-:-:S07]  /*1f50*/  IMAD.WIDE R36, R0, 0x4, R20 ;  /* 0x0000000400247825 */ /* 0x003fce00078e0214 */
.L_x_60:
[----:B------:R-:W-:-:S13]  /*1f60*/  ISETP.NE.AND P1, PT, R3, RZ, PT ;  /* 0x000000ff0300720c */ /* 0x000fda0003f25270 */
[----:B------:R-:W-:Y:S05]  /*1f70*/  @!P1 BRA `(.L_x_59) ;  /* 0x0000000000fc9947 */ /* 0x000fea0003800000 */
[----:B------:R-:W-:-:S13]  /*1f80*/  ISETP.NE.AND P1, PT, R3, 0x1, PT ;  /* 0x000000010300780c */ /* 0x000fda0003f25270 */
[----:B------:R-:W-:Y:S05]  /*1f90*/  @!P1 BRA `(.L_x_63) ;  /* 0x0000000000909947 */ /* 0x000fea0003800000 */
[----:B------:R-:W1:Y:S01]  /*1fa0*/  LDCU UR4, c[0x0][0x3c8] ;  /* 0x00007900ff0477ac */ /* 0x000e620008000800 */
[----:B------:R-:W3:Y:S01]  /*1fb0*/  LDCU UR5, c[0x0][0x390] ;  /* 0x00007200ff0577ac */ /* 0x000ee20008000800 */
[----:B-1----:R-:W-:Y:S01]  /*1fc0*/  IMAD R41, R8, UR4, RZ ;  /* 0x0000000408297c24 */ /* 0x002fe2000f8e02ff */
[----:B---3--:R-:W-:-:S04]  /*1fd0*/  ISETP.GE.U32.AND P2, PT, R11, UR5, PT ;  /* 0x000000050b007c0c */ /* 0x008fc8000bf46070 */
[----:B--2---:R-:W-:-:S04]  /*1fe0*/  IADD3 R20, P1, PT, R41, R32, RZ ;  /* 0x0000002029147210 */ /* 0x004fc80007f3e0ff */
        /* <DEDUP_REMOVED lines=8> */
[----:B0-----:R-:W-:-:S05]  /*2070*/  @!P5 IADD3 R39, PT, PT, R18, R41, RZ ;  /* 0x000000291227d210 */ /* 0x001fca0007ffe0ff */
[----:B------:R-:W-:-:S05]  /*2080*/  @!P5 IMAD.WIDE R38, R39, 0x4, R22 ;  /* 0x000000042726d825 */ /* 0x000fca00078e0216 */
[----:B------:R0:W2:Y:S01]  /*2090*/  @!P5 LDG.E R19, desc[UR22][R38.64] ;  /* 0x000000162613d981 */ /* 0x0000a2000c1e1900 */
[----:B------:R-:W-:Y:S01]  /*20a0*/  VIADD R41, R41, UR4 ;  /* 0x0000000429297c36 */ /* 0x000fe20008000000 */
[----:B------:R-:W-:Y:S04]  /*20b0*/  BSSY.RECONVERGENT B0, `(.L_x_64) ;  /* 0x000000f000007945 */ /* 0x000fe80003800200 */
[----:B------:R-:W-:-:S04]  /*20c0*/  IADD3 R20, P5, PT, R41, R32, RZ ;  /* 0x0000002029147210 */ /* 0x000fc80007fbe0ff */
[----:B------:R-:W-:Y:S01]  /*20d0*/  LEA.HI.X.SX32 R21, R41, R35, 0x1, P5 ;  /* 0x0000002329157211 */ /* 0x000fe200028f0eff */
[----:B0-----:R-:W-:-:S03]  /*20e0*/  IMAD.MOV.U32 R39, RZ, RZ, RZ ;  /* 0x000000ffff277224 */ /* 0x001fc600078e00ff */
        /* <DEDUP_REMOVED lines=8> */
[----:B0-----:R-:W-:-:S05]  /*2170*/  IADD3 R37, PT, PT, R18, R41, RZ ;  /* 0x0000002912257210 */ /* 0x001fca0007ffe0ff */
[----:B------:R-:W-:-:S05]  /*2180*/  IMAD.WIDE R36, R37, 0x4, R22 ;  /* 0x0000000425247825 */ /* 0x000fca00078e0216 */
[----:B------:R1:W5:Y:S02]  /*2190*/  LDG.E R39, desc[UR22][R36.64] ;  /* 0x0000001624277981 */ /* 0x000364000c1e1900 */
.L_x_65:
[----:B------:R-:W-:Y:S05]  /*21a0*/  BSYNC.RECONVERGENT B0 ;  /* 0x0000000000007941 */ /* 0x000fea0003800200 */
.L_x_64:
[----:B-----5:R3:W-:Y:S01]  /*21b0*/  STG.E desc[UR22][R20.64], R39 ;  /* 0x0000002714007986 */ /* 0x0207e2000c101916 */
[----:B------:R-:W-:Y:S02]  /*21c0*/  VIADD R8, R8, 0x2 ;  /* 0x0000000208087836 */ /* 0x000fe40000000000 */
[----:B01----:R-:W-:-:S07]  /*21d0*/  IMAD.WIDE R36, R0, 0x4, R20 ;  /* 0x0000000400247825 */ /* 0x003fce00078e0214 */
.L_x_63:
[----:B------:R-:W1:Y:S02]  /*21e0*/  LDCU UR4, c[0x0][0x3a4] ;  /* 0x00007480ff0477ac */ /* 0x000e640008000800 */
[----:B-1----:R-:W-:-:S04]  /*21f0*/  ULOP3.LUT UR4, UR4, 0x1, URZ, 0xc0, !UPT ;  /* 0x0000000104047892 */ /* 0x002fc8000f8ec0ff */
[----:B------:R-:W-:-:S09]  /*2200*/  UISETP.NE.U32.AND UP0, UPT, UR4, 0x1, UPT ;  /* 0x000000010400788c */ /* 0x000fd2000bf05070 */
[----:B------:R-:W-:Y:S05]  /*2210*/  BRA.U UP0, `(.L_x_59) ;  /* 0x0000000100547547 */ /* 0x000fea000b800000 */
[----:B------:R-:W1:Y:S01]  /*2220*/  LDCU UR4, c[0x0][0x3c8] ;  /* 0x00007900ff0477ac */ /* 0x000e620008000800 */
[----:B------:R-:W-:Y:S01]  /*2230*/  ISETP.GE.U32.AND P2, PT, R14, R15, PT ;  /* 0x0000000f0e00720c */ /* 0x000fe20003f46070 */
[----:B------:R-:W-:Y:S01]  /*2240*/  BSSY.RECONVERGENT B0, `(.L_x_66) ;  /* 0x0000010000007945 */ /* 0x000fe20003800200 */
[----:B------:R-:W-:Y:S01]  /*2250*/  IMAD.MOV.U32 R15, RZ, RZ, RZ ;  /* 0x000000ffff0f7224 */ /* 0x000fe200078e00ff */
[----:B------:R-:W4:Y:S01]  /*2260*/  LDCU UR5, c[0x0][0x390] ;  /* 0x00007200ff0577ac */ /* 0x000f220008000800 */
[----:B-1----:R-:W-:-:S05]  /*2270*/  IMAD R19, R8, UR4, RZ ;  /* 0x0000000408137c24 */ /* 0x002fca000f8e02ff */
[----:B------:R-:W-:-:S04]  /*2280*/  IADD3 R8, P1, PT, R19, R32, RZ ;  /* 0x0000002013087210 */ /* 0x000fc80007f3e0ff */
[----:B--23--:R-:W-:Y:S02]  /*2290*/  LEA.HI.X.SX32 R20, R19, R35, 0x1, P1 ;  /* 0x0000002313147211 */ /* 0x00cfe400008f0eff */
[----:B----4-:R-:W-:Y:S02]  /*22a0*/  ISETP.GE.U32.AND P1, PT, R11, UR5, PT ;  /* 0x000000050b007c0c */ /* 0x010fe4000bf26070 */
[----:B------:R-:W-:-:S04]  /*22b0*/  ISETP.LT.OR P0, PT, R20, RZ, !P0 ;  /* 0x000000ff1400720c */ /* 0x000fc80004701670 */
[----:B------:R-:W-:Y:S02]  /*22c0*/  ISETP.GE.OR.EX P0, PT, R13, UR13, P0, P1 ;  /* 0x0000000d0d007c0c */ /* 0x000fe40008706710 */
[----:B------:R-:W-:Y:S02]  /*22d0*/  ISETP.GE.U32.AND P1, PT, R8, R17, PT ;  /* 0x000000110800720c */ /* 0x000fe40003f26070 */
[----:B------:R-:W-:-:S04]  /*22e0*/  ISETP.GE.OR.EX P0, PT, R16, UR14, P0, P2 ;  /* 0x0000000e10007c0c */ /* 0x000fc80008706720 */
[----:B------:R-:W-:-:S13]  /*22f0*/  ISETP.GE.OR.EX P0, PT, R20, UR15, P0, P1 ;  /* 0x0000000f14007c0c */ /* 0x000fda0008706710 */
[----:B------:R-:W-:Y:S05]  /*2300*/  @P0 BRA `(.L_x_67) ;  /* 0x00000000000c0947 */ /* 0x000fea0003800000 */
[----:B------:R-:W-:-:S04]  /*2310*/  IMAD.IADD R15, R18, 0x1, R19 ;  /* 0x00000001120f7824 */ /* 0x000fc800078e0213 */
[----:B------:R-:W-:-:S06]  /*2320*/  IMAD.WIDE R14, R15, 0x4, R22 ;  /* 0x000000040f0e7825 */ /* 0x000fcc00078e0216 */
[----:B------:R1:W5:Y:S02]  /*2330*/  LDG.E R15, desc[UR22][R14.64] ;  /* 0x000000160e0f7981 */ /* 0x000364000c1e1900 */
.L_x_67:
[----:B------:R-:W-:Y:S05]  /*2340*/  BSYNC.RECONVERGENT B0 ;  /* 0x0000000000007941 */ /* 0x000fea0003800200 */
.L_x_66:
[----:B-----5:R2:W-:Y:S02]  /*2350*/  STG.E desc[UR22][R36.64], R15 ;  /* 0x0000000f24007986 */ /* 0x0205e4000c101916 */
[----:B--2---:R-:W-:-:S07]  /*2360*/  IMAD.WIDE R36, R0, 0x4, R36 ;  /* 0x0000000400247825 */ /* 0x004fce00078e0224 */
.L_x_59:
[----:B------:R-:W-:Y:S05]  /*2370*/  @P4 BRA `(.L_x_68) ;  /* 0xffffffec005c4947 */ /* 0x000fea000383ffff */
[----:B------:R-:W-:Y:S05]  /*2380*/  @P3 BRA `(.L_x_69) ;  /* 0xffffffec00383947 */ /* 0x000fea000383ffff */
[----:B------:R-:W4:Y:S01]  /*2390*/  LDCU UR4, c[0x0][0x360] ;  /* 0x00006c00ff0477ac */ /* 0x000f220008000800 */
[----:B------:R-:W4:Y:S01]  /*23a0*/  LDC R8, c[0x0][0x370] ;  /* 0x0000dc00ff087b82 */ /* 0x000f220000000800 */
[----:B------:R-:W5:Y:S01]  /*23b0*/  LDCU.64 UR6, c[0x0][0x380] ;  /* 0x00007000ff0677ac */ /* 0x000f620008000a00 */
[----:B----4-:R-:W-:-:S05]  /*23c0*/  IMAD R9, R8, UR4, RZ ;  /* 0x0000000408097c24 */ /* 0x010fca000f8e02ff */
[----:B------:R-:W-:-:S04]  /*23d0*/  IADD3 R6, P0, PT, R9, R6, RZ ;  /* 0x0000000609067210 */ /* 0x000fc80007f1e0ff */
[----:B------:R-:W-:Y:S02]  /*23e0*/  IADD3.X R7, PT, PT, RZ, R7, RZ, P0, !PT ;  /* 0x00000007ff077210 */ /* 0x000fe400007fe4ff */
[----:B-----5:R-:W-:-:S04]  /*23f0*/  ISETP.GE.U32.AND P0, PT, R6, UR6, PT ;  /* 0x0000000606007c0c */ /* 0x020fc8000bf06070 */
[----:B------:R-:W-:-:S13]  /*2400*/  ISETP.GE.AND.EX P0, PT, R7, UR7, PT, P0 ;  /* 0x0000000707007c0c */ /* 0x000fda000bf06300 */
[----:B------:R-:W-:Y:S05]  /*2410*/  @!P0 BRA `(.L_x_70) ;  /* 0xffffffdc00a08947 */ /* 0x000fea000383ffff */
[----:B------:R-:W-:Y:S05]  /*2420*/  EXIT ;  /* 0x000000000000794d */ /* 0x000fea0003800000 */
        .weak           $__internal_2_$__cuda_sm20_div_s64
        .type           $__internal_2_$__cuda_sm20_div_s64,@function
        .size           $__internal_2_$__cuda_sm20_div_s64,(.L_x_190 - $__internal_2_$__cuda_sm20_div_s64)
$__internal_2_$__cuda_sm20_div_s64:
        /* <DEDUP_REMOVED lines=15> */
[----:B------:R-:W-:Y:S01]  /*2520*/  IMAD.X R31, RZ, RZ, ~R19, P0 ;  /* 0x000000ffff1f7224 */ /* 0x000fe200000e0e13 */
[----:B------:R-:W-:-:S03]  /*2530*/  MOV R19, R16 ;  /* 0x0000001000137202 */ /* 0x000fc60000000f00 */
        /* <DEDUP_REMOVED lines=15> */
[----:B------:R-:W-:-:S03]  /*2630*/  SEL R26, R26, R25, !P3 ;  /* 0x000000191a1a7207 */ /* 0x000fc60005800000 */
[----:B------:R-:W-:Y:S02]  /*2640*/  IMAD.X R16, RZ, RZ, ~R17, P0 ;  /* 0x000000ffff107224 */ /* 0x000fe400000e0e11 */
[----:B------:R-:W-:Y:S02]  /*2650*/  IMAD.MOV.U32 R17, RZ, RZ, RZ ;  /* 0x000000ffff117224 */ /* 0x000fe400078e00ff */
[----:B------:R-:W-:-:S04]  /*2660*/  IMAD.WIDE.U32 R18, P0, R19, R16, R18 ;  /* 0x0000001013127225 */ /* 0x000fc80007800012 */
[----:B------:R-:W-:-:S04]  /*2670*/  IMAD.HI.U32 R19, P1, R27, R29, R18 ;  /* 0x0000001d1b137227 */ /* 0x000fc80007820012 */
[CC--:B------:R-:W-:Y:S02]  /*2680*/  IMAD R18, R27.reuse, R16.reuse, RZ ;  /* 0x000000101b127224 */ /* 0x0c0fe400078e02ff */
[----:B------:R-:W-:-:S03]  /*2690*/  IMAD.HI.U32 R16, R27, R16, RZ ;  /* 0x000000101b107227 */ /* 0x000fc600078e00ff */
[----:B------:R-:W-:Y:S02]  /*26a0*/  IADD3 R19, P2, PT, R18, R19, RZ ;  /* 0x0000001312137210 */ /* 0x000fe40007f5e0ff */
[----:B------:R-:W-:-:S03]  /*26b0*/  IADD3.X R27, PT, PT, R16, R27, RZ, P0, !PT ;  /* 0x0000001b101b7210 */ /* 0x000fc600007fe4ff */
        /* <DEDUP_REMOVED lines=14> */
[----:B------:R-:W-:Y:S02]  /*27a0*/  IMAD R17, R27, R10, R17 ;  /* 0x0000000a1b117224 */ /* 0x000fe400078e0211 */
[----:B------:R-:W-:-:S03]  /*27b0*/  IMAD.X R18, RZ, RZ, R27, P2 ;  /* 0x000000ffff127224 */ /* 0x000fc600010e061b */
[----:B------:R-:W-:Y:S02]  /*27c0*/  IADD3.X R33, PT, PT, ~R17, R26, RZ, P1, !PT ;  /* 0x0000001a11217210 */ /* 0x000fe40000ffe5ff */
[----:B------:R-:W-:Y:S02]  /*27d0*/  IADD3 R17, P1, PT, R31, -R10, RZ ;  /* 0x8000000a1f117210 */ /* 0x000fe40007f3e0ff */
[----:B------:R-:W-:-:S03]  /*27e0*/  ISETP.GE.U32.AND.EX P0, PT, R33, R11, PT, P0 ;  /* 0x0000000b2100720c */ /* 0x000fc60003f06100 */
[----:B------:R-:W-:Y:S01]  /*27f0*/  IMAD.X R29, R33, 0x1, ~R11, P1 ;  /* 0x00000001211d7824 */ /* 0x000fe200008e0e0b */
[----:B------:R-:W-:Y:S02]  /*2800*/  SEL R17, R17, R31, P0 ;  /* 0x0000001f11117207 */ /* 0x000fe40000000000 */
[----:B------:R-:W-:Y:S02]  /*2810*/  SEL R19, R16, R19, P0 ;  /* 0x0000001310137207 */ /* 0x000fe40000000000 */
[----:B------:R-:W-:Y:S02]  /*2820*/  SEL R29, R29, R33, P0 ;  /* 0x000000211d1d7207 */ /* 0x000fe40000000000 */
[----:B------:R-:W-:Y:S02]  /*2830*/  ISETP.GE.U32.AND P1, PT, R17, R10, PT ;  /* 0x0000000a1100720c */ /* 0x000fe40003f26070 */
[----:B------:R-:W-:Y:S02]  /*2840*/  SEL R10, R18, R27, P0 ;  /* 0x0000001b120a7207 */ /* 0x000fe40000000000 */
[----:B------:R-:W-:-:S02]  /*2850*/  IADD3 R16, P2, PT, R19, 0x1, RZ ;  /* 0x0000000113107810 */ /* 0x000fc40007f5e0ff */
[----:B------:R-:W-:Y:S02]  /*2860*/  ISETP.GE.U32.AND.EX P0, PT, R29, R11, PT, P1 ;  /* 0x0000000b1d00720c */ /* 0x000fe40003f06110 */
[----:B------:R-:W-:Y:S01]  /*2870*/  LOP3.LUT R18, R21, R25, RZ, 0x3c, !PT ;  /* 0x0000001915127212 */ /* 0x000fe200078e3cff */
[----:B------:R-:W-:Y:S01]  /*2880*/  IMAD.X R17, RZ, RZ, R10, P2 ;  /* 0x000000ffff117224 */ /* 0x000fe200010e060a */
[----:B------:R-:W-:Y:S02]  /*2890*/  SEL R16, R16, R19, P0 ;  /* 0x0000001310107207 */ /* 0x000fe40000000000 */
[----:B------:R-:W-:Y:S02]  /*28a0*/  ISETP.GE.AND P1, PT, R18, RZ, PT ;  /* 0x000000ff1200720c */ /* 0x000fe40003f26270 */
[----:B------:R-:W-:Y:S02]  /*28b0*/  SEL R17, R17, R10, P0 ;  /* 0x0000000a11117207 */ /* 0x000fe40000000000 */
[----:B------:R-:W-:-:S02]  /*28c0*/  IADD3 R11, P2, PT, RZ, -R16, RZ ;  /* 0x80000010ff0b7210 */ /* 0x000fc40007f5e0ff */
[----:B------:R-:W-:Y:S02]  /*28d0*/  ISETP.NE.U32.AND P0, PT, R24, RZ, PT ;  /* 0x000000ff1800720c */ /* 0x000fe40003f05070 */
[-C--:B------:R-:W-:Y:S02]  /*28e0*/  IADD3.X R10, PT, PT, RZ, ~R17.reuse, RZ, P2, !PT ;  /* 0x80000011ff0a7210 */ /* 0x080fe400017fe4ff */
[----:B------:R-:W-:Y:S01]  /*28f0*/  SEL R16, R11, R16, !P1 ;  /* 0x000000100b107207 */ /* 0x000fe20004800000 */
[----:B------:R-:W-:Y:S01]  /*2900*/  IMAD.MOV.U32 R11, RZ, RZ, 0x0 ;  /* 0x00000000ff0b7424 */ /* 0x000fe200078e00ff */
[----:B------:R-:W-:Y:S01]  /*2910*/  SEL R17, R10, R17, !P1 ;  /* 0x000000110a117207 */ /* 0x000fe20004800000 */
[----:B------:R-:W-:Y:S01]  /*2920*/  IMAD.MOV.U32 R10, RZ, RZ, R20 ;  /* 0x000000ffff0a7224 */ /* 0x000fe200078e0014 */
[----:B------:R-:W-:-:S04]  /*2930*/  ISETP.NE.AND.EX P0, PT, R21, RZ, PT, P0 ;  /* 0x000000ff1500720c */ /* 0x000fc80003f05300 */
[----:B------:R-:W-:Y:S02]  /*2940*/  SEL R16, R16, 0xffffffff, P0 ;  /* 0xffffffff10107807 */ /* 0x000fe40000000000 */
[----:B------:R-:W-:Y:S01]  /*2950*/  SEL R17, R17, 0xffffffff, P0 ;  /* 0xffffffff11117807 */ /* 0x000fe20000000000 */
[----:B------:R-:W-:Y:S06]  /*2960*/  RET.REL.NODEC R10 `(_ZN2at6native14vol2col_kernelIfEEvlPKT_iiiiiiiiiiiiiiiiiiPS2_) ;  /* 0xffffffd40aa47950 */ /* 0x000fec0003c3ffff */
.L_x_71:
        /* <DEDUP_REMOVED lines=9> */
.L_x_190:


//--------------------- .text._ZN2at6native14vol2col_kernelIdEEvlPKT_iiiiiiiiiiiiiiiiiiPS2_ --------------------------
	.section	.text._ZN2at6native14vol2col_kernelIdEEvlPKT_iiiiiiiiiiiiiiiiiiPS2_,"ax",@progbits
	.align	128
        .global         _ZN2at6native14vol2col_kernelIdEEvlPKT_iiiiiiiiiiiiiiiiiiPS2_
        .type           _ZN2at6native14vol2col_kernelIdEEvlPKT_iiiiiiiiiiiiiiiiiiPS2_,@function
        .size           _ZN2at6native14vol2col_kernelIdEEvlPKT_iiiiiiiiiiiiiiiiiiPS2_,(.L_x_191 - _ZN2at6native14vol2col_kernelIdEEvlPKT_iiiiiiiiiiiiiiiiiiPS2_)
        .other          _ZN2at6native14vol2col_kernelIdEEvlPKT_iiiiiiiiiiiiiiiiiiPS2_,@"STO_CUDA_ENTRY STV_DEFAULT"
_ZN2at6native14vol2col_kernelIdEEvlPKT_iiiiiiiiiiiiiiiiiiPS2_:
.text._ZN2at6native14vol2col_kernelIdEEvlPKT_iiiiiiiiiiiiiiiiiiPS2_:
[----:B------:R-:W-:Y:S01]  /*0000*/  LDC R1, c[0x0][0x37c] ;  /* 0x0000df00ff017b82 */ /* 0x000fe20000000800 */
[----:B------:R-:W0:Y:S07]  /*0010*/  S2R R2, SR_TID.X ;  /* 0x0000000000027919 */ /* 0x000e2e0000002100 */
[----:B------:R-:W0:Y:S01]  /*0020*/  S2UR UR4, SR_CTAID.X ;  /* 0x00000000000479c3 */ /* 0x000e220000002500 */
[----:B------:R-:W1:Y:S01]  /*0030*/  LDCU.64 UR6, c[0x0][0x380] ;  /* 0x00007000ff0677ac */ /* 0x000e620008000a00 */
[----:B------:R-:W-:-:S06]  /*0040*/  IMAD.MOV.U32 R3, RZ, RZ, RZ ;  /* 0x000000ffff037224 */ /* 0x000fcc00078e00ff */
[----:B------:R-:W0:Y:S02]  /*0050*/  LDC R5, c[0x0][0x360] ;  /* 0x0000d800ff057b82 */ /* 0x000e240000000800 */
[----:B0-----:R-:W-:-:S03]  /*0060*/  IMAD.WIDE.U32 R2, R5, UR4, R2 ;  /* 0x0000000405027c25 */ /* 0x001fc6000f8e0002 */
[----:B-1----:R-:W-:-:S04]  /*0070*/  ISETP.GE.U32.AND P0, PT, R2, UR6, PT ;  /* 0x0000000602007c0c */ /* 0x002fc8000bf06070 */
        /* <DEDUP_REMOVED lines=9> */
[----:B------:R-:W-:Y:S01]  /*0110*/  IMAD.MOV.U32 R0, RZ, RZ, R2 ;  /* 0x000000ffff007224 */ /* 0x000fe200078e0002 */
        /* <DEDUP_REMOVED lines=9> */
[----:B------:R-:W-:Y:S01]  /*01b0*/  USHF.L.U32 UR29, UR12, 0x2, URZ ;  /* 0x000000020c1d7899 */ /* 0x000fe200080006ff */
[----:B------:R-:W-:Y:S01]  /*01c0*/  IMAD.U32 R37, RZ, RZ, UR7 ;  /* 0x00000007ff257e24 */ /* 0x000fe2000f8e00ff */
[----:B---3--:R-:W-:Y:S01]  /*01d0*/  MOV R23, UR9 ;  /* 0x0000000900177c02 */ /* 0x008fe20008000f00 */
[----:B------:R-:W-:Y:S01]  /*01e0*/  IMAD R2, R4, R5, RZ ;  /* 0x0000000504027224 */ /* 0x000fe200078e02ff */
[C---:B------:R-:W-:Y:S01]  /*01f0*/  LOP3.LUT R4, R7.reuse, 0x7, RZ, 0xc0, !PT ;  /* 0x0000000707047812 */ /* 0x040fe200078ec0ff */
[----:B------:R-:W-:Y:S01]  /*0200*/  IMAD.U32 R22, RZ, RZ, UR8 ;  /* 0x00000008ff167e24 */ /* 0x000fe2000f8e00ff */
[----:B------:R-:W-:Y:S01]  /*0210*/  LOP3.LUT R5, R7, 0x3, RZ, 0xc0, !PT ;  /* 0x0000000307057812 */ /* 0x000fe200078ec0ff */
[----:B------:R-:W-:-:S02]  /*0220*/  UIMAD UR30, UR12, 0x5, URZ ;  /* 0x000000050c1e78a4 */ /* 0x000fc4000f8e02ff */
[----:B------:R-:W-:Y:S02]  /*0230*/  UIMAD UR31, UR12, 0x6, URZ ;  /* 0x000000060c1f78a4 */ /* 0x000fe4000f8e02ff */
[----:B------:R-:W-:Y:S01]  /*0240*/  UIMAD UR12, UR12, 0x7, URZ ;  /* 0x000000070c0c78a4 */ /* 0x000fe2000f8e02ff */
[----:B------:R-:W0:Y:S01]  /*0250*/  LDCU.64 UR22, c[0x0][0x358] ;  /* 0x00006b00ff1677ac */ /* 0x000e220008000a00 */
[----:B----4-:R-:W-:Y:S02]  /*0260*/  USHF.R.S32.HI UR13, URZ, 0x1f, UR4 ;  /* 0x0000001fff0d7899 */ /* 0x010fe40008011404 */
[----:B------:R-:W-:Y:S02]  /*0270*/  USHF.R.S32.HI UR14, URZ, 0x1f, UR5 ;  /* 0x0000001fff0e7899 */ /* 0x000fe40008011405 */
[----:B-----5:R-:W-:-:S12]  /*0280*/  USHF.R.S32.HI UR15, URZ, 0x1f, UR15 ;  /* 0x0000001fff0f7899 */ /* 0x020fd8000801140f */
.L_x_94:
[----:B-1----:R-:W1:Y:S01]  /*0290*/  LDC R10, c[0x0][0x3d4] ;  /* 0x0000f500ff0a7b82 */ /* 0x002e620000000800 */
[----:B------:R-:W-:Y:S01]  /*02a0*/  BSSY.RECONVERGENT B0, `(.L_x_72) ;  /* 0x000002d000007945 */ /* 0x000fe20003800200 */
[----:B-1----:R-:W-:-:S04]  /*02b0*/  SHF.R.S32.HI R19, RZ, 0x1f, R10 ;  /* 0x0000001fff137819 */ /* 0x002fc8000001140a */
[----:B------:R-:W-:-:S04]  /*02c0*/  LOP3.LUT R7, R3, R19, RZ, 0xfc, !PT ;  /* 0x0000001303077212 */ /* 0x000fc800078efcff */
[----:B------:R-:W-:-:S13]  /*02d0*/  ISETP.NE.U32.AND P0, PT, R7, RZ, PT ;  /* 0x000000ff0700720c */ /* 0x000fda0003f05070 */
[----:B0-2---:R-:W-:Y:S05]  /*02e0*/  @P0 BRA `(.L_x_73) ;  /* 0x00000000005c0947 */ /* 0x005fea0003800000 */
[----:B------:R-:W1:Y:S01]  /*02f0*/  I2F.U32.RP R7, R10 ;  /* 0x0000000a00077306 */ /* 0x000e620000209000 */
[----:B------:R-:W-:Y:S01]  /*0300*/  ISETP.NE.U32.AND P2, PT, R10, RZ, PT ;  /* 0x000000ff0a00720c */ /* 0x000fe20003f45070 */
[----:B------:R-:W-:-:S06]  /*0310*/  IMAD.MOV.U32 R13, RZ, RZ, RZ ;  /* 0x000000ffff0d7224 */ /* 0x000fcc00078e00ff */
[----:B-1----:R-:W1:Y:S02]  /*0320*/  MUFU.RCP R7, R7 ;  /* 0x0000000700077308 */ /* 0x002e640000001000 */
[----:B-1----:R-:W-:Y:S02]  /*0330*/  VIADD R8, R7, 0xffffffe ;  /* 0x0ffffffe07087836 */ /* 0x002fe40000000000 */
[----:B------:R-:W-:-:S04]  /*0340*/  IMAD.MOV.U32 R7, RZ, RZ, RZ ;  /* 0x000000ffff077224 */ /* 0x000fc800078e00ff */
[----:B------:R1:W2:Y:S02]  /*0350*/  F2I.FTZ.U32.TRUNC.NTZ R9, R8 ;  /* 0x0000000800097305 */ /* 0x0002a4000021f000 */
[----:B-1----:R-:W-:Y:S02]  /*0360*/  IMAD.MOV.U32 R8, RZ, RZ, RZ ;  /* 0x000000ffff087224 */ /* 0x002fe400078e00ff */
[----:B--2---:R-:W-:-:S04]  /*0370*/  IMAD.MOV R11, RZ, RZ, -R9 ;  /* 0x000000ffff0b7224 */ /* 0x004fc800078e0a09 */
        /* <DEDUP_REMOVED lines=14> */
.L_x_73:
[----:B------:R-:W1:Y:S01]  /*0460*/  LDCU UR4, c[0x0][0x3d4] ;  /* 0x00007a80ff0477ac */ /* 0x000e620008000800 */
[----:B------:R-:W-:Y:S01]  /*0470*/  IMAD.MOV.U32 R26, RZ, RZ, R0 ;  /* 0x000000ffff1a7224 */ /* 0x000fe200078e0000 */
[----:B------:R-:W-:Y:S02]  /*0480*/  MOV R18, R3 ;  /* 0x0000000300127202 */ /* 0x000fe40000000f00 */
[----:B------:R-:W-:Y:S01]  /*0490*/  MOV R16, 0x4c0 ;  /* 0x000004c000107802 */ /* 0x000fe20000000f00 */
[----:B-1----:R-:W-:-:S07]  /*04a0*/  IMAD.U32 R17, RZ, RZ, UR4 ;  /* 0x00000004ff117e24 */ /* 0x002fce000f8e00ff */
[----:B0-----:R-:W-:Y:S05]  /*04b0*/  CALL.REL.NOINC `($__internal_3_$__cuda_sm20_div_s64) ;  /* 0x0000001c00ec7944 */ /* 0x001fea0003c00000 */
[----:B------:R-:W0:Y:S01]  /*04c0*/  LDCU UR4, c[0x0][0x3d4] ;  /* 0x00007a80ff0477ac */ /* 0x000e220008000800 */
[-C--:B------:R-:W-:Y:S01]  /*04d0*/  IADD3 R7, P0, PT, RZ, -R18.reuse, RZ ;  /* 0x80000012ff077210 */ /* 0x080fe20007f1e0ff */
[----:B------:R-:W-:Y:S01]  /*04e0*/  IMAD.MOV.U32 R8, RZ, RZ, R0 ;  /* 0x000000ffff087224 */ /* 0x000fe200078e0000 */
[----:B------:R-:W-:Y:S01]  /*04f0*/  MOV R12, R18 ;  /* 0x00000012000c7202 */ /* 0x000fe20000000f00 */
[----:B------:R-:W-:Y:S02]  /*0500*/  IMAD.MOV.U32 R9, RZ, RZ, R3 ;  /* 0x000000ffff097224 */ /* 0x000fe400078e0003 */
[--C-:B------:R-:W-:Y:S02]  /*0510*/  IMAD.X R10, RZ, RZ, ~R21.reuse, P0 ;  /* 0x000000ffff0a7224 */ /* 0x100fe400000e0e15 */
[----:B------:R-:W-:Y:S02]  /*0520*/  IMAD.MOV.U32 R13, RZ, RZ, R21 ;  /* 0x000000ffff0d7224 */ /* 0x000fe400078e0015 */
[----:B0-----:R-:W-:-:S02]  /*0530*/  IMAD R10, R10, UR4, RZ ;  /* 0x000000040a0a7c24 */ /* 0x001fc4000f8e02ff */
[----:B------:R-:W-:-:S04]  /*0540*/  IMAD.WIDE.U32 R8, R7, UR4, R8 ;  /* 0x0000000407087c25 */ /* 0x000fc8000f8e0008 */
[----:B------:R-:W-:-:S04]  /*0550*/  IMAD R7, R19, R7, R10 ;  /* 0x0000000713077224 */ /* 0x000fc800078e020a */
[----:B------:R-:W-:-:S07]  /*0560*/  IMAD.IADD R7, R9, 0x1, R7 ;  /* 0x0000000109077824 */ /* 0x000fce00078e0207 */
.L_x_74:
[----:B0-----:R-:W-:Y:S05]  /*0570*/  BSYNC.RECONVERGENT B0 ;  /* 0x0000000000007941 */ /* 0x001fea0003800200 */
.L_x_72:
[----:B------:R-:W0:Y:S01]  /*0580*/  LDC R16, c[0x0][0x3d0] ;  /* 0x0000f400ff107b82 */ /* 0x000e220000000800 */
[----:B------:R-:W-:Y:S01]  /*0590*/  BSSY.RECONVERGENT B0, `(.L_x_75) ;  /* 0x000002c000007945 */ /* 0x000fe20003800200 */
[----:B0-----:R-:W-:-:S04]  /*05a0*/  SHF.R.S32.HI R9, RZ, 0x1f, R16 ;  /* 0x0000001fff097819 */ /* 0x001fc80000011410 */
[----:B------:R-:W-:-:S04]  /*05b0*/  LOP3.LUT R10, R13, R9, RZ, 0xfc, !PT ;  /* 0x000000090d0a7212 */ /* 0x000fc800078efcff */
[----:B------:R-:W-:-:S13]  /*05c0*/  ISETP.NE.U32.AND P0, PT, R10, RZ, PT ;  /* 0x000000ff0a00720c */ /* 0x000fda0003f05070 */
[----:B------:R-:W-:Y:S05]  /*05d0*/  @P0 BRA `(.L_x_76) ;  /* 0x00000000005c0947 */ /* 0x000fea0003800000 */
[----:B------:R-:W0:Y:S01]  /*05e0*/  I2F.U32.RP R9, R16 ;  /* 0x0000001000097306 */ /* 0x000e220000209000 */
[----:B------:R-:W-:Y:S01]  /*05f0*/  ISETP.NE.U32.AND P2, PT, R16, RZ, PT ;  /* 0x000000ff1000720c */ /* 0x000fe20003f45070 */
[----:B------:R-:W-:-:S06]  /*0600*/  IMAD.MOV.U32 R15, RZ, RZ, RZ ;  /* 0x000000ffff0f7224 */ /* 0x000fcc00078e00ff */
[----:B0-----:R-:W0:Y:S02]  /*0610*/  MUFU.RCP R9, R9 ;  /* 0x0000000900097308 */ /* 0x001e240000001000 */
[----:B0-----:R-:W-:Y:S02]  /*0620*/  VIADD R10, R9, 0xffffffe ;  /* 0x0ffffffe090a7836 */ /* 0x001fe40000000000 */
[----:B------:R-:W-:-:S04]  /*0630*/  IMAD.MOV.U32 R9, RZ, RZ, RZ ;  /* 0x000000ffff097224 */ /* 0x000fc800078e00ff */
        /* <DEDUP_REMOVED lines=9> */
[----:B------:R-:W-:Y:S01]  /*06d0*/  @P0 IADD3 R11, PT, PT, R11, -R16, RZ ;  /* 0x800000100b0b0210 */ /* 0x000fe20007ffe0ff */
[----:B------:R-:W-:-:S03]  /*06e0*/  @P0 VIADD R14, R14, 0x1 ;  /* 0x000000010e0e0836 */ /* 0x000fc60000000000 */
[----:B------:R-:W-:-:S13]  /*06f0*/  ISETP.GE.U32.AND P1, PT, R11, R16, PT ;  /* 0x000000100b00720c */ /* 0x000fda0003f26070 */
[----:B------:R-:W-:Y:S01]  /*0700*/  @P1 VIADD R14, R14, 0x1 ;  /* 0x000000010e0e1836 */ /* 0x000fe20000000000 */
[----:B------:R-:W-:-:S05]  /*0710*/  @!P2 LOP3.LUT R14, RZ, R16, RZ, 0x33, !PT ;  /* 0x00000010ff0ea212 */ /* 0x000fca00078e33ff */
[----:B------:R-:W-:-:S04]  /*0720*/  IMAD.MOV R11, RZ, RZ, -R14 ;  /* 0x000000ffff0b7224 */ /* 0x000fc800078e0a0e */
[----:B------:R-:W-:Y:S01]  /*0730*/  IMAD R12, R16, R11, R12 ;  /* 0x0000000b100c7224 */ /* 0x000fe200078e020c */
[----:B------:R-:W-:Y:S06]  /*0740*/  BRA `(.L_x_77) ;  /* 0x0000000000407947 */ /* 0x000fec0003800000 */
.L_x_76:
[----:B------:R-:W0:Y:S01]  /*0750*/  LDCU UR4, c[0x0][0x3d0] ;  /* 0x00007a00ff0477ac */ /* 0x000e220008000800 */
[----:B------:R-:W-:Y:S01]  /*0760*/  MOV R26, R12 ;  /* 0x0000000c001a7202 */ /* 0x000fe20000000f00 */
[----:B------:R-:W-:Y:S01]  /*0770*/  IMAD.MOV.U32 R18, RZ, RZ, R13 ;  /* 0x000000ffff127224 */ /* 0x000fe200078e000d */
[----:B------:R-:W-:Y:S01]  /*0780*/  MOV R16, 0x7c0 ;  /* 0x000007c000107802 */ /* 0x000fe20000000f00 */
[----:B------:R-:W-:Y:S02]  /*0790*/  IMAD.MOV.U32 R19, RZ, RZ, R9 ;  /* 0x000000ffff137224 */ /* 0x000fe400078e0009 */
[----:B0-----:R-:W-:-:S07]  /*07a0*/  IMAD.U32 R17, RZ, RZ, UR4 ;  /* 0x00000004ff117e24 */ /* 0x001fce000f8e00ff */
[----:B------:R-:W-:Y:S05]  /*07b0*/  CALL.REL.NOINC `($__internal_3_$__cuda_sm20_div_s64) ;  /* 0x0000001c002c7944 */ /* 0x000fea0003c00000 */
        /* <DEDUP_REMOVED lines=9> */
.L_x_77:
[----:B------:R-:W-:Y:S05]  /*0850*/  BSYNC.RECONVERGENT B0 ;  /* 0x0000000000007941 */ /* 0x000fea0003800200 */
.L_x_75:
        /* <DEDUP_REMOVED lines=27> */
[----:B------:R-:W-:Y:S02]  /*0a10*/  IMAD R10, R20, R15, R14 ;  /* 0x0000000f140a7224 */ /* 0x000fe400078e020e */
[----:B------:R-:W-:Y:S02]  /*0a20*/  IMAD.MOV.U32 R14, RZ, RZ, R11 ;  /* 0x000000ffff0e7224 */ /* 0x000fe400078e000b */
[----:B------:R-:W-:Y:S01]  /*0a30*/  IMAD.MOV.U32 R15, RZ, RZ, RZ ;  /* 0x000000ffff0f7224 */ /* 0x000fe200078e00ff */
[----:B------:R-:W-:Y:S06]  /*0a40*/  BRA `(.L_x_80) ;  /* 0x00000000004c7947 */ /* 0x000fec0003800000 */
.L_x_79:
        /* <DEDUP_REMOVED lines=10> */
[----:B------:R-:W-:Y:S01]  /*0af0*/  IMAD.MOV.U32 R14, RZ, RZ, R18 ;  /* 0x000000ffff0e7224 */ /* 0x000fe200078e0012 */
[----:B------:R-:W-:Y:S01]  /*0b00*/  IADD3.X R11, PT, PT, RZ, ~R21, RZ, P0, !PT ;  /* 0x80000015ff0b7210 */ /* 0x000fe200007fe4ff */
[----:B0-----:R-:W-:-:S04]  /*0b10*/  IMAD.U32 R20, RZ, RZ, UR4 ;  /* 0x00000004ff147e24 */ /* 0x001fc8000f8e00ff */
[-C--:B------:R-:W-:Y:S02]  /*0b20*/  IMAD R16, R11, R20.reuse, RZ ;  /* 0x000000140b107224 */ /* 0x080fe400078e02ff */
[----:B------:R-:W-:Y:S01]  /*0b30*/  IMAD.MOV.U32 R11, RZ, RZ, R15 ;  /* 0x000000ffff0b7224 */ /* 0x000fe200078e000f */
[----:B------:R-:W-:Y:S01]  /*0b40*/  MOV R15, R21 ;  /* 0x00000015000f7202 */ /* 0x000fe20000000f00 */
[----:B------:R-:W-:Y:S02]  /*0b50*/  IMAD R13, R13, R17, R16 ;  /* 0x000000110d0d7224 */ /* 0x000fe400078e0210 */
[----:B------:R-:W-:-:S04]  /*0b60*/  IMAD.WIDE.U32 R10, R17, R20, R10 ;  /* 0x00000014110a7225 */ /* 0x000fc800078e000a */
[----:B------:R-:W-:-:S07]  /*0b70*/  IMAD.IADD R13, R11, 0x1, R13 ;  /* 0x000000010b0d7824 */ /* 0x000fce00078e020d */
.L_x_80:
[----:B------:R-:W-:Y:S05]  /*0b80*/  BSYNC.RECONVERGENT B0 ;  /* 0x0000000000007941 */ /* 0x000fea0003800200 */
.L_x_78:
[----:B------:R-:W0:Y:S01]  /*0b90*/  LDCU.128 UR8, c[0x0][0x3a0] ;  /* 0x00007400ff0877ac */ /* 0x000e220008000c00 */
[----:B------:R-:W-:Y:S01]  /*0ba0*/  SHF.R.S32.HI R17, RZ, 0x1f, R20 ;  /* 0x0000001fff117819 */ /* 0x000fe20000011414 */
[----:B------:R-:W1:Y:S01]  /*0bb0*/  LDCU.128 UR24, c[0x0][0x390] ;  /* 0x00007200ff1877ac */ /* 0x000e620008000c00 */
[----:B------:R-:W2:Y:S01]  /*0bc0*/  LDCU.128 UR4, c[0x0][0x3b0] ;  /* 0x00007600ff0477ac */ /* 0x000ea20008000c00 */
[----:B------:R-:W3:Y:S01]  /*0bd0*/  LDCU.64 UR32, c[0x0][0x3d0] ;  /* 0x00007a00ff2077ac */ /* 0x000ee20008000a00 */
[----:B0-----:R-:W-:Y:S02]  /*0be0*/  USHF.R.S32.HI UR19, URZ, 0x1f, UR9 ;  /* 0x0000001fff137899 */ /* 0x001fe40008011409 */
[----:B------:R-:W-:Y:S02]  /*0bf0*/  USHF.R.S32.HI UR18, URZ, 0x1f, UR10 ;  /* 0x0000001fff127899 */ /* 0x000fe4000801140a */
[----:B-1----:R-:W-:Y:S01]  /*0c00*/  UIMAD.WIDE UR16, UR8, UR27, URZ ;  /* 0x0000001b081072a5 */ /* 0x002fe2000f8e02ff */
[----:B------:R-:W-:Y:S01]  /*0c10*/  IMAD R29, R15, UR24, RZ ;  /* 0x000000180f1d7c24 */ /* 0x000fe2000f8e02ff */
[----:B------:R-:W-:-:S02]  /*0c20*/  UIADD3 UR20, UP1, UPT, URZ, -UR10, URZ ;  /* 0x8000000aff147290 */ /* 0x000fc4000ff3e0ff */
[----:B------:R-:W-:Y:S01]  /*0c30*/  UIMAD UR17, UR17, UR9, URZ ;  /* 0x00000009111172a4 */ /* 0x000fe2000f8e02ff */
[----:B--2---:R-:W-:Y:S01]  /*0c40*/  IMAD R11, R13, UR5, RZ ;  /* 0x000000050d0b7c24 */ /* 0x004fe2000f8e02ff */
[----:B------:R-:W-:Y:S01]  /*0c50*/  UIMAD.WIDE.U32 UR8, UR16, UR9, URZ ;  /* 0x00000009100872a5 */ /* 0x000fe2000f8e00ff */
[----:B------:R-:W-:Y:S01]  /*0c60*/  IMAD R31, R14, UR13, R29 ;  /* 0x0000000d0e1f7c24 */ /* 0x000fe2000f8e021d */
[----:B------:R-:W-:Y:S01]  /*0c70*/  UIMAD UR17, UR16, UR19, UR17 ;  /* 0x00000013101172a4 */ /* 0x000fe2000f8e0211 */
[----:B------:R-:W-:Y:S01]  /*0c80*/  IMAD.U32 R24, RZ, RZ, UR20 ;  /* 0x00000014ff187e24 */ /* 0x000fe2000f8e00ff */
[----:B------:R-:W-:Y:S01]  /*0c90*/  UIADD3.X UR18, UPT, UPT, URZ, ~UR18, URZ, UP1, !UPT ;  /* 0x80000012ff127290 */ /* 0x000fe20008ffe4ff */
[----:B------:R-:W-:Y:S01]  /*0ca0*/  IMAD R21, R9, UR6, RZ ;  /* 0x0000000609157c24 */ /* 0x000fe2000f8e02ff */
[----:B------:R-:W-:Y:S01]  /*0cb0*/  UIADD3 UR9, UPT, UPT, UR9, UR17, URZ ;  /* 0x0000001109097290 */ /* 0x000fe2000fffe0ff */
[----:B------:R-:W-:Y:S01]  /*0cc0*/  IMAD.WIDE.U32 R18, R20, UR8, RZ ;  /* 0x0000000814127c25 */ /* 0x000fe2000f8e00ff */
[----:B------:R-:W-:-:S02]  /*0cd0*/  USHF.R.S32.HI UR16, URZ, 0x1f, UR5 ;  /* 0x0000001fff107899 */ /* 0x000fc40008011405 */
[----:B------:R-:W-:Y:S01]  /*0ce0*/  USHF.R.S32.HI UR10, URZ, 0x1f, UR11 ;  /* 0x0000001fff0a7899 */ /* 0x000fe2000801140b */
[----:B------:R-:W-:Y:S01]  /*0cf0*/  IMAD.U32 R25, RZ, RZ, UR18 ;  /* 0x00000012ff197e24 */ /* 0x000fe2000f8e00ff */
[----:B------:R-:W-:Y:S01]  /*0d00*/  UIADD3 UR11, UP0, UPT, URZ, -UR11, URZ ;  /* 0x8000000bff0b7290 */ /* 0x000fe2000ff1e0ff */
[----:B------:R-:W-:Y:S01]  /*0d10*/  IMAD R16, R20, UR9, RZ ;  /* 0x0000000914107c24 */ /* 0x000fe2000f8e02ff */
[----:B------:R-:W-:Y:S01]  /*0d20*/  USHF.R.S32.HI UR9, URZ, 0x1f, UR4 ;  /* 0x0000001fff097899 */ /* 0x000fe20008011404 */
[C---:B------:R-:W-:Y:S01]  /*0d30*/  IMAD R27, R10.reuse, UR16, R11 ;  /* 0x000000100a1b7c24 */ /* 0x040fe2000f8e020b */
[----:B------:R-:W-:Y:S01]  /*0d40*/  UIADD3.X UR10, UPT, UPT, URZ, ~UR10, URZ, UP0, !UPT ;  /* 0x8000000aff0a7290 */ /* 0x000fe200087fe4ff */
[----:B------:R-:W-:Y:S01]  /*0d50*/  IMAD.WIDE.U32 R24, R10, UR5, R24 ;  /* 0x000000050a187c25 */ /* 0x000fe2000f8e0018 */
[----:B------:R-:W-:Y:S02]  /*0d60*/  USHF.R.S32.HI UR5, URZ, 0x1f, UR6 ;  /* 0x0000001fff057899 */ /* 0x000fe40008011406 */
[----:B------:R-:W-:Y:S01]  /*0d70*/  UIADD3 UR4, UP1, UPT, URZ, -UR4, URZ ;  /* 0x80000004ff047290 */ /* 0x000fe2000ff3e0ff */
[----:B------:R-:W-:Y:S01]  /*0d80*/  IMAD R17, R17, UR8, R16 ;  /* 0x0000000811117c24 */ /* 0x000fe2000f8e0210 */
[----:B------:R-:W-:Y:S01]  /*0d90*/  IADD3 R27, PT, PT, R25, R27, RZ ;  /* 0x0000001b191b7210 */ /* 0x000fe20007ffe0ff */
[----:B------:R-:W-:Y:S01]  /*0da0*/  IMAD.MOV.U32 R11, RZ, RZ, R13 ;  /* 0x000000ffff0b7224 */ /* 0x000fe200078e000d */
[----:B------:R-:W-:Y:S01]  /*0db0*/  UIADD3.X UR9, UPT, UPT, URZ, ~UR9, URZ, UP1, !UPT ;  /* 0x80000009ff097290 */ /* 0x000fe20008ffe4ff */
[----:B------:R-:W-:-:S02]  /*0dc0*/  IMAD.IADD R13, R19, 0x1, R17 ;  /* 0x00000001130d7824 */ /* 0x000fc400078e0211 */
[----:B------:R-:W-:Y:S02]  /*0dd0*/  IMAD.MOV.U32 R26, RZ, RZ, R24 ;  /* 0x000000ffff1a7224 */ /* 0x000fe400078e0018 */
[----:B------:R-:W-:Y:S01]  /*0de0*/  IMAD R13, R13, R14, RZ ;  /* 0x0000000e0d0d7224 */ /* 0x000fe200078e02ff */
[----:B------:R-:W-:Y:S01]  /*0df0*/  MOV R33, UR9 ;  /* 0x0000000900217c02 */ /* 0x000fe20008000f00 */
[----:B------:R-:W-:-:S04]  /*0e00*/  IMAD.WIDE.U32 R16, R14, UR24, R26 ;  /* 0x000000180e107c25 */ /* 0x000fc8000f8e001a */
[-C--:B------:R-:W-:Y:S02]  /*0e10*/  IMAD R15, R15, R18.reuse, R13 ;  /* 0x000000120f0f7224 */ /* 0x080fe400078e020d */
[----:B------:R-:W-:Y:S02]  /*0e20*/  IMAD.IADD R13, R17, 0x1, R31 ;  /* 0x00000001110d7824 */ /* 0x000fe400078e021f */
[----:B------:R-:W-:Y:S02]  /*0e30*/  IMAD.U32 R28, RZ, RZ, UR11 ;  /* 0x0000000bff1c7e24 */ /* 0x000fe4000f8e00ff */
[----:B------:R-:W-:Y:S02]  /*0e40*/  IMAD.U32 R29, RZ, RZ, UR10 ;  /* 0x0000000aff1d7e24 */ /* 0x000fe4000f8e00ff */
[----:B------:R-:W-:-:S04]  /*0e50*/  IMAD.WIDE.U32 R10, R14, R18, R10 ;  /* 0x000000120e0a7225 */ /* 0x000fc800078e000a */
[----:B------:R-:W-:Y:S02]  /*0e60*/  IMAD R13, R13, UR25, RZ ;  /* 0x000000190d0d7c24 */ /* 0x000fe4000f8e02ff */
[C---:B------:R-:W-:Y:S01]  /*0e70*/  IMAD R21, R12.reuse, UR5, R21 ;  /* 0x000000050c157c24 */ /* 0x040fe2000f8e0215 */
[----:B---3--:R-:W-:Y:S01]  /*0e80*/  USHF.R.S32.HI UR5, URZ, 0x1f, UR32 ;  /* 0x0000001fff057899 */ /* 0x008fe20008011420 */
[----:B------:R-:W-:-:S04]  /*0e90*/  IMAD.WIDE.U32 R28, R12, UR6, R28 ;  /* 0x000000060c1c7c25 */ /* 0x000fc8000f8e001c */
[----:B------:R-:W-:Y:S02]  /*0ea0*/  IMAD.IADD R11, R11, 0x1, R15 ;  /* 0x000000010b0b7824 */ /* 0x000fe400078e020f */
[----:B------:R-:W-:Y:S01]  /*0eb0*/  IMAD R17, R16, UR14, R13 ;  /* 0x0000000e10117c24 */ /* 0x000fe2000f8e020d */
[----:B------:R-:W-:Y:S01]  /*0ec0*/  MOV R13, R9 ;  /* 0x00000009000d7202 */ /* 0x000fe20000000f00 */
[----:B------:R-:W-:Y:S02]  /*0ed0*/  IMAD.IADD R31, R29, 0x1, R21 ;  /* 0x000000011d1f7824 */ /* 0x000fe400078e0215 */
[----:B------:R-:W-:Y:S02]  /*0ee0*/  IMAD.MOV.U32 R30, RZ, RZ, R28 ;  /* 0x000000ffff1e7224 */ /* 0x000fe400078e001c */
[----:B------:R-:W-:Y:S01]  /*0ef0*/  IMAD.U32 R32, RZ, RZ, UR4 ;  /* 0x00000004ff207e24 */ /* 0x000fe2000f8e00ff */
[----:B------:R-:W-:Y:S01]  /*0f00*/  USHF.R.S32.HI UR4, URZ, 0x1f, UR7 ;  /* 0x0000001fff047899 */ /* 0x000fe20008011407 */
[----:B------:R-:W-:-:S02]  /*0f10*/  IMAD R11, R11, UR32, RZ ;  /* 0x000000200b0b7c24 */ /* 0x000fc4000f8e02ff */
[----:B------:R-:W-:Y:S02]  /*0f20*/  IMAD R19, R7, UR7, RZ ;  /* 0x0000000707137c24 */ /* 0x000fe4000f8e02ff */
[----:B------:R-:W-:-:S04]  /*0f30*/  IMAD.WIDE.U32 R14, R16, UR25, R30 ;  /* 0x00000019100e7c25 */ /* 0x000fc8000f8e001e */
[----:B------:R-:W-:-:S04]  /*0f40*/  IMAD.WIDE.U32 R12, R10, UR32, R12 ;  /* 0x000000200a0c7c25 */ /* 0x000fc8000f8e000c */
[----:B------:R-:W-:Y:S02]  /*0f50*/  IMAD R11, R10, UR5, R11 ;  /* 0x000000050a0b7c24 */ /* 0x000fe4000f8e020b */
[----:B------:R-:W-:-:S04]  /*0f60*/  IMAD.WIDE.U32 R32, R8, UR7, R32 ;  /* 0x0000000708207c25 */ /* 0x000fc8000f8e0020 */
[----:B------:R-:W-:Y:S01]  /*0f70*/  IMAD.MOV.U32 R9, RZ, RZ, R7 ;  /* 0x000000ffff097224 */ /* 0x000fe200078e0007 */
[----:B------:R-:W-:Y:S01]  /*0f80*/  MOV R34, R32 ;  /* 0x0000002000227202 */ /* 0x000fe20000000f00 */
[----:B------:R-:W-:Y:S01]  /*0f90*/  IMAD R19, R8, UR4, R19 ;  /* 0x0000000408137c24 */ /* 0x000fe2000f8e0213 */
[----:B------:R-:W-:Y:S01]  /*0fa0*/  USHF.R.S32.HI UR4, URZ, 0x1f, UR33 ;  /* 0x0000001fff047899 */ /* 0x000fe20008011421 */
[----:B------:R-:W-:Y:S02]  /*0fb0*/  IMAD.IADD R7, R15, 0x1, R17 ;  /* 0x000000010f077824 */ /* 0x000fe400078e0211 */
[----:B------:R-:W-:Y:S02]  /*0fc0*/  IMAD.IADD R13, R13, 0x1, R11 ;  /* 0x000000010d0d7824 */ /* 0x000fe400078e020b */
[----:B------:R-:W-:Y:S02]  /*0fd0*/  IMAD.IADD R35, R33, 0x1, R19 ;  /* 0x0000000121237824 */ /* 0x000fe400078e0213 */
[----:B------:R-:W-:-:S02]  /*0fe0*/  IMAD R7, R7, UR26, RZ ;  /* 0x0000001a07077c24 */ /* 0x000fc4000f8e02ff */
[----:B------:R-:W-:Y:S02]  /*0ff0*/  IMAD R13, R13, UR33, RZ ;  /* 0x000000210d0d7c24 */ /* 0x000fe4000f8e02ff */
[----:B------:R-:W-:-:S04]  /*1000*/  IMAD.WIDE.U32 R10, R12, UR33, R8 ;  /* 0x000000210c0a7c25 */ /* 0x000fc8000f8e0008 */
[----:B------:R-:W-:Y:S01]  /*1010*/  IMAD.WIDE.U32 R8, R14, UR26, R34 ;  /* 0x0000001a0e087c25 */ /* 0x000fe2000f8e0022 */
[----:B------:R-:W-:-:S03]  /*1020*/  LEA R36, P0, R10, R36, 0x3 ;  /* 0x000000240a247211 */ /* 0x000fc600078018ff */
[----:B------:R-:W-:Y:S01]  /*1030*/  IMAD R7, R14, UR15, R7 ;  /* 0x0000000f0e077c24 */ /* 0x000fe2000f8e0207 */
[----:B------:R-:W-:Y:S01]  /*1040*/  LEA R22, P1, R8, R22, 0x3 ;  /* 0x0000001608167211 */ /* 0x000fe200078218ff */
[----:B------:R-:W-:Y:S02]  /*1050*/  IMAD R13, R12, UR4, R13 ;  /* 0x000000040c0d7c24 */ /* 0x000fe4000f8e020d */
[----:B------:R-:W-:Y:S02]  /*1060*/  IMAD.IADD R7, R9, 0x1, R7 ;  /* 0x0000000109077824 */ /* 0x000fe400078e0207 */
[----:B------:R-:W-:-:S03]  /*1070*/  IMAD.IADD R9, R11, 0x1, R13 ;  /* 0x000000010b097824 */ /* 0x000fc600078e020d */
[----:B------:R-:W-:Y:S01]  /*1080*/  LEA.HI.X R23, R8, R23, R7, 0x3, P1 ;  /* 0x0000001708177211 */ /* 0x000fe200008f1c07 */
[----:B------:R-:W-:Y:S01]  /*1090*/  IMAD.MOV.U32 R8, RZ, RZ, RZ ;  /* 0x000000ffff087224 */ /* 0x000fe200078e00ff */
[----:B------:R-:W-:-:S07]  /*10a0*/  LEA.HI.X R37, R10, R37, R9, 0x3, P0 ;  /* 0x000000250a257211 */ /* 0x000fce00000f1c09 */
.L_x_93:
[----:B0-----:R-:W0:Y:S01]  /*10b0*/  LDCU UR4, c[0x0][0x3c0] ;  /* 0x00007800ff0477ac */ /* 0x001e220008000800 */
[----:B------:R-:W-:Y:S01]  /*10c0*/  HFMA2 R11, -RZ, RZ, 0, 0 ;  /* 0x00000000ff0b7431 */ /* 0x000fe200000001ff */
[----:B-1----:R-:W1:Y:S01]  /*10d0*/  LDCU UR5, c[0x0][0x39c] ;  /* 0x00007380ff0577ac */ /* 0x002e620008000800 */
[C---:B0-----:R-:W-:Y:S02]  /*10e0*/  IMAD R9, R8.reuse, UR4, RZ ;  /* 0x0000000408097c24 */ /* 0x041fe4000f8e02ff */
[----:B------:R-:W-:-:S03]  /*10f0*/  VIADD R8, R8, 0x1 ;  /* 0x0000000108087836 */ /* 0x000fc60000000000 */
[C---:B------:R-:W-:Y:S02]  /*1100*/  IADD3 R10, P0, PT, R9.reuse, R24, RZ ;  /* 0x00000018090a7210 */ /* 0x040fe40007f1e0ff */
[----:B-1----:R-:W-:Y:S02]  /*1110*/  ISETP.NE.AND P3, PT, R8, UR5, PT ;  /* 0x0000000508007c0c */ /* 0x002fe4000bf65270 */
[----:B--2---:R-:W-:-:S11]  /*1120*/  LEA.HI.X.SX32 R12, R9, R27, 0x1, P0 ;  /* 0x0000001b090c7211 */ /* 0x004fd600000f0eff */
.L_x_92:
        /* <DEDUP_REMOVED lines=8> */
[----:B------:R-:W-:Y:S02]  /*11b0*/  ISETP.NE.AND P4, PT, R11, UR6, PT ;  /* 0x000000060b007c0c */ /* 0x000fe4000bf85270 */
[----:B------:R-:W-:Y:S02]  /*11c0*/  LOP3.LUT R14, R10, R13, RZ, 0xfc, !PT ;  /* 0x0000000d0a0e7212 */ /* 0x000fe400078efcff */
[----:B------:R-:W-:Y:S02]  /*11d0*/  LEA.HI.X.SX32 R15, R7, R31, 0x1, P0 ;  /* 0x0000001f070f7211 */ /* 0x000fe400000f0eff */
[----:B------:R-:W-:Y:S01]  /*11e0*/  ISETP.GT.U32.AND P0, PT, R14, -0x1, PT ;  /* 0xffffffff0e00780c */ /* 0x000fe20003f04070 */
[----:B--2---:R-:W-:Y:S01]  /*11f0*/  IMAD.U32 R14, RZ, RZ, UR5 ;  /* 0x00000005ff0e7e24 */ /* 0x004fe2000f8e00ff */
[----:B------:R-:W-:-:S03]  /*1200*/  LOP3.LUT R16, R12, R15, RZ, 0xfc, !PT ;  /* 0x0000000f0c107212 */ /* 0x000fc600078efcff */
[----:B------:R-:W-:Y:S01]  /*1210*/  IMAD R17, R9, R14, R7 ;  /* 0x0000000e09117224 */ /* 0x000fe200078e0207 */
[----:B------:R-:W-:Y:S01]  /*1220*/  ISETP.GT.AND.EX P0, PT, R16, -0x1, PT, P0 ;  /* 0xffffffff1000780c */ /* 0x000fe20003f04300 */
[----:B0-----:R-:W-:Y:S02]  /*1230*/  IMAD.U32 R16, RZ, RZ, UR4 ;  /* 0x00000004ff107e24 */ /* 0x001fe4000f8e00ff */
[----:B------:R-:W-:Y:S02]  /*1240*/  IMAD.MOV.U32 R7, RZ, RZ, RZ ;  /* 0x000000ffff077224 */ /* 0x000fe400078e00ff */
[----:B------:R-:W-:Y:S01]  /*1250*/  IMAD R17, R17, R16, RZ ;  /* 0x0000001011117224 */ /* 0x000fe200078e02ff */
[----:B------:R-:W-:Y:S07]  /*1260*/  BRA.U !UP0, `(.L_x_81) ;  /* 0x0000000908387547 */ /* 0x000fee000b800000 */
[----:B------:R-:W0:Y:S01]  /*1270*/  LDCU UR5, c[0x0][0x3c8] ;  /* 0x00007900ff0577ac */ /* 0x000e220008000800 */
[----:B------:R-:W-:Y:S01]  /*1280*/  IADD3 R52, PT, PT, -R6, RZ, RZ ;  /* 0x000000ff06347210 */ /* 0x000fe20007ffe1ff */
[C---:B------:R-:W-:Y:S01]  /*1290*/  VIADD R50, R17.reuse, UR21 ;  /* 0x0000001511327c36 */ /* 0x040fe20008000000 */
[C---:B------:R-:W-:Y:S01]  /*12a0*/  IADD3 R47, PT, PT, R17.reuse, UR31, RZ ;  /* 0x0000001f112f7c10 */ /* 0x040fe2000fffe0ff */
[----:B------:R-:W1:Y:S01]  /*12b0*/  LDCU UR4, c[0x0][0x3c8] ;  /* 0x00007900ff0477ac */ /* 0x000e620008000800 */
[C---:B------:R-:W-:Y:S01]  /*12c0*/  VIADD R19, R17.reuse, UR28 ;  /* 0x0000001c11137c36 */ /* 0x040fe20008000000 */
[----:B------:R-:W-:Y:S01]  /*12d0*/  MOV R59, UR31 ;  /* 0x0000001f003b7c02 */ /* 0x000fe20008000f00 */
[C---:B------:R-:W-:Y:S02]  /*12e0*/  VIADD R20, R17.reuse, UR29 ;  /* 0x0000001d11147c36 */ /* 0x040fe40008000000 */
[C---:B------:R-:W-:Y:S02]  /*12f0*/  VIADD R21, R17.reuse, UR30 ;  /* 0x0000001e11157c36 */ /* 0x040fe40008000000 */
[----:B------:R-:W-:-:S02]  /*1300*/  VIADD R49, R17, UR12 ;  /* 0x0000000c11317c36 */ /* 0x000fc40008000000 */
[----:B------:R-:W-:Y:S02]  /*1310*/  IMAD.MOV.U32 R55, RZ, RZ, RZ ;  /* 0x000000ffff377224 */ /* 0x000fe400078e00ff */
[----:B------:R-:W-:Y:S02]  /*1320*/  IMAD.MOV.U32 R51, RZ, RZ, R17 ;  /* 0x000000ffff337224 */ /* 0x000fe400078e0011 */
[----:B------:R-:W-:Y:S01]  /*1330*/  IMAD.U32 R57, RZ, RZ, UR12 ;  /* 0x0000000cff397e24 */ /* 0x000fe2000f8e00ff */
[----:B0-----:R-:W-:Y:S01]  /*1340*/  IADD3 R53, PT, PT, R17, UR5, RZ ;  /* 0x0000000511357c10 */ /* 0x001fe2000fffe0ff */
[----:B------:R-:W-:Y:S02]  /*1350*/  IMAD.U32 R61, RZ, RZ, UR30 ;  /* 0x0000001eff3d7e24 */ /* 0x000fe4000f8e00ff */
[----:B------:R-:W-:Y:S02]  /*1360*/  IMAD.U32 R46, RZ, RZ, UR29 ;  /* 0x0000001dff2e7e24 */ /* 0x000fe4000f8e00ff */
[----:B------:R-:W-:-:S02]  /*1370*/  IMAD.U32 R48, RZ, RZ, UR28 ;  /* 0x0000001cff307e24 */ /* 0x000fc4000f8e00ff */
[----:B------:R-:W-:Y:S02]  /*1380*/  IMAD.U32 R7, RZ, RZ, UR21 ;  /* 0x00000015ff077e24 */ /* 0x000fe4000f8e00ff */
[----:B-1----:R-:W-:-:S07]  /*1390*/  IMAD.U32 R18, RZ, RZ, UR4 ;  /* 0x00000004ff127e24 */ /* 0x002fce000f8e00ff */
.L_x_82:
[----:B0-----:R-:W0:Y:S01]  /*13a0*/  LDCU.64 UR4, c[0x0][0x390] ;  /* 0x00007200ff0477ac */ /* 0x001e220008000a00 */
[C---:B------:R-:W-:Y:S02]  /*13b0*/  IADD3 R39, P1, PT, R55.reuse, R32, RZ ;  /* 0x0000002037277210 */ /* 0x040fe40007f3e0ff */
[----:B------:R-:W-:Y:S01]  /*13c0*/  CS2R R42, SRZ ;  /* 0x00000000002a7805 */ /* 0x000fe2000001ff00 */
[----:B------:R-:W1:Y:S01]  /*13d0*/  LDCU UR6, c[0x0][0x398] ;  /* 0x00007300ff0677ac */ /* 0x000e620008000800 */
[----:B------:R-:W-:-:S04]  /*13e0*/  LEA.HI.X.SX32 R38, R55, R35, 0x1, P1 ;  /* 0x0000002337267211 */ /* 0x000fc800008f0eff */
[----:B------:R-:W-:Y:S01]  /*13f0*/  ISETP.LT.OR P5, PT, R38, RZ, !P0 ;  /* 0x000000ff2600720c */ /* 0x000fe200047a1670 */
[----:B0-----:R-:W-:Y:S01]  /*1400*/  IMAD.U32 R14, RZ, RZ, UR5 ;  /* 0x00000005ff0e7e24 */ /* 0x001fe2000f8e00ff */
[----:B------:R-:W-:Y:S01]  /*1410*/  ISETP.GE.U32.AND P2, PT, R10, UR4, PT ;  /* 0x000000040a007c0c */ /* 0x000fe2000bf46070 */
[----:B-1----:R-:W-:-:S03]  /*1420*/  IMAD.U32 R16, RZ, RZ, UR6 ;  /* 0x00000006ff107e24 */ /* 0x002fc6000f8e00ff */
[----:B------:R-:W-:Y:S02]  /*1430*/  ISETP.GE.U32.AND P1, PT, R13, R14, PT ;  /* 0x0000000e0d00720c */ /* 0x000fe40003f26070 */
[----:B------:R-:W-:Y:S02]  /*1440*/  ISETP.GE.OR.EX P6, PT, R12, UR13, P5, P2 ;  /* 0x0000000d0c007c0c */ /* 0x000fe4000afc6720 */
[----:B------:R-:W-:Y:S02]  /*1450*/  ISETP.GE.U32.AND P5, PT, R39, R16, PT ;  /* 0x000000102700720c */ /* 0x000fe40003fa6070 */
[----:B------:R-:W-:-:S04]  /*1460*/  ISETP.GE.OR.EX P6, PT, R15, UR14, P6, P1 ;  /* 0x0000000e0f007c0c */ /* 0x000fc8000b7c6710 */
[----:B------:R-:W-:-:S13]  /*1470*/  ISETP.GE.OR.EX P5, PT, R38, UR15, P6, P5 ;  /* 0x0000000f26007c0c */ /* 0x000fda000b7a6750 */
[----:B------:R-:W-:-:S05]  /*1480*/  @!P5 IMAD.WIDE R38, R51, 0x8, R22 ;  /* 0x000000083326d825 */ /* 0x000fca00078e0216 */
[----:B------:R-:W2:Y:S01]  /*1490*/  @!P5 LDG.E.64 R42, desc[UR22][R38.64] ;  /* 0x00000016262ad981 */ /* 0x000ea2000c1e1b00 */
[C---:B------:R-:W-:Y:S02]  /*14a0*/  IADD3 R41, P5, PT, R18.reuse, R32, RZ ;  /* 0x0000002012297210 */ /* 0x040fe40007fbe0ff */
[----:B------:R-:W-:Y:S02]  /*14b0*/  CS2R R44, SRZ ;  /* 0x00000000002c7805 */ /* 0x000fe4000001ff00 */
[----:B------:R-:W-:-:S04]  /*14c0*/  LEA.HI.X.SX32 R40, R18, R35, 0x1, P5 ;  /* 0x0000002312287211 */ /* 0x000fc800028f0eff */
[----:B------:R-:W-:-:S04]  /*14d0*/  ISETP.LT.OR P5, PT, R40, RZ, !P0 ;  /* 0x000000ff2800720c */ /* 0x000fc800047a1670 */
[----:B------:R-:W-:Y:S02]  /*14e0*/  ISETP.GE.OR.EX P6, PT, R12, UR13, P5, P2 ;  /* 0x0000000d0c007c0c */ /* 0x000fe4000afc6720 */
[----:B------:R-:W-:Y:S02]  /*14f0*/  ISETP.GE.U32.AND P5, PT, R41, R16, PT ;  /* 0x000000102900720c */ /* 0x000fe40003fa6070 */
[----:B------:R-:W-:-:S04]  /*1500*/  ISETP.GE.OR.EX P6, PT, R15, UR14, P6, P1 ;  /* 0x0000000e0f007c0c */ /* 0x000fc8000b7c6710 */
[----:B------:R-:W-:-:S13]  /*1510*/  ISETP.GE.OR.EX P5, PT, R40, UR15, P6, P5 ;  /* 0x0000000f28007c0c */ /* 0x000fda000b7a6750 */
[----:B------:R-:W-:Y:S01]  /*1520*/  @!P5 IMAD.WIDE R40, R53, 0x8, R22 ;  /* 0x000000083528d825 */ /* 0x000fe200078e0216 */
[----:B--2---:R0:W-:Y:S04]  /*1530*/  STG.E.64 desc[UR22][R36.64], R42 ;  /* 0x0000002a24007986 */ /* 0x0041e8000c101b16 */
[----:B------:R1:W2:Y:S01]  /*1540*/  @!P5 LDG.E.64 R44, desc[UR22][R40.64] ;  /* 0x00000016282cd981 */ /* 0x0002a2000c1e1b00 */
[----:B------:R-:W-:Y:S01]  /*1550*/  IADD3 R54, P5, PT, R7, R32, RZ ;  /* 0x0000002007367210 */ /* 0x000fe20007fbe0ff */
[----:B------:R-:W-:-:S03]  /*1560*/  IMAD.WIDE R38, R2, 0x8, R36 ;  /* 0x0000000802267825 */ /* 0x000fc600078e0224 */
[----:B------:R-:W-:-:S04]  /*1570*/  LEA.HI.X.SX32 R56, R7, R35, 0x1, P5 ;  /* 0x0000002307387211 */ /* 0x000fc800028f0eff */
[----:B------:R-:W-:Y:S02]  /*1580*/  ISETP.LT.OR P5, PT, R56, RZ, !P0 ;  /* 0x000000ff3800720c */ /* 0x000fe400047a1670 */
[----:B0-----:R-:W-:Y:S02]  /*1590*/  CS2R R42, SRZ ;  /* 0x00000000002a7805 */ /* 0x001fe4000001ff00 */
[----:B------:R-:W-:Y:S02]  /*15a0*/  ISETP.GE.OR.EX P6, PT, R12, UR13, P5, P2 ;  /* 0x0000000d0c007c0c */ /* 0x000fe4000afc6720 */
[----:B------:R-:W-:Y:S02]  /*15b0*/  ISETP.GE.U32.AND P5, PT, R54, R16, PT ;  /* 0x000000103600720c */ /* 0x000fe40003fa6070 */
[----:B------:R-:W-:-:S04]  /*15c0*/  ISETP.GE.OR.EX P6, PT, R15, UR14, P6, P1 ;  /* 0x0000000e0f007c0c */ /* 0x000fc8000b7c6710 */
[----:B------:R-:W-:-:S13]  /*15d0*/  ISETP.GE.OR.EX P5, PT, R56, UR15, P6, P5 ;  /* 0x0000000f38007c0c */ /* 0x000fda000b7a6750 */
[----:B-1----:R-:W-:Y:S01]  /*15e0*/  @!P5 IMAD.WIDE R40, R50, 0x8, R22 ;  /* 0x000000083228d825 */ /* 0x002fe200078e0216 */
[----:B--2---:R0:W-:Y:S04]  /*15f0*/  STG.E.64 desc[UR22][R38.64], R44 ;  /* 0x0000002c26007986 */ /* 0x0041e8000c101b16 */
[----:B------:R1:W2:Y:S01]  /*1600*/  @!P5 LDG.E.64 R42, desc[UR22][R40.64] ;  /* 0x00000016282ad981 */ /* 0x0002a2000c1e1b00 */
[----:B0-----:R-:W-:Y:S01]  /*1610*/  IADD3 R45, P5, PT, R48, R32, RZ ;  /* 0x00000020302d7210 */ /* 0x001fe20007fbe0ff */
[----:B------:R-:W-:-:S03]  /*1620*/  IMAD.WIDE R38, R2, 0x10, R36 ;  /* 0x0000001002267825 */ /* 0x000fc600078e0224 */
[----:B------:R-:W-:-:S04]  /*1630*/  LEA.HI.X.SX32 R44, R48, R35, 0x1, P5 ;  /* 0x00000023302c7211 */ /* 0x000fc800028f0eff */
[----:B------:R-:W-:-:S04]  /*1640*/  ISETP.LT.OR P5, PT, R44, RZ, !P0 ;  /* 0x000000ff2c00720c */ /* 0x000fc800047a1670 */
[----:B------:R-:W-:Y:S02]  /*1650*/  ISETP.GE.OR.EX P6, PT, R12, UR13, P5, P2 ;  /* 0x0000000d0c007c0c */ /* 0x000fe4000afc6720 */
[----:B------:R-:W-:Y:S02]  /*1660*/  ISETP.GE.U32.AND P5, PT, R45, R16, PT ;  /* 0x000000102d00720c */ /* 0x000fe40003fa6070 */
[----:B------:R-:W-:-:S04]  /*1670*/  ISETP.GE.OR.EX P6, PT, R15, UR14, P6, P1 ;  /* 0x0000000e0f007c0c */ /* 0x000fc8000b7c6710 */
[----:B------:R-:W-:Y:S02]  /*1680*/  ISETP.GE.OR.EX P5, PT, R44, UR15, P6, P5 ;  /* 0x0000000f2c007c0c */ /* 0x000fe4000b7a6750 */
[----:B------:R-:W-:-:S11]  /*1690*/  CS2R R44, SRZ ;  /* 0x00000000002c7805 */ /* 0x000fd6000001ff00 */
        /* <DEDUP_REMOVED lines=50> */
[----:B------:R-:W2:Y:S01]  /*19c0*/  @!P5 LDG.E.64 R44, desc[UR22][R40.64] ;  /* 0x00000016282cd981 */ /* 0x000ea2000c1e1b00 */
[----:B------:R-:W-:-:S05]  /*19d0*/  VIADD R52, R52, 0x8 ;  /* 0x0000000834347836 */ /* 0x000fca0000000000 */
[----:B------:R-:W-:Y:S01]  /*19e0*/  ISETP.NE.AND P1, PT, R52, RZ, PT ;  /* 0x000000ff3400720c */ /* 0x000fe20003f25270 */
[C-C-:B0-----:R-:W-:Y:S01]  /*19f0*/  IMAD.WIDE R38, R2.reuse, 0x38, R36.reuse ;  /* 0x0000003802267825 */ /* 0x141fe200078e0224 */
[----:B------:R-:W0:Y:S03]  /*1a00*/  LDC R42, c[0x0][0x3c8] ;  /* 0x0000f200ff2a7b82 */ /* 0x000e260000000800 */
[----:B------:R-:W-:Y:S01]  /*1a10*/  IMAD.WIDE R36, R2, 0x40, R36 ;  /* 0x0000004002247825 */ /* 0x000fe200078e0224 */
[----:B0-----:R-:W-:-:S03]  /*1a20*/  LEA R18, R42, R18, 0x3 ;  /* 0x000000122a127211 */ /* 0x001fc600078e18ff */
[C---:B------:R-:W-:Y:S01]  /*1a30*/  IMAD R7, R42.reuse, 0x8, R7 ;  /* 0x000000082a077824 */ /* 0x040fe200078e0207 */
[C---:B------:R-:W-:Y:S01]  /*1a40*/  LEA R59, R42.reuse, R59, 0x3 ;  /* 0x0000003b2a3b7211 */ /* 0x040fe200078e18ff */
[C---:B------:R-:W-:Y:S01]  /*1a50*/  IMAD R48, R42.reuse, 0x8, R48 ;  /* 0x000000082a307824 */ /* 0x040fe200078e0230 */
[C---:B------:R-:W-:Y:S01]  /*1a60*/  LEA R19, R42.reuse, R19, 0x3 ;  /* 0x000000132a137211 */ /* 0x040fe200078e18ff */
[C---:B------:R-:W-:Y:S01]  /*1a70*/  IMAD R46, R42.reuse, 0x8, R46 ;  /* 0x000000082a2e7824 */ /* 0x040fe200078e022e */
[C---:B------:R-:W-:Y:S01]  /*1a80*/  LEA R51, R42.reuse, R51, 0x3 ;  /* 0x000000332a337211 */ /* 0x040fe200078e18ff */
        /* <DEDUP_REMOVED lines=9> */
[----:B--2---:R0:W-:Y:S01]  /*1b20*/  STG.E.64 desc[UR22][R38.64], R44 ;  /* 0x0000002c26007986 */ /* 0x0041e2000c101b16 */
[----:B------:R-:W-:Y:S05]  /*1b30*/  @P1 BRA `(.L_x_82) ;  /* 0xfffffff800181947 */ /* 0x000fea000383ffff */
[----:B------:R-:W-:-:S07]  /*1b40*/  IMAD.MOV.U32 R7, RZ, RZ, R6 ;  /* 0x000000ffff077224 */ /* 0x000fce00078e0006 */
.L_x_81:
[----:B------:R-:W-:-:S13]  /*1b50*/  ISETP.NE.AND P1, PT, R4, RZ, PT ;  /* 0x000000ff0400720c */ /* 0x000fda0003f25270 */
[----:B------:R-:W-:Y:S05]  /*1b60*/  @!P1 BRA `(.L_x_83) ;  /* 0x0000000800109947 */ /* 0x000fea0003800000 */
[----:B------:R-:W-:-:S05]  /*1b70*/  VIADD R18, R4, 0xffffffff ;  /* 0xffffffff04127836 */ /* 0x000fca0000000000 */
[----:B------:R-:W-:-:S13]  /*1b80*/  ISETP.GE.U32.AND P1, PT, R18, 0x3, PT ;  /* 0x000000031200780c */ /* 0x000fda0003f26070 */
[----:B------:R-:W-:Y:S05]  /*1b90*/  @!P1 BRA `(.L_x_84) ;  /* 0x0000000400009947 */ /* 0x000fea0003800000 */
[----:B------:R-:W1:Y:S01]  /*1ba0*/  LDCU UR4, c[0x0][0x3c8] ;  /* 0x00007900ff0477ac */ /* 0x000e620008000800 */
[----:B------:R-:W-:Y:S01]  /*1bb0*/  CS2R R20, SRZ ;  /* 0x0000000000147805 */ /* 0x000fe2000001ff00 */
[----:B------:R-:W2:Y:S01]  /*1bc0*/  LDCU UR5, c[0x0][0x390] ;  /* 0x00007200ff0577ac */ /* 0x000ea20008000800 */
[----:B-1----:R-:W-:Y:S01]  /*1bd0*/  IMAD R41, R7, UR4, RZ ;  /* 0x0000000407297c24 */ /* 0x002fe2000f8e02ff */
[----:B--2---:R-:W-:-:S04]  /*1be0*/  ISETP.GE.U32.AND P2, PT, R10, UR5, PT ;  /* 0x000000050a007c0c */ /* 0x004fc8000bf46070 */
[----:B------:R-:W-:-:S04]  /*1bf0*/  IADD3 R19, P1, PT, R41, R32, RZ ;  /* 0x0000002029137210 */ /* 0x000fc80007f3e0ff */
[----:B------:R-:W-:Y:S02]  /*1c00*/  LEA.HI.X.SX32 R18, R41, R35, 0x1, P1 ;  /* 0x0000002329127211 */ /* 0x000fe400008f0eff */
[----:B------:R-:W-:Y:S02]  /*1c10*/  ISETP.GE.U32.AND P1, PT, R13, R14, PT ;  /* 0x0000000e0d00720c */ /* 0x000fe40003f26070 */
[----:B------:R-:W-:-:S04]  /*1c20*/  ISETP.LT.OR P5, PT, R18, RZ, !P0 ;  /* 0x000000ff1200720c */ /* 0x000fc800047a1670 */
[----:B------:R-:W-:Y:S02]  /*1c30*/  ISETP.GE.OR.EX P6, PT, R12, UR13, P5, P2 ;  /* 0x0000000d0c007c0c */ /* 0x000fe4000afc6720 */
[----:B------:R-:W-:Y:S02]  /*1c40*/  ISETP.GE.U32.AND P5, PT, R19, R16, PT ;  /* 0x000000101300720c */ /* 0x000fe40003fa6070 */
[----:B------:R-:W-:-:S04]  /*1c50*/  ISETP.GE.OR.EX P6, PT, R15, UR14, P6, P1 ;  /* 0x0000000e0f007c0c */ /* 0x000fc8000b7c6710 */
[----:B------:R-:W-:-:S13]  /*1c60*/  ISETP.GE.OR.EX P5, PT, R18, UR15, P6, P5 ;  /* 0x0000000f12007c0c */ /* 0x000fda000b7a6750 */
[----:B0-----:R-:W-:-:S04]  /*1c70*/  @!P5 IMAD.IADD R39, R17, 0x1, R41 ;  /* 0x000000011127d824 */ /* 0x001fc800078e0229 */
[----:B------:R-:W-:-:S05]  /*1c80*/  @!P5 IMAD.WIDE R38, R39, 0x8, R22 ;  /* 0x000000082726d825 */ /* 0x000fca00078e0216 */
[----:B------:R0:W2:Y:S01]  /*1c90*/  @!P5 LDG.E.64 R20, desc[UR22][R38.64] ;  /* 0x000000162614d981 */ /* 0x0000a2000c1e1b00 */
[----:B------:R-:W-:-:S05]  /*1ca0*/  VIADD R43, R41, UR4 ;  /* 0x00000004292b7c36 */ /* 0x000fca0008000000 */
[----:B------:R-:W-:-:S04]  /*1cb0*/  IADD3 R19, P5, PT, R43, R32, RZ ;  /* 0x000000202b137210 */ /* 0x000fc80007fbe0ff */
[----:B------:R-:W-:-:S04]  /*1cc0*/  LEA.HI.X.SX32 R18, R43, R35, 0x1, P5 ;  /* 0x000000232b127211 */ /* 0x000fc800028f0eff */
[----:B------:R-:W-:-:S04]  /*1cd0*/  ISETP.LT.OR P5, PT, R18, RZ, !P0 ;  /* 0x000000ff1200720c */ /* 0x000fc800047a1670 */
[----:B------:R-:W-:Y:S02]  /*1ce0*/  ISETP.GE.OR.EX P6, PT, R12, UR13, P5, P2 ;  /* 0x0000000d0c007c0c */ /* 0x000fe4000afc6720 */
[----:B------:R-:W-:Y:S02]  /*1cf0*/  ISETP.GE.U32.AND P5, PT, R19, R16, PT ;  /* 0x000000101300720c */ /* 0x000fe40003fa6070 */
[----:B------:R-:W-:-:S04]  /*1d00*/  ISETP.GE.OR.EX P6, PT, R15, UR14, P6, P1 ;  /* 0x0000000e0f007c0c */ /* 0x000fc8000b7c6710 */
[----:B------:R-:W-:Y:S02]  /*1d10*/  ISETP.GE.OR.EX P5, PT, R18, UR15, P6, P5 ;  /* 0x0000000f12007c0c */ /* 0x000fe4000b7a6750 */
[----:B------:R-:W-:-:S11]  /*1d20*/  CS2R R18, SRZ ;  /* 0x0000000000127805 */ /* 0x000fd6000001ff00 */
[----:B------:R-:W-:-:S05]  /*1d30*/  @!P5 IADD3 R41, PT, PT, R17, R43, RZ ;  /* 0x0000002b1129d210 */ /* 0x000fca0007ffe0ff */
[----:B0-----:R-:W-:Y:S01]  /*1d40*/  @!P5 IMAD.WIDE R38, R41, 0x8, R22 ;  /* 0x000000082926d825 */ /* 0x001fe200078e0216 */
[----:B--2---:R0:W-:Y:S04]  /*1d50*/  STG.E.64 desc[UR22][R36.64], R20 ;  /* 0x0000001424007986 */ /* 0x0041e8000c101b16 */
[----:B------:R1:W2:Y:S01]  /*1d60*/  @!P5 LDG.E.64 R18, desc[UR22][R38.64] ;  /* 0x000000162612d981 */ /* 0x0002a2000c1e1b00 */
[----:B------:R-:W-:-:S05]  /*1d70*/  VIADD R43, R43, UR4 ;  /* 0x000000042b2b7c36 */ /* 0x000fca0008000000 */
[----:B------:R-:W-:-:S04]  /*1d80*/  IADD3 R41, P5, PT, R43, R32, RZ ;  /* 0x000000202b297210 */ /* 0x000fc80007fbe0ff */
[----:B------:R-:W-:Y:S01]  /*1d90*/  LEA.HI.X.SX32 R40, R43, R35, 0x1, P5 ;  /* 0x000000232b287211 */ /* 0x000fe200028f0eff */
[----:B0-----:R-:W-:Y:S01]  /*1da0*/  IMAD.WIDE R36, R2, 0x8, R36 ;  /* 0x0000000802247825 */ /* 0x001fe200078e0224 */
[----:B------:R-:W-:Y:S02]  /*1db0*/  CS2R R20, SRZ ;  /* 0x0000000000147805 */ /* 0x000fe4000001ff00 */
[----:B------:R-:W-:-:S04]  /*1dc0*/  ISETP.LT.OR P5, PT, R40, RZ, !P0 ;  /* 0x000000ff2800720c */ /* 0x000fc800047a1670 */
[----:B------:R-:W-:Y:S02]  /*1dd0*/  ISETP.GE.OR.EX P6, PT, R12, UR13, P5, P2 ;  /* 0x0000000d0c007c0c */ /* 0x000fe4000afc6720 */
[----:B------:R-:W-:Y:S02]  /*1de0*/  ISETP.GE.U32.AND P5, PT, R41, R16, PT ;  /* 0x000000102900720c */ /* 0x000fe40003fa6070 */
[----:B------:R-:W-:-:S04]  /*1df0*/  ISETP.GE.OR.EX P6, PT, R15, UR14, P6, P1 ;  /* 0x0000000e0f007c0c */ /* 0x000fc8000b7c6710 */
[----:B------:R-:W-:-:S13]  /*1e00*/  ISETP.GE.OR.EX P5, PT, R40, UR15, P6, P5 ;  /* 0x0000000f28007c0c */ /* 0x000fda000b7a6750 */
[----:B------:R-:W-:-:S04]  /*1e10*/  @!P5 IMAD.IADD R41, R17, 0x1, R43 ;  /* 0x000000011129d824 */ /* 0x000fc800078e022b */
[----:B-1----:R-:W-:Y:S01]  /*1e20*/  @!P5 IMAD.WIDE R38, R41, 0x8, R22 ;  /* 0x000000082926d825 */ /* 0x002fe200078e0216 */
[----:B--2---:R0:W-:Y:S04]  /*1e30*/  STG.E.64 desc[UR22][R36.64], R18 ;  /* 0x0000001224007986 */ /* 0x0041e8000c101b16 */
[----:B------:R1:W2:Y:S01]  /*1e40*/  @!P5 LDG.E.64 R20, desc[UR22][R38.64] ;  /* 0x000000162614d981 */ /* 0x0002a2000c1e1b00 */
[----:B------:R-:W-:Y:S01]  /*1e50*/  VIADD R43, R43, UR4 ;  /* 0x000000042b2b7c36 */ /* 0x000fe20008000000 */
[----:B------:R-:W-:Y:S04]  /*1e60*/  BSSY.RECONVERGENT B0, `(.L_x_85) ;  /* 0x0000010000007945 */ /* 0x000fe80003800200 */
[----:B------:R-:W-:-:S04]  /*1e70*/  IADD3 R41, P5, PT, R43, R32, RZ ;  /* 0x000000202b297210 */ /* 0x000fc80007fbe0ff */
[----:B------:R-:W-:Y:S02]  /*1e80*/  LEA.HI.X.SX32 R42, R43, R35, 0x1, P5 ;  /* 0x000000232b2a7211 */ /* 0x000fe400028f0eff */
[----:B-1----:R-:W-:Y:S02]  /*1e90*/  CS2R R38, SRZ ;  /* 0x0000000000267805 */ /* 0x002fe4000001ff00 */
[----:B------:R-:W-:-:S04]  /*1ea0*/  ISETP.LT.OR P5, PT, R42, RZ, !P0 ;  /* 0x000000ff2a00720c */ /* 0x000fc800047a1670 */
[----:B------:R-:W-:Y:S02]  /*1eb0*/  ISETP.GE.OR.EX P5, PT, R12, UR13, P5, P2 ;  /* 0x0000000d0c007c0c */ /* 0x000fe4000afa6720 */
[----:B------:R-:W-:Y:S01]  /*1ec0*/  ISETP.GE.U32.AND P2, PT, R41, R16, PT ;  /* 0x000000102900720c */ /* 0x000fe20003f46070 */
[----:B------:R-:W-:Y:S01]  /*1ed0*/  IMAD.WIDE R40, R2, 0x8, R36 ;  /* 0x0000000802287825 */ /* 0x000fe200078e0224 */
[----:B------:R-:W-:-:S04]  /*1ee0*/  ISETP.GE.OR.EX P5, PT, R15, UR14, P5, P1 ;  /* 0x0000000e0f007c0c */ /* 0x000fc8000afa6710 */
[----:B------:R-:W-:Y:S01]  /*1ef0*/  ISETP.GE.OR.EX P5, PT, R42, UR15, P5, P2 ;  /* 0x0000000f2a007c0c */ /* 0x000fe2000afa6720 */
[----:B0-----:R-:W-:Y:S01]  /*1f00*/  IMAD.WIDE R18, R2, 0x8, R40 ;  /* 0x0000000802127825 */ /* 0x001fe200078e0228 */
[----:B--2---:R0:W-:Y:S11]  /*1f10*/  STG.E.64 desc[UR22][R40.64], R20 ;  /* 0x0000001428007986 */ /* 0x0041f6000c101b16 */
[----:B------:R-:W-:Y:S05]  /*1f20*/  @P5 BRA `(.L_x_86) ;  /* 0x00000000000c5947 */ /* 0x000fea0003800000 */
[----:B------:R-:W-:-:S04]  /*1f30*/  IMAD.IADD R39, R17, 0x1, R43 ;  /* 0x0000000111277824 */ /* 0x000fc800078e022b */
[----:B------:R-:W-:-:S06]  /*1f40*/  IMAD.WIDE R38, R39, 0x8, R22 ;  /* 0x0000000827267825 */ /* 0x000fcc00078e0216 */
[----:B------:R-:W5:Y:S02]  /*1f50*/  LDG.E.64 R38, desc[UR22][R38.64] ;  /* 0x0000001626267981 */ /* 0x000f64000c1e1b00 */
.L_x_86:
[----:B------:R-:W-:Y:S05]  /*1f60*/  BSYNC.RECONVERGENT B0 ;  /* 0x0000000000007941 */ /* 0x000fea0003800200 */
.L_x_85:
[----:B-----5:R1:W-:Y:S01]  /*1f70*/  STG.E.64 desc[UR22][R18.64], R38 ;  /* 0x0000002612007986 */ /* 0x0203e2000c101b16 */
[----:B------:R-:W-:Y:S01]  /*1f80*/  IADD3 R7, PT, PT, R7, 0x4, RZ ;  /* 0x0000000407077810 */ /* 0x000fe20007ffe0ff */
[----:B------:R-:W-:-:S07]  /*1f90*/  IMAD.WIDE R36, R2, 0x8, R18 ;  /* 0x0000000802247825 */ /* 0x000fce00078e0212 */
.L_x_84:
[----:B------:R-:W-:-:S13]  /*1fa0*/  ISETP.NE.AND P1, PT, R5, RZ, PT ;  /* 0x000000ff0500720c */ /* 0x000fda0003f25270 */
[----:B------:R-:W-:Y:S05]  /*1fb0*/  @!P1 BRA `(.L_x_83) ;  /* 0x0000000000fc9947 */ /* 0x000fea0003800000 */
[----:B------:R-:W-:-:S13]  /*1fc0*/  ISETP.NE.AND P1, PT, R5, 0x1, PT ;  /* 0x000000010500780c */ /* 0x000fda0003f25270 */
[----:B------:R-:W-:Y:S05]  /*1fd0*/  @!P1 BRA `(.L_x_87) ;  /* 0x0000000000909947 */ /* 0x000fea0003800000 */
[----:B------:R-:W0:Y:S01]  /*1fe0*/  LDCU UR4, c[0x0][0x3c8] ;  /* 0x00007900ff0477ac */ /* 0x000e220008000800 */
[----:B------:R-:W2:Y:S01]  /*1ff0*/  LDCU UR5, c[0x0][0x390] ;  /* 0x00007200ff0577ac */ /* 0x000ea20008000800 */
[----:B0-----:R-:W-:Y:S01]  /*2000*/  IMAD R41, R7, UR4, RZ ;  /* 0x0000000407297c24 */ /* 0x001fe2000f8e02ff */
[----:B--2---:R-:W-:-:S04]  /*2010*/  ISETP.GE.U32.AND P2, PT, R10, UR5, PT ;  /* 0x000000050a007c0c */ /* 0x004fc8000bf46070 */
[----:B-1----:R-:W-:-:S04]  /*2020*/  IADD3 R19, P1, PT, R41, R32, RZ ;  /* 0x0000002029137210 */ /* 0x002fc80007f3e0ff */
[----:B------:R-:W-:Y:S02]  /*2030*/  LEA.HI.X.SX32 R18, R41, R35, 0x1, P1 ;  /* 0x0000002329127211 */ /* 0x000fe400008f0eff */
[----:B------:R-:W-:Y:S02]  /*2040*/  ISETP.GE.U32.AND P1, PT, R13, R14, PT ;  /* 0x0000000e0d00720c */ /* 0x000fe40003f26070 */
[----:B------:R-:W-:-:S04]  /*2050*/  ISETP.LT.OR P5, PT, R18, RZ, !P0 ;  /* 0x000000ff1200720c */ /* 0x000fc800047a1670 */
[----:B------:R-:W-:Y:S02]  /*2060*/  ISETP.GE.OR.EX P6, PT, R12, UR13, P5, P2 ;  /* 0x0000000d0c007c0c */ /* 0x000fe4000afc6720 */
[----:B------:R-:W-:Y:S02]  /*2070*/  ISETP.GE.U32.AND P5, PT, R19, R16, PT ;  /* 0x000000101300720c */ /* 0x000fe40003fa6070 */
[----:B------:R-:W-:-:S04]  /*2080*/  ISETP.GE.OR.EX P6, PT, R15, UR14, P6, P1 ;  /* 0x0000000e0f007c0c */ /* 0x000fc8000b7c6710 */
[----:B------:R-:W-:Y:S02]  /*2090*/  ISETP.GE.OR.EX P5, PT, R18, UR15, P6, P5 ;  /* 0x0000000f12007c0c */ /* 0x000fe4000b7a6750 */
[----:B------:R-:W-:-:S11]  /*20a0*/  CS2R R18, SRZ ;  /* 0x0000000000127805 */ /* 0x000fd6000001ff00 */
[----:B------:R-:W-:-:S04]  /*20b0*/  @!P5 IMAD.IADD R39, R17, 0x1, R41 ;  /* 0x000000011127d824 */ /* 0x000fc800078e0229 */
[----:B------:R-:W-:-:S05]  /*20c0*/  @!P5 IMAD.WIDE R38, R39, 0x8, R22 ;  /* 0x000000082726d825 */ /* 0x000fca00078e0216 */
[----:B------:R0:W2:Y:S01]  /*20d0*/  @!P5 LDG.E.64 R18, desc[UR22][R38.64] ;  /* 0x000000162612d981 */ /* 0x0000a2000c1e1b00 */
[----:B------:R-:W-:Y:S01]  /*20e0*/  VIADD R41, R41, UR4 ;  /* 0x0000000429297c36 */ /* 0x000fe20008000000 */
[----:B------:R-:W-:Y:S04]  /*20f0*/  BSSY.RECONVERGENT B0, `(.L_x_88) ;  /* 0x000000f000007945 */ /* 0x000fe80003800200 */
[----:B------:R-:W-:-:S04]  /*2100*/  IADD3 R21, P5, PT, R41, R32, RZ ;  /* 0x0000002029157210 */ /* 0x000fc80007fbe0ff */
[----:B------:R-:W-:Y:S02]  /*2110*/  LEA.HI.X.SX32 R20, R41, R35, 0x1, P5 ;  /* 0x0000002329147211 */ /* 0x000fe400028f0eff */
[----:B0-----:R-:W-:Y:S02]  /*2120*/  CS2R R38, SRZ ;  /* 0x0000000000267805 */ /* 0x001fe4000001ff00 */
[----:B------:R-:W-:-:S04]  /*2130*/  ISETP.LT.OR P5, PT, R20, RZ, !P0 ;  /* 0x000000ff1400720c */ /* 0x000fc800047a1670 */
[----:B------:R-:W-:Y:S02]  /*2140*/  ISETP.GE.OR.EX P5, PT, R12, UR13, P5, P2 ;  /* 0x0000000d0c007c0c */ /* 0x000fe4000afa6720 */
[----:B------:R-:W-:Y:S02]  /*2150*/  ISETP.GE.U32.AND P2, PT, R21, R16, PT ;  /* 0x000000101500720c */ /* 0x000fe40003f46070 */
[----:B------:R-:W-:-:S04]  /*2160*/  ISETP.GE.OR.EX P5, PT, R15, UR14, P5, P1 ;  /* 0x0000000e0f007c0c */ /* 0x000fc8000afa6710 */
[----:B------:R-:W-:Y:S01]  /*2170*/  ISETP.GE.OR.EX P5, PT, R20, UR15, P5, P2 ;  /* 0x0000000f14007c0c */ /* 0x000fe2000afa6720 */
[----:B------:R-:W-:Y:S01]  /*2180*/  IMAD.WIDE R20, R2, 0x8, R36 ;  /* 0x0000000802147825 */ /* 0x000fe200078e0224 */
[----:B--2---:R0:W-:Y:S11]  /*2190*/  STG.E.64 desc[UR22][R36.64], R18 ;  /* 0x0000001224007986 */ /* 0x0041f6000c101b16 */
[----:B------:R-:W-:Y:S05]  /*21a0*/  @P5 BRA `(.L_x_89) ;  /* 0x00000000000c5947 */ /* 0x000fea0003800000 */
[----:B------:R-:W-:-:S04]  /*21b0*/  IMAD.IADD R39, R17, 0x1, R41 ;  /* 0x0000000111277824 */ /* 0x000fc800078e0229 */
[----:B------:R-:W-:-:S06]  /*21c0*/  IMAD.WIDE R38, R39, 0x8, R22 ;  /* 0x0000000827267825 */ /* 0x000fcc00078e0216 */
[----:B------:R-:W5:Y:S02]  /*21d0*/  LDG.E.64 R38, desc[UR22][R38.64] ;  /* 0x0000001626267981 */ /* 0x000f64000c1e1b00 */
.L_x_89:
[----:B------:R-:W-:Y:S05]  /*21e0*/  BSYNC.RECONVERGENT B0 ;  /* 0x0000000000007941 */ /* 0x000fea0003800200 */
.L_x_88:
[----:B-----5:R2:W-:Y:S01]  /*21f0*/  STG.E.64 desc[UR22][R20.64], R38 ;  /* 0x0000002614007986 */ /* 0x0205e2000c101b16 */
[----:B------:R-:W-:Y:S02]  /*2200*/  VIADD R7, R7, 0x2 ;  /* 0x0000000207077836 */ /* 0x000fe40000000000 */
[----:B0-----:R-:W-:-:S07]  /*2210*/  IMAD.WIDE R36, R2, 0x8, R20 ;  /* 0x0000000802247825 */ /* 0x001fce00078e0214 */
.L_x_87:
[----:B------:R-:W3:Y:S02]  /*2220*/  LDCU UR4, c[0x0][0x3a4] ;  /* 0x00007480ff0477ac */ /* 0x000ee40008000800 */
[----:B---3--:R-:W-:-:S04]  /*2230*/  ULOP3.LUT UR4, UR4, 0x1, URZ, 0xc0, !UPT ;  /* 0x0000000104047892 */ /* 0x008fc8000f8ec0ff */
[----:B------:R-:W-:-:S09]  /*2240*/  UISETP.NE.U32.AND UP0, UPT, UR4, 0x1, UPT ;  /* 0x000000010400788c */ /* 0x000fd2000bf05070 */
[----:B------:R-:W-:Y:S05]  /*2250*/  BRA.U UP0, `(.L_x_83) ;  /* 0x0000000100547547 */ /* 0x000fea000b800000 */
[----:B------:R-:W1:Y:S01]  /*2260*/  LDCU UR4, c[0x0][0x3c8] ;  /* 0x00007900ff0477ac */ /* 0x000e620008000800 */
[----:B------:R-:W-:Y:S01]  /*2270*/  ISETP.GE.U32.AND P2, PT, R13, R14, PT ;  /* 0x0000000e0d00720c */ /* 0x000fe20003f46070 */
[----:B------:R-:W-:Y:S01]  /*2280*/  BSSY.RECONVERGENT B0, `(.L_x_90) ;  /* 0x0000010000007945 */ /* 0x000fe20003800200 */
[----:B------:R-:W3:Y:S01]  /*2290*/  LDCU UR5, c[0x0][0x390] ;  /* 0x00007200ff0577ac */ /* 0x000ee20008000800 */
[----:B-1----:R-:W-:-:S05]  /*22a0*/  IMAD R19, R7, UR4, RZ ;  /* 0x0000000407137c24 */ /* 0x002fca000f8e02ff */
[----:B------:R-:W-:-:S04]  /*22b0*/  IADD3 R7, P1, PT, R19, R32, RZ ;  /* 0x0000002013077210 */ /* 0x000fc80007f3e0ff */
[----:B------:R-:W-:Y:S02]  /*22c0*/  LEA.HI.X.SX32 R18, R19, R35, 0x1, P1 ;  /* 0x0000002313127211 */ /* 0x000fe400008f0eff */
[----:B---3--:R-:W-:Y:S02]  /*22d0*/  ISETP.GE.U32.AND P1, PT, R10, UR5, PT ;  /* 0x000000050a007c0c */ /* 0x008fe4000bf26070 */
[----:B------:R-:W-:-:S04]  /*22e0*/  ISETP.LT.OR P0, PT, R18, RZ, !P0 ;  /* 0x000000ff1200720c */ /* 0x000fc80004701670 */
[----:B------:R-:W-:Y:S02]  /*22f0*/  ISETP.GE.OR.EX P0, PT, R12, UR13, P0, P1 ;  /* 0x0000000d0c007c0c */ /* 0x000fe40008706710 */
[----:B------:R-:W-:Y:S02]  /*2300*/  ISETP.GE.U32.AND P1, PT, R7, R16, PT ;  /* 0x000000100700720c */ /* 0x000fe40003f26070 */
[----:B------:R-:W-:Y:S02]  /*2310*/  ISETP.GE.OR.EX P0, PT, R15, UR14, P0, P2 ;  /* 0x0000000e0f007c0c */ /* 0x000fe40008706720 */
[----:B------:R-:W-:Y:S02]  /*2320*/  CS2R R14, SRZ ;  /* 0x00000000000e7805 */ /* 0x000fe4000001ff00 */
[----:B------:R-:W-:-:S13]  /*2330*/  ISETP.GE.OR.EX P0, PT, R18, UR15, P0, P1 ;  /* 0x0000000f12007c0c */ /* 0x000fda0008706710 */
[----:B------:R-:W-:Y:S05]  /*2340*/  @P0 BRA `(.L_x_91) ;  /* 0x00000000000c0947 */ /* 0x000fea0003800000 */
[----:B------:R-:W-:-:S05]  /*2350*/  IADD3 R15, PT, PT, R17, R19, RZ ;  /* 0x00000013110f7210 */ /* 0x000fca0007ffe0ff */
[----:B------:R-:W-:-:S06]  /*2360*/  IMAD.WIDE R14, R15, 0x8, R22 ;  /* 0x000000080f0e7825 */ /* 0x000fcc00078e0216 */
[----:B------:R-:W5:Y:S02]  /*2370*/  LDG.E.64 R14, desc[UR22][R14.64] ;  /* 0x000000160e0e7981 */ /* 0x000f64000c1e1b00 */
.L_x_91:
[----:B------:R-:W-:Y:S05]  /*2380*/  BSYNC.RECONVERGENT B0 ;  /* 0x0000000000007941 */ /* 0x000fea0003800200 */
.L_x_90:
[----:B-----5:R1:W-:Y:S02]  /*2390*/  STG.E.64 desc[UR22][R36.64], R14 ;  /* 0x0000000e24007986 */ /* 0x0203e4000c101b16 */
[----:B-1----:R-:W-:-:S07]  /*23a0*/  IMAD.WIDE R36, R2, 0x8, R36 ;  /* 0x0000000802247825 */ /* 0x002fce00078e0224 */
.L_x_83:
[----:B------:R-:W-:Y:S05]  /*23b0*/  @P4 BRA `(.L_x_92) ;  /* 0xffffffec005c4947 */ /* 0x000fea000383ffff */
[----:B------:R-:W-:Y:S05]  /*23c0*/  @P3 BRA `(.L_x_93) ;  /* 0xffffffec00383947 */ /* 0x000fea000383ffff */
[----:B------:R-:W3:Y:S01]  /*23d0*/  LDCU UR4, c[0x0][0x360] ;  /* 0x00006c00ff0477ac */ /* 0x000ee20008000800 */
[----:B------:R-:W3:Y:S01]  /*23e0*/  LDC R7, c[0x0][0x370] ;  /* 0x0000dc00ff077b82 */ /* 0x000ee20000000800 */
[----:B------:R-:W4:Y:S01]  /*23f0*/  LDCU.64 UR6, c[0x0][0x380] ;  /* 0x00007000ff0677ac */ /* 0x000f220008000a00 */
[----:B---3--:R-:W-:-:S05]  /*2400*/  IMAD R7, R7, UR4, RZ ;  /* 0x0000000407077c24 */ /* 0x008fca000f8e02ff */
[----:B------:R-:W-:-:S05]  /*2410*/  IADD3 R0, P0, PT, R7, R0, RZ ;  /* 0x0000000007007210 */ /* 0x000fca0007f1e0ff */
[----:B------:R-:W-:Y:S01]  /*2420*/  IMAD.X R3, RZ, RZ, R3, P0 ;  /* 0x000000ffff037224 */ /* 0x000fe200000e0603 */
[----:B----4-:R-:W-:-:S04]  /*2430*/  ISETP.GE.U32.AND P0, PT, R0, UR6, PT ;  /* 0x0000000600007c0c */ /* 0x010fc8000bf06070 */
[----:B------:R-:W-:-:S13]  /*2440*/  ISETP.GE.AND.EX P0, PT, R3, UR7, PT, P0 ;  /* 0x0000000703007c0c */ /* 0x000fda000bf06300 */
[----:B------:R-:W-:Y:S05]  /*2450*/  @!P0 BRA `(.L_x_94) ;  /* 0xffffffdc008c8947 */ /* 0x000fea000383ffff */
[----:B------:R-:W-:Y:S05]  /*2460*/  EXIT ;  /* 0x000000000000794d */ /* 0x000fea0003800000 */
        .weak           $__internal_3_$__cuda_sm20_div_s64
        .type           $__internal_3_$__cuda_sm20_div_s64,@function
        .size           $__internal_3_$__cuda_sm20_div_s64,(.L_x_191 - $__internal_3_$__cuda_sm20_div_s64)
$__internal_3_$__cuda_sm20_div_s64:
        /* <DEDUP_REMOVED lines=28> */
[----:B------:R-:W-:-:S03]  /*2630*/  IADD3 R29, P0, PT, RZ, -R20, RZ ;  /* 0x80000014ff1d7210 */ /* 0x000fc60007f1e0ff */
[----:B------:R-:W-:Y:S02]  /*2640*/  IMAD R21, R27, R10, R21 ;  /* 0x0000000a1b157224 */ /* 0x000fe400078e0215 */
[----:B------:R-:W-:-:S04]  /*2650*/  IMAD.HI.U32 R24, R25, R29, RZ ;  /* 0x0000001d19187227 */ /* 0x000fc800078e00ff */
[----:B------:R-:W-:Y:S02]  /*2660*/  IMAD.X R20, RZ, RZ, ~R21, P0 ;  /* 0x000000ffff147224 */ /* 0x000fe400000e0e15 */
[----:B------:R-:W-:Y:S02]  /*2670*/  IMAD.X R21, RZ, RZ, ~R18, P4 ;  /* 0x000000ffff157224 */ /* 0x000fe400020e0e12 */
[----:B------:R-:W-:-:S03]  /*2680*/  IMAD.WIDE.U32 R24, P0, R25, R20, R24 ;  /* 0x0000001419187225 */ /* 0x000fc60007800018 */
[-C--:B------:R-:W-:Y:S01]  /*2690*/  SEL R26, R21, R18.reuse, !P3 ;  /* 0x00000012151a7207 */ /* 0x080fe20005800000 */
[----:B------:R-:W-:Y:S01]  /*26a0*/  HFMA2 R21, -RZ, RZ, 0, 0 ;  /* 0x00000000ff157431 */ /* 0x000fe200000001ff */
[----:B------:R-:W-:Y:S01]  /*26b0*/  LOP3.LUT R18, R19, R18, RZ, 0x3c, !PT ;  /* 0x0000001213127212 */ /* 0x000fe200078e3cff */
        /* <DEDUP_REMOVED lines=19> */
[----:B------:R-:W-:Y:S01]  /*27f0*/  IMAD R21, R27, R10, R21 ;  /* 0x0000000a1b157224 */ /* 0x000fe200078e0215 */
[----:B------:R-:W-:-:S03]  /*2800*/  IADD3.X R24, PT, PT, RZ, R27, RZ, P2, !PT ;  /* 0x0000001bff187210 */ /* 0x000fc600017fe4ff */
[----:B------:R-:W-:Y:S01]  /*2810*/  IMAD.X R33, R26, 0x1, ~R21, P1 ;  /* 0x000000011a217824 */ /* 0x000fe200008e0e15 */
[----:B------:R-:W-:-:S04]  /*2820*/  IADD3 R21, P1, PT, R31, -R10, RZ ;  /* 0x8000000a1f157210 */ /* 0x000fc80007f3e0ff */
[C---:B------:R-:W-:Y:S01]  /*2830*/  ISETP.GE.U32.AND.EX P0, PT, R33.reuse, R11, PT, P0 ;  /* 0x0000000b2100720c */ /* 0x040fe20003f06100 */
[----:B------:R-:W-:-:S03]  /*2840*/  IMAD.X R29, R33, 0x1, ~R11, P1 ;  /* 0x00000001211d7824 */ /* 0x000fc600008e0e0b */
[----:B------:R-:W-:Y:S02]  /*2850*/  SEL R21, R21, R31, P0 ;  /* 0x0000001f15157207 */ /* 0x000fe40000000000 */
[----:B------:R-:W-:Y:S02]  /*2860*/  SEL R25, R20, R25, P0 ;  /* 0x0000001914197207 */ /* 0x000fe40000000000 */
[----:B------:R-:W-:Y:S02]  /*2870*/  SEL R29, R29, R33, P0 ;  /* 0x000000211d1d7207 */ /* 0x000fe40000000000 */
[----:B------:R-:W-:Y:S02]  /*2880*/  ISETP.GE.U32.AND P1, PT, R21, R10, PT ;  /* 0x0000000a1500720c */ /* 0x000fe40003f26070 */
[----:B------:R-:W-:Y:S02]  /*2890*/  SEL R20, R24, R27, P0 ;  /* 0x0000001b18147207 */ /* 0x000fe40000000000 */
[----:B------:R-:W-:-:S02]  /*28a0*/  IADD3 R10, P2, PT, R25, 0x1, RZ ;  /* 0x00000001190a7810 */ /* 0x000fc40007f5e0ff */
[----:B------:R-:W-:Y:S02]  /*28b0*/  ISETP.GE.U32.AND.EX P0, PT, R29, R11, PT, P1 ;  /* 0x0000000b1d00720c */ /* 0x000fe40003f06110 */
[----:B------:R-:W-:Y:S01]  /*28c0*/  ISETP.GE.AND P1, PT, R18, RZ, PT ;  /* 0x000000ff1200720c */ /* 0x000fe20003f26270 */
[----:B------:R-:W-:Y:S01]  /*28d0*/  IMAD.X R21, RZ, RZ, R20, P2 ;  /* 0x000000ffff157224 */ /* 0x000fe200010e0614 */
[----:B------:R-:W-:-:S04]  /*28e0*/  SEL R10, R10, R25, P0 ;  /* 0x000000190a0a7207 */ /* 0x000fc80000000000 */
[----:B------:R-:W-:Y:S02]  /*28f0*/  SEL R21, R21, R20, P0 ;  /* 0x0000001415157207 */ /* 0x000fe40000000000 */
[-C--:B------:R-:W-:Y:S02]  /*2900*/  IADD3 R11, P2, PT, RZ, -R10.reuse, RZ ;  /* 0x8000000aff0b7210 */ /* 0x080fe40007f5e0ff */
[----:B------:R-:W-:Y:S01]  /*2910*/  ISETP.NE.U32.AND P0, PT, R17, RZ, PT ;  /* 0x000000ff1100720c */ /* 0x000fe20003f05070 */
[----:B------:R-:W-:Y:S01]  /*2920*/  IMAD.MOV.U32 R17, RZ, RZ, 0x0 ;  /* 0x00000000ff117424 */ /* 0x000fe200078e00ff */
[----:B------:R-:W-:Y:S01]  /*2930*/  SEL R18, R11, R10, !P1 ;  /* 0x0000000a0b127207 */ /* 0x000fe20004800000 */
[----:B------:R-:W-:Y:S01]  /*2940*/  IMAD.X R20, RZ, RZ, ~R21, P2 ;  /* 0x000000ffff147224 */ /* 0x000fe200010e0e15 */
[----:B------:R-:W-:-:S04]  /*2950*/  ISETP.NE.AND.EX P0, PT, R19, RZ, PT, P0 ;  /* 0x000000ff1300720c */ /* 0x000fc80003f05300 */
[----:B------:R-:W-:Y:S02]  /*2960*/  SEL R21, R20, R21, !P1 ;  /* 0x0000001514157207 */ /* 0x000fe40004800000 */
[----:B------:R-:W-:Y:S02]  /*2970*/  SEL R18, R18, 0xffffffff, P0 ;  /* 0xffffffff12127807 */ /* 0x000fe40000000000 */
[----:B------:R-:W-:Y:S01]  /*2980*/  SEL R21, R21, 0xffffffff, P0 ;  /* 0xffffffff15157807 */ /* 0x000fe20000000000 */
[----:B------:R-:W-:Y:S06]  /*2990*/  RET.REL.NODEC R16 `(_ZN2at6native14vol2col_kernelIdEEvlPKT_iiiiiiiiiiiiiiiiiiPS2_) ;  /* 0xffffffd410987950 */ /* 0x000fec0003c3ffff */
.L_x_95:
        /* <DEDUP_REMOVED lines=14> */
.L_x_191:


//--------------------- .text._ZN2at6native13vol2im_kernelIN3c108BFloat16EfEEvlPKT_jjjjjjjjjjjjjjjjjjjPS4_ --------------------------
	.section	.text._ZN2at6native13vol2im_kernelIN3c108BFloat16EfEEvlPKT_jjjjjjjjjjjjjjjjjjjPS4_,"ax",@progbits
	.align	128
        .global         _ZN2at6native13vol2im_kernelIN3c108BFloat16EfEEvlPKT_jjjjjjjjjjjjjjjjjjjPS4_
        .type           _ZN2at6native13vol2im_kernelIN3c108BFloat16EfEEvlPKT_jjjjjjjjjjjjjjjjjjjPS4_,@function
        .size           _ZN2at6native13vol2im_kernelIN3c108BFloat16EfEEvlPKT_jjjjjjjjjjjjjjjjjjjPS4_,(.L_x_196 - _ZN2at6native13vol2im_kernelIN3c108BFloat16EfEEvlPKT_jjjjjjjjjjjjjjjjjjjPS4_)
        .other          _ZN2at6native13vol2im_kernelIN3c108BFloat16EfEEvlPKT_jjjjjjjjjjjjjjjjjjjPS4_,@"STO_CUDA_ENTRY STV_DEFAULT"
_ZN2at6native13vol2im_kernelIN3c108BFloat16EfEEvlPKT_jjjjjjjjjjjjjjjjjjjPS4_:
.text._ZN2at6native13vol2im_kernelIN3c108BFloat16EfEEvlPKT_jjjjjjjjjjjjjjjjjjjPS4_:
        /* <DEDUP_REMOVED lines=10> */
[----:B------:R-:W-:Y:S01]  /*00a0*/  IMAD.MOV.U32 R0, RZ, RZ, R2 ;  /* 0x000000ffff007224 */ /* 0x000fe200078e0002 */
[----:B------:R-:W0:Y:S06]  /*00b0*/  LDCU.64 UR8, c[0x0][0x358] ;  /* 0x00006b00ff0877ac */ /* 0x000e2c0008000a00 */
.L_x_117:
[----:B------:R-:W1:Y:S01]  /*00c0*/  LDCU UR7, c[0x0][0x398] ;  /* 0x00007300ff0777ac */ /* 0x000e620008000800 */
[----:B------:R-:W2:Y:S01]  /*00d0*/  LDC.64 R12, c[0x0][0x3c8] ;  /* 0x0000f200ff0c7b82 */ /* 0x000ea20000000a00 */
[----:B------:R-:W-:Y:S01]  /*00e0*/  BSSY.RECONVERGENT B0, `(.L_x_96) ;  /* 0x0000060000007945 */ /* 0x000fe20003800200 */
[----:B------:R-:W3:Y:S01]  /*00f0*/  LDCU.64 UR10, c[0x0][0x390] ;  /* 0x00007200ff0a77ac */ /* 0x000ee20008000a00 */
[----:B------:R-:W4:Y:S01]  /*0100*/  LDCU.64 UR4, c[0x0][0x3b0] ;  /* 0x00007600ff0477ac */ /* 0x000f220008000a00 */
[----:B------:R-:W5:Y:S01]  /*0110*/  LDCU UR6, c[0x0][0x3ac] ;  /* 0x00007580ff0677ac */ /* 0x000f620008000800 */
[----:B-1----:R-:W1:Y:S01]  /*0120*/  I2F.U32.RP R2, UR7 ;  /* 0x0000000700027d06 */ /* 0x002e620008209000 */
[----:B------:R-:W-:-:S07]  /*0130*/  ISETP.NE.U32.AND P2, PT, RZ, UR7, PT ;  /* 0x00000007ff007c0c */ /* 0x000fce000bf45070 */
[----:B---3--:R-:W3:Y:S08]  /*0140*/  I2F.U32.RP R7, UR11 ;  /* 0x0000000b00077d06 */ /* 0x008ef00008209000 */
[----:B-1----:R-:W1:Y:S08]  /*0150*/  MUFU.RCP R2, R2 ;  /* 0x0000000200027308 */ /* 0x002e700000001000 */
[----:B---3--:R-:W-:Y:S01]  /*0160*/  MUFU.RCP R7, R7 ;  /* 0x0000000700077308 */ /* 0x008fe20000001000 */
[----:B-1----:R-:W-:-:S07]  /*0170*/  IADD3 R4, PT, PT, R2, 0xffffffe, RZ ;  /* 0x0ffffffe02047810 */ /* 0x002fce0007ffe0ff */
[----:B------:R1:W3:Y:S02]  /*0180*/  F2I.FTZ.U32.TRUNC.NTZ R5, R4 ;  /* 0x0000000400057305 */ /* 0x0002e4000021f000 */
[----:B-1----:R-:W-:Y:S02]  /*0190*/  IMAD.MOV.U32 R4, RZ, RZ, RZ ;  /* 0x000000ffff047224 */ /* 0x002fe400078e00ff */
[----:B---3--:R-:W-:-:S04]  /*01a0*/  IMAD.MOV R9, RZ, RZ, -R5 ;  /* 0x000000ffff097224 */ /* 0x008fc800078e0a05 */
[----:B------:R-:W-:-:S04]  /*01b0*/  IMAD R9, R9, UR7, RZ ;  /* 0x0000000709097c24 */ /* 0x000fc8000f8e02ff */
[----:B------:R-:W-:-:S04]  /*01c0*/  IMAD.HI.U32 R5, R5, R9, R4 ;  /* 0x0000000905057227 */ /* 0x000fc800078e0004 */
[----:B------:R-:W-:Y:S02]  /*01d0*/  VIADD R4, R7, 0xffffffe ;  /* 0x0ffffffe07047836 */ /* 0x000fe40000000000 */
[----:B------:R-:W-:Y:S01]  /*01e0*/  IMAD.HI.U32 R2, R5, R0, RZ ;  /* 0x0000000005027227 */ /* 0x000fe200078e00ff */
[----:B------:R-:W1:Y:S04]  /*01f0*/  I2F.U32.RP R7, UR10 ;  /* 0x0000000a00077d06 */ /* 0x000e680008209000 */
[----:B------:R-:W-:-:S05]  /*0200*/  IADD3 R5, PT, PT, -R2, RZ, RZ ;  /* 0x000000ff02057210 */ /* 0x000fca0007ffe1ff */
[----:B------:R-:W-:Y:S02]  /*0210*/  IMAD R6, R5, UR7, R0 ;  /* 0x0000000705067c24 */ /* 0x000fe4000f8e0200 */
[----:B------:R3:W0:Y:S03]  /*0220*/  F2I.FTZ.U32.TRUNC.NTZ R5, R4 ;  /* 0x0000000400057305 */ /* 0x000626000021f000 */
[----:B------:R-:W-:-:S05]  /*0230*/  ISETP.GE.U32.AND P0, PT, R6, UR7, PT ;  /* 0x0000000706007c0c */ /* 0x000fca000bf06070 */
[----:B-1----:R-:W1:Y:S01]  /*0240*/  MUFU.RCP R7, R7 ;  /* 0x0000000700077308 */ /* 0x002e620000001000 */
[----:B---3--:R-:W-:Y:S01]  /*0250*/  HFMA2 R4, -RZ, RZ, 0, 0 ;  /* 0x00000000ff047431 */ /* 0x008fe200000001ff */
[----:B0-----:R-:W-:-:S06]  /*0260*/  IADD3 R9, PT, PT, RZ, -R5, RZ ;  /* 0x80000005ff097210 */ /* 0x001fcc0007ffe0ff */
[----:B------:R-:W-:Y:S02]  /*0270*/  @P0 VIADD R6, R6, -UR7 ;  /* 0x8000000706060c36 */ /* 0x000fe40008000000 */
[----:B------:R-:W-:Y:S02]  /*0280*/  @P0 VIADD R2, R2, 0x1 ;  /* 0x0000000102020836 */ /* 0x000fe40000000000 */
[----:B------:R-:W-:Y:S01]  /*0290*/  IMAD R9, R9, UR11, RZ ;  /* 0x0000000b09097c24 */ /* 0x000fe2000f8e02ff */
[----:B------:R-:W-:-:S03]  /*02a0*/  ISETP.GE.U32.AND P1, PT, R6, UR7, PT ;  /* 0x0000000706007c0c */ /* 0x000fc6000bf26070 */
[----:B------:R-:W-:Y:S02]  /*02b0*/  IMAD.HI.U32 R5, R5, R9, R4 ;  /* 0x0000000905057227 */ /* 0x000fe400078e0004 */
[----:B------:R-:W0:Y:S08]  /*02c0*/  LDC.64 R8, c[0x0][0x3a0] ;  /* 0x0000e800ff087b82 */ /* 0x000e300000000a00 */
[----:B------:R-:W-:Y:S01]  /*02d0*/  @P1 VIADD R2, R2, 0x1 ;  /* 0x0000000102021836 */ /* 0x000fe20000000000 */
[----:B------:R-:W-:-:S02]  /*02e0*/  @!P2 LOP3.LUT R2, RZ, UR7, RZ, 0x33, !PT ;  /* 0x00000007ff02ac12 */ /* 0x000fc4000f8e33ff */
[----:B------:R-:W-:-:S03]  /*02f0*/  ISETP.NE.U32.AND P2, PT, RZ, UR11, PT ;  /* 0x0000000bff007c0c */ /* 0x000fc6000bf45070 */
[----:B------:R-:W-:-:S04]  /*0300*/  IMAD.HI.U32 R6, R5, R2, RZ ;  /* 0x0000000205067227 */ /* 0x000fc800078e00ff */
[----:B------:R-:W-:-:S04]  /*0310*/  IMAD.MOV R5, RZ, RZ, -R6 ;  /* 0x000000ffff057224 */ /* 0x000fc800078e0a06 */
[----:B------:R-:W-:Y:S02]  /*0320*/  IMAD R4, R5, UR11, R2 ;  /* 0x0000000b05047c24 */ /* 0x000fe4000f8e0202 */
[----:B-1----:R-:W-:Y:S02]  /*0330*/  VIADD R5, R7, 0xffffffe ;  /* 0x0ffffffe07057836 */ /* 0x002fe40000000000 */
[----:B0-----:R-:W-:Y:S01]  /*0340*/  VIADD R9, R9, 0xffffffff ;  /* 0xffffffff09097836 */ /* 0x001fe20000000000 */
[----:B------:R-:W-:-:S03]  /*0350*/  ISETP.GE.U32.AND P0, PT, R4, UR11, PT ;  /* 0x0000000b04007c0c */ /* 0x000fc6000bf06070 */
[----:B------:R-:W0:Y:S01]  /*0360*/  F2I.FTZ.U32.TRUNC.NTZ R5, R5 ;  /* 0x0000000500057305 */ /* 0x000e22000021f000 */
[----:B--2---:R-:W-:-:S09]  /*0370*/  IMAD R17, R9, R12, 0x1 ;  /* 0x0000000109117424 */ /* 0x004fd200078e020c */
[----:B------:R-:W-:Y:S01]  /*0380*/  @P0 IADD3 R4, PT, PT, R4, -UR11, RZ ;  /* 0x8000000b04040c10 */ /* 0x000fe2000fffe0ff */
[----:B------:R-:W-:-:S03]  /*0390*/  @P0 VIADD R6, R6, 0x1 ;  /* 0x0000000106060836 */ /* 0x000fc60000000000 */
[----:B------:R-:W-:Y:S01]  /*03a0*/  ISETP.GE.U32.AND P1, PT, R4, UR11, PT ;  /* 0x0000000b04007c0c */ /* 0x000fe2000bf26070 */
[----:B0-----:R-:W-:Y:S02]  /*03b0*/  IMAD.MOV R7, RZ, RZ, -R5 ;  /* 0x000000ffff077224 */ /* 0x001fe400078e0a05 */
[----:B------:R-:W-:Y:S02]  /*03c0*/  IMAD.MOV.U32 R4, RZ, RZ, RZ ;  /* 0x000000ffff047224 */ /* 0x000fe400078e00ff */
[----:B------:R-:W-:-:S04]  /*03d0*/  IMAD R7, R7, UR10, RZ ;  /* 0x0000000a07077c24 */ /* 0x000fc8000f8e02ff */
[----:B------:R-:W-:Y:S02]  /*03e0*/  IMAD.HI.U32 R7, R5, R7, R4 ;  /* 0x0000000705077227 */ /* 0x000fe400078e0004 */
[----:B------:R-:W0:Y:S02]  /*03f0*/  LDC R4, c[0x0][0x3a8] ;  /* 0x0000ea00ff047b82 */ /* 0x000e240000000800 */
[----:B------:R-:W-:Y:S01]  /*0400*/  @P1 IADD3 R6, PT, PT, R6, 0x1, RZ ;  /* 0x0000000106061810 */ /* 0x000fe20007ffe0ff */
[----:B------:R-:W-:Y:S01]  /*0410*/  IMAD.MOV R5, RZ, RZ, -R2 ;  /* 0x000000ffff057224 */ /* 0x000fe200078e0a02 */
[----:B------:R-:W-:Y:S02]  /*0420*/  @!P2 LOP3.LUT R6, RZ, UR11, RZ, 0x33, !PT ;  /* 0x0000000bff06ac12 */ /* 0x000fe4000f8e33ff */
[----:B------:R-:W-:-:S03]  /*0430*/  ISETP.NE.U32.AND P1, PT, RZ, UR10, PT ;  /* 0x0000000aff007c0c */ /* 0x000fc6000bf25070 */
[----:B------:R-:W-:-:S04]  /*0440*/  IMAD.HI.U32 R7, R7, R6, RZ ;  /* 0x0000000607077227 */ /* 0x000fc800078e00ff */
[----:B------:R-:W-:Y:S02]  /*0450*/  IMAD.MOV R7, RZ, RZ, -R7 ;  /* 0x000000ffff077224 */ /* 0x000fe400078e0a07 */
[--C-:B------:R-:W-:Y:S02]  /*0460*/  IMAD.MOV R11, RZ, RZ, -R6.reuse ;  /* 0x000000ffff0b7224 */ /* 0x100fe400078e0a06 */
[----:B------:R-:W-:-:S05]  /*0470*/  IMAD R7, R7, UR10, R6 ;  /* 0x0000000a07077c24 */ /* 0x000fca000f8e0206 */
[----:B------:R-:W-:Y:S02]  /*0480*/  ISETP.GE.U32.AND P0, PT, R7, UR10, PT ;  /* 0x0000000a07007c0c */ /* 0x000fe4000bf06070 */
[----:B0-----:R-:W-:Y:S01]  /*0490*/  IADD3 R6, PT, PT, R4, -0x1, RZ ;  /* 0xffffffff04067810 */ /* 0x001fe20007ffe0ff */
[----:B------:R-:W-:Y:S02]  /*04a0*/  IMAD R4, R5, UR7, R0 ;  /* 0x0000000705047c24 */ /* 0x000fe4000f8e0200 */
[----:B------:R-:W-:Y:S02]  /*04b0*/  IMAD R5, R11, UR11, R2 ;  /* 0x0000000b0b057c24 */ /* 0x000fe4000f8e0202 */
[----:B------:R-:W-:Y:S02]  /*04c0*/  IMAD R15, R6, R13, 0x1 ;  /* 0x00000001060f7424 */ /* 0x000fe400078e020d */
[----:B----4-:R-:W-:Y:S01]  /*04d0*/  VIADD R2, R4, UR5 ;  /* 0x0000000504027c36 */ /* 0x010fe20008000000 */
[----:B------:R-:W-:Y:S01]  /*04e0*/  IADD3 R4, PT, PT, R5, UR4, RZ ;  /* 0x0000000405047c10 */ /* 0x000fe2000fffe0ff */
[----:B------:R-:W-:Y:S01]  /*04f0*/  IMAD.MOV.U32 R6, RZ, RZ, RZ ;  /* 0x000000ffff067224 */ /* 0x000fe200078e00ff */
[----:B------:R-:W-:-:S02]  /*0500*/  MOV R5, RZ ;  /* 0x000000ff00057202 */ /* 0x000fc40000000f00 */
[----:B------:R-:W-:Y:S02]  /*0510*/  @P0 IADD3 R7, PT, PT, R7, -UR10, RZ ;  /* 0x8000000a07070c10 */ /* 0x000fe4000fffe0ff */
[----:B------:R-:W-:Y:S02]  /*0520*/  ISETP.GE.U32.AND P2, PT, R2, R15, PT ;  /* 0x0000000f0200720c */ /* 0x000fe40003f46070 */
[----:B------:R-:W-:Y:S02]  /*0530*/  ISETP.GE.U32.AND P0, PT, R7, UR10, PT ;  /* 0x0000000a07007c0c */ /* 0x000fe4000bf06070 */
[----:B------:R-:W-:-:S11]  /*0540*/  ISETP.GE.U32.AND P3, PT, R4, R17, PT ;  /* 0x000000110400720c */ /* 0x000fd60003f66070 */
[----:B------:R-:W-:Y:S01]  /*0550*/  @P0 VIADD R7, R7, -UR10 ;  /* 0x8000000a07070c36 */ /* 0x000fe20008000000 */
[----:B------:R-:W-:-:S05]  /*0560*/  @!P1 LOP3.LUT R7, RZ, UR10, RZ, 0x33, !PT ;  /* 0x0000000aff079c12 */ /* 0x000fca000f8e33ff */
[----:B-----5:R-:W-:Y:S01]  /*0570*/  VIADD R7, R7, UR6 ;  /* 0x0000000607077c36 */ /* 0x020fe20008000000 */
[----:B------:R-:W-:Y:S06]  /*0580*/  @!P2 BRA `(.L_x_97) ;  /* 0x000000000054a947 */ /* 0x000fec0003800000 */
[----:B------:R-:W0:Y:S01]  /*0590*/  LDCU UR4, c[0x0][0x3c0] ;  /* 0x00007800ff0477ac */ /* 0x000e220008000800 */
[----:B------:R-:W-:Y:S01]  /*05a0*/  IMAD.IADD R6, R2, 0x1, -R15 ;  /* 0x0000000102067824 */ /* 0x000fe200078e0a0f */
[----:B0-----:R-:W0:Y:S01]  /*05b0*/  I2F.U32.RP R9, UR4 ;  /* 0x0000000400097d06 */ /* 0x001e220008209000 */
[----:B------:R-:W-:-:S07]  /*05c0*/  ISETP.NE.U32.AND P2, PT, RZ, UR4, PT ;  /* 0x00000004ff007c0c */ /* 0x000fce000bf45070 */
[----:B0-----:R-:W0:Y:S02]  /*05d0*/  MUFU.RCP R9, R9 ;  /* 0x0000000900097308 */ /* 0x001e240000001000 */
[----:B0-----:R-:W-:-:S06]  /*05e0*/  VIADD R10, R9, 0xffffffe ;  /* 0x0ffffffe090a7836 */ /* 0x001fcc0000000000 */
[----:B------:R0:W1:Y:S02]  /*05f0*/  F2I.FTZ.U32.TRUNC.NTZ R11, R10 ;  /* 0x0000000a000b7305 */ /* 0x000064000021f000 */
[----:B0-----:R-:W-:Y:S01]  /*0600*/  IMAD.MOV.U32 R10, RZ, RZ, RZ ;  /* 0x000000ffff0a7224 */ /* 0x001fe200078e00ff */
[----:B-1----:R-:W-:-:S05]  /*0610*/  IADD3 R13, PT, PT, RZ, -R11, RZ ;  /* 0x8000000bff0d7210 */ /* 0x002fca0007ffe0ff */
[----:B------:R-:W-:-:S04]  /*0620*/  IMAD R13, R13, UR4, RZ ;  /* 0x000000040d0d7c24 */ /* 0x000fc8000f8e02ff */
[----:B------:R-:W-:-:S06]  /*0630*/  IMAD.HI.U32 R11, R11, R13, R10 ;  /* 0x0000000d0b0b7227 */ /* 0x000fcc00078e000a */
[----:B------:R-:W-:-:S05]  /*0640*/  IMAD.HI.U32 R11, R11, R6, RZ ;  /* 0x000000060b0b7227 */ /* 0x000fca00078e00ff */
[----:B------:R-:W-:-:S05]  /*0650*/  IADD3 R13, PT, PT, -R11, RZ, RZ ;  /* 0x000000ff0b0d7210 */ /* 0x000fca0007ffe1ff */
[----:B------:R-:W-:-:S05]  /*0660*/  IMAD R6, R13, UR4, R6 ;  /* 0x000000040d067c24 */ /* 0x000fca000f8e0206 */
[----:B------:R-:W-:-:S13]  /*0670*/  ISETP.GE.U32.AND P0, PT, R6, UR4, PT ;  /* 0x0000000406007c0c */ /* 0x000fda000bf06070 */
[----:B------:R-:W-:Y:S02]  /*0680*/  @P0 VIADD R6, R6, -UR4 ;  /* 0x8000000406060c36 */ /* 0x000fe40008000000 */
[----:B------:R-:W-:-:S03]  /*0690*/  @P0 VIADD R11, R11, 0x1 ;  /* 0x000000010b0b0836 */ /* 0x000fc60000000000 */
[----:B------:R-:W-:-:S13]  /*06a0*/  ISETP.GE.U32.AND P1, PT, R6, UR4, PT ;  /* 0x0000000406007c0c */ /* 0x000fda000bf26070 */
[----:B------:R-:W-:Y:S02]  /*06b0*/  @P1 IADD3 R11, PT, PT, R11, 0x1, RZ ;  /* 0x000000010b0b1810 */ /* 0x000fe40007ffe0ff */
[----:B------:R-:W-:-:S05]  /*06c0*/  @!P2 LOP3.LUT R11, RZ, UR4, RZ, 0x33, !PT ;  /* 0x00000004ff0bac12 */ /* 0x000fca000f8e33ff */
[----:B------:R-:W-:-:S07]  /*06d0*/  VIADD R6, R11, 0x1 ;  /* 0x000000010b067836 */ /* 0x000fce0000000000 */
.L_x_97:
[----:B------:R-:W-:Y:S05]  /*06e0*/  BSYNC.RECONVERGENT B0 ;  /* 0x0000000000007941 */ /* 0x000fea0003800200 */
.L_x_96:
[----:B------:R-:W-:Y:S04]  /*06f0*/  BSSY.RECONVERGENT B0, `(.L_x_98) ;  /* 0x0000017000007945 */ /* 0x000fe80003800200 */
[----:B------:R-:W-:Y:S05]  /*0700*/  @!P3 BRA `(.L_x_99) ;  /* 0x000000000054b947 */ /* 0x000fea0003800000 */
[----:B------:R-:W0:Y:S02]  /*0710*/  LDCU UR4, c[0x0][0x3bc] ;  /* 0x00007780ff0477ac */ /* 0x000e240008000800 */
        /* <DEDUP_REMOVED lines=8> */
[----:B------:R-:W-:Y:S01]  /*07a0*/  IMAD.HI.U32 R12, R11, R5, R10 ;  /* 0x000000050b0c7227 */ /* 0x000fe200078e000a */
[----:B------:R-:W-:-:S05]  /*07b0*/  IADD3 R5, PT, PT, -R17, R4, RZ ;  /* 0x0000000411057210 */ /* 0x000fca0007ffe1ff */
[----:B------:R-:W-:-:S04]  /*07c0*/  IMAD.HI.U32 R12, R12, R5, RZ ;  /* 0x000000050c0c7227 */ /* 0x000fc800078e00ff */
[----:B------:R-:W-:-:S04]  /*07d0*/  IMAD.MOV R14, RZ, RZ, -R12 ;  /* 0x000000ffff0e7224 */ /* 0x000fc800078e0a0c */
[----:B------:R-:W-:-:S05]  /*07e0*/  IMAD R5, R14, UR4, R5 ;  /* 0x000000040e057c24 */ /* 0x000fca000f8e0205 */
[----:B------:R-:W-:-:S13]  /*07f0*/  ISETP.GE.U32.AND P0, PT, R5, UR4, PT ;  /* 0x0000000405007c0c */ /* 0x000fda000bf06070 */
[----:B------:R-:W-:Y:S01]  /*0800*/  @P0 IADD3 R5, PT, PT, R5, -UR4, RZ ;  /* 0x8000000405050c10 */ /* 0x000fe2000fffe0ff */
[----:B------:R-:W-:-:S03]  /*0810*/  @P0 VIADD R12, R12, 0x1 ;  /* 0x000000010c0c0836 */ /* 0x000fc60000000000 */
[----:B------:R-:W-:-:S13]  /*0820*/  ISETP.GE.U32.AND P1, PT, R5, UR4, PT ;  /* 0x0000000405007c0c */ /* 0x000fda000bf26070 */
[----:B------:R-:W-:Y:S02]  /*0830*/  @P1 IADD3 R12, PT, PT, R12, 0x1, RZ ;  /* 0x000000010c0c1810 */ /* 0x000fe40007ffe0ff */
[----:B------:R-:W-:-:S05]  /*0840*/  @!P2 LOP3.LUT R12, RZ, UR4, RZ, 0x33, !PT ;  /* 0x00000004ff0cac12 */ /* 0x000fca000f8e33ff */
[----:B------:R-:W-:-:S07]  /*0850*/  VIADD R5, R12, 0x1 ;  /* 0x000000010c057836 */ /* 0x000fce0000000000 */
.L_x_99:
[----:B------:R-:W-:Y:S05]  /*0860*/  BSYNC.RECONVERGENT B0 ;  /* 0x0000000000007941 */ /* 0x000fea0003800200 */
.L_x_98:
[----:B------:R-:W0:Y:S01]  /*0870*/  LDCU UR4, c[0x0][0x3bc] ;  /* 0x00007780ff0477ac */ /* 0x000e220008000800 */
[----:B------:R-:W-:Y:S01]  /*0880*/  HFMA2 R10, -RZ, RZ, 0, 0 ;  /* 0x00000000ff0a7431 */ /* 0x000fe200000001ff */
[----:B------:R-:W1:Y:S01]  /*0890*/  LDC R13, c[0x0][0x3c4] ;  /* 0x0000f100ff0d7b82 */ /* 0x000e620000000800 */
[----:B------:R-:W-:Y:S01]  /*08a0*/  VIADD R8, R8, 0xffffffff ;  /* 0xffffffff08087836 */ /* 0x000fe20000000000 */
[----:B------:R-:W-:Y:S01]  /*08b0*/  BSSY.RECONVERGENT B0, `(.L_x_100) ;  /* 0x000002b000007945 */ /* 0x000fe20003800200 */
[----:B0-----:R-:W0:Y:S01]  /*08c0*/  I2F.U32.RP R12, UR4 ;  /* 0x00000004000c7d06 */ /* 0x001e220008209000 */
[----:B------:R-:W-:-:S07]  /*08d0*/  ISETP.NE.U32.AND P3, PT, RZ, UR4, PT ;  /* 0x00000004ff007c0c */ /* 0x000fce000bf65070 */
[----:B0-----:R-:W0:Y:S02]  /*08e0*/  MUFU.RCP R12, R12 ;  /* 0x0000000c000c7308 */ /* 0x001e240000001000 */
[----:B0-----:R-:W-:Y:S01]  /*08f0*/  IADD3 R11, PT, PT, R12, 0xffffffe, RZ ;  /* 0x0ffffffe0c0b7810 */ /* 0x001fe20007ffe0ff */
[----:B-1----:R-:W-:Y:S01]  /*0900*/  IMAD R12, R8, R13, 0x1 ;  /* 0x00000001080c7424 */ /* 0x002fe200078e020d */
[----:B------:R-:W-:-:S04]  /*0910*/  MOV R8, RZ ;  /* 0x000000ff00087202 */ /* 0x000fc80000000f00 */
[----:B------:R-:W0:Y:S01]  /*0920*/  F2I.FTZ.U32.TRUNC.NTZ R11, R11 ;  /* 0x0000000b000b7305 */ /* 0x000e22000021f000 */
[----:B------:R-:W-:Y:S01]  /*0930*/  ISETP.GE.U32.AND P2, PT, R7, R12, PT ;  /* 0x0000000c0700720c */ /* 0x000fe20003f46070 */
[----:B0-----:R-:W-:-:S04]  /*0940*/  IMAD.MOV R9, RZ, RZ, -R11 ;  /* 0x000000ffff097224 */ /* 0x001fc800078e0a0b */
[----:B------:R-:W-:-:S04]  /*0950*/  IMAD R9, R9, UR4, RZ ;  /* 0x0000000409097c24 */ /* 0x000fc8000f8e02ff */
[----:B------:R-:W-:-:S06]  /*0960*/  IMAD.HI.U32 R9, R11, R9, R10 ;  /* 0x000000090b097227 */ /* 0x000fcc00078e000a */
[----:B------:R-:W-:-:S04]  /*0970*/  IMAD.HI.U32 R10, R9, R4, RZ ;  /* 0x00000004090a7227 */ /* 0x000fc800078e00ff */
[----:B------:R-:W-:-:S04]  /*0980*/  IMAD.MOV R9, RZ, RZ, -R10 ;  /* 0x000000ffff097224 */ /* 0x000fc800078e0a0a */
[----:B------:R-:W-:-:S05]  /*0990*/  IMAD R9, R9, UR4, R4 ;  /* 0x0000000409097c24 */ /* 0x000fca000f8e0204 */
[----:B------:R-:W-:-:S13]  /*09a0*/  ISETP.GE.U32.AND P0, PT, R9, UR4, PT ;  /* 0x0000000409007c0c */ /* 0x000fda000bf06070 */
[----:B------:R-:W-:Y:S02]  /*09b0*/  @P0 IADD3 R9, PT, PT, R9, -UR4, RZ ;  /* 0x8000000409090c10 */ /* 0x000fe4000fffe0ff */
[----:B------:R-:W-:Y:S02]  /*09c0*/  @P0 IADD3 R10, PT, PT, R10, 0x1, RZ ;  /* 0x000000010a0a0810 */ /* 0x000fe40007ffe0ff */
[----:B------:R-:W-:-:S13]  /*09d0*/  ISETP.GE.U32.AND P1, PT, R9, UR4, PT ;  /* 0x0000000409007c0c */ /* 0x000fda000bf26070 */
[----:B------:R-:W-:Y:S01]  /*09e0*/  @P1 VIADD R10, R10, 0x1 ;  /* 0x000000010a0a1836 */ /* 0x000fe20000000000 */
[----:B------:R-:W-:Y:S01]  /*09f0*/  @!P3 LOP3.LUT R10, RZ, UR4, RZ, 0x33, !PT ;  /* 0x00000004ff0abc12 */ /* 0x000fe2000f8e33ff */
[----:B------:R-:W-:Y:S06]  /*0a00*/  @!P2 BRA `(.L_x_101) ;  /* 0x000000000054a947 */ /* 0x000fec0003800000 */
[----:B------:R-:W0:Y:S01]  /*0a10*/  LDCU UR4, c[0x0][0x3b8] ;  /* 0x00007700ff0477ac */ /* 0x000e220008000800 */
[----:B------:R-:W-:Y:S01]  /*0a20*/  IMAD.MOV.U32 R8, RZ, RZ, RZ ;  /* 0x000000ffff087224 */ /* 0x000fe200078e00ff */
[----:B0-----:R-:W0:Y:S01]  /*0a30*/  I2F.U32.RP R11, UR4 ;  /* 0x00000004000b7d06 */ /* 0x001e220008209000 */
[----:B------:R-:W-:-:S07]  /*0a40*/  ISETP.NE.U32.AND P2, PT, RZ, UR4, PT ;  /* 0x00000004ff007c0c */ /* 0x000fce000bf45070 */
[----:B0-----:R-:W0:Y:S02]  /*0a50*/  MUFU.RCP R11, R11 ;  /* 0x0000000b000b7308 */ /* 0x001e240000001000 */
[----:B0-----:R-:W-:-:S06]  /*0a60*/  VIADD R9, R11, 0xffffffe ;  /* 0x0ffffffe0b097836 */ /* 0x001fcc0000000000 */
[----:B------:R-:W0:Y:S02]  /*0a70*/  F2I.FTZ.U32.TRUNC.NTZ R9, R9 ;  /* 0x0000000900097305 */ /* 0x000e24000021f000 */
[----:B0-----:R-:W-:-:S05]  /*0a80*/  IADD3 R13, PT, PT, RZ, -R9, RZ ;  /* 0x80000009ff0d7210 */ /* 0x001fca0007ffe0ff */
        /* <DEDUP_REMOVED lines=13> */
.L_x_101:
[----:B------:R-:W-:Y:S05]  /*0b60*/  BSYNC.RECONVERGENT B0 ;  /* 0x0000000000007941 */ /* 0x000fea0003800200 */
.L_x_100:
[----:B------:R-:W0:Y:S01]  /*0b70*/  LDCU UR4, c[0x0][0x3b8] ;  /* 0x00007700ff0477ac */ /* 0x000e220008000800 */
[----:B------:R-:W1:Y:S01]  /*0b80*/  LDC R13, c[0x0][0x3c0] ;  /* 0x0000f000ff0d7b82 */ /* 0x000e620000000800 */
[----:B------:R-:W-:Y:S01]  /*0b90*/  BSSY.RECONVERGENT B2, `(.L_x_102) ;  /* 0x00001b3000027945 */ /* 0x000fe20003800200 */
[----:B------:R-:W-:Y:S01]  /*0ba0*/  MOV R27, RZ ;  /* 0x000000ff001b7202 */ /* 0x000fe20000000f00 */
[----:B0-----:R-:W0:Y:S01]  /*0bb0*/  I2F.U32.RP R11, UR4 ;  /* 0x00000004000b7d06 */ /* 0x001e220008209000 */
[----:B------:R-:W-:-:S07]  /*0bc0*/  ISETP.NE.U32.AND P4, PT, RZ, UR4, PT ;  /* 0x00000004ff007c0c */ /* 0x000fce000bf85070 */
[----:B-1----:R-:W1:Y:S08]  /*0bd0*/  I2F.U32.RP R9, R13 ;  /* 0x0000000d00097306 */ /* 0x002e700000209000 */
[----:B0-----:R-:W0:Y:S08]  /*0be0*/  MUFU.RCP R11, R11 ;  /* 0x0000000b000b7308 */ /* 0x001e300000001000 */
[----:B-1----:R-:W1:Y:S01]  /*0bf0*/  MUFU.RCP R9, R9 ;  /* 0x0000000900097308 */ /* 0x002e620000001000 */
[----:B0-----:R-:W-:-:S07]  /*0c00*/  IADD3 R16, PT, PT, R11, 0xffffffe, RZ ;  /* 0x0ffffffe0b107810 */ /* 0x001fce0007ffe0ff */
[----:B------:R0:W2:Y:S01]  /*0c10*/  F2I.FTZ.U32.TRUNC.NTZ R17, R16 ;  /* 0x0000001000117305 */ /* 0x0000a2000021f000 */
[----:B-1----:R-:W-:-:S07]  /*0c20*/  VIADD R14, R9, 0xffffffe ;  /* 0x0ffffffe090e7836 */ /* 0x002fce0000000000 */
[----:B------:R1:W3:Y:S01]  /*0c30*/  F2I.FTZ.U32.TRUNC.NTZ R15, R14 ;  /* 0x0000000e000f7305 */ /* 0x0002e2000021f000 */
[----:B0-----:R-:W-:Y:S01]  /*0c40*/  HFMA2 R16, -RZ, RZ, 0, 0 ;  /* 0x00000000ff107431 */ /* 0x001fe200000001ff */
[----:B--2---:R-:W-:Y:S01]  /*0c50*/  IADD3 R19, PT, PT, RZ, -R17, RZ ;  /* 0x80000011ff137210 */ /* 0x004fe20007ffe0ff */
[----:B-1----:R-:W-:-:S04]  /*0c60*/  IMAD.MOV.U32 R14, RZ, RZ, RZ ;  /* 0x000000ffff0e7224 */ /* 0x002fc800078e00ff */
[----:B------:R-:W-:Y:S02]  /*0c70*/  IMAD R19, R19, UR4, RZ ;  /* 0x0000000413137c24 */ /* 0x000fe4000f8e02ff */
[----:B---3--:R-:W-:Y:S02]  /*0c80*/  IMAD.MOV R18, RZ, RZ, -R15 ;  /* 0x000000ffff127224 */ /* 0x008fe400078e0a0f */
[----:B------:R-:W-:Y:S02]  /*0c90*/  IMAD.HI.U32 R12, R17, R19, R16 ;  /* 0x00000013110c7227 */ /* 0x000fe400078e0010 */
[----:B------:R-:W0:Y:S02]  /*0ca0*/  LDC R16, c[0x0][0x3d0] ;  /* 0x0000f400ff107b82 */ /* 0x000e240000000800 */
[----:B------:R-:W-:Y:S02]  /*0cb0*/  IMAD R11, R18, R13, RZ ;  /* 0x0000000d120b7224 */ /* 0x000fe400078e02ff */
[----:B------:R-:W-:-:S04]  /*0cc0*/  IMAD.HI.U32 R9, R12, R7, RZ ;  /* 0x000000070c097227 */ /* 0x000fc800078e00ff */
[----:B------:R-:W-:Y:S01]  /*0cd0*/  IMAD.HI.U32 R11, R15, R11, R14 ;  /* 0x0000000b0f0b7227 */ /* 0x000fe200078e000e */
[----:B------:R-:W-:Y:S01]  /*0ce0*/  IADD3 R14, PT, PT, -R9, RZ, RZ ;  /* 0x000000ff090e7210 */ /* 0x000fe20007ffe1ff */
[----:B------:R-:W1:Y:S04]  /*0cf0*/  LDC R15, c[0x0][0x3d4] ;  /* 0x0000f500ff0f7b82 */ /* 0x000e680000000800 */
[----:B------:R-:W-:Y:S02]  /*0d00*/  IMAD R14, R14, UR4, R7 ;  /* 0x000000040e0e7c24 */ /* 0x000fe4000f8e0207 */
[----:B------:R-:W-:-:S03]  /*0d10*/  IMAD.HI.U32 R11, R11, R2, RZ ;  /* 0x000000020b0b7227 */ /* 0x000fc600078e00ff */
[----:B------:R-:W-:Y:S01]  /*0d20*/  ISETP.GE.U32.AND P2, PT, R14, UR4, PT ;  /* 0x000000040e007c0c */ /* 0x000fe2000bf46070 */
[----:B------:R-:W-:-:S04]  /*0d30*/  IMAD.MOV R12, RZ, RZ, -R11 ;  /* 0x000000ffff0c7224 */ /* 0x000fc800078e0a0b */
[----:B------:R-:W-:-:S05]  /*0d40*/  IMAD R12, R13, R12, R2 ;  /* 0x0000000c0d0c7224 */ /* 0x000fca00078e0202 */
[----:B------:R-:W-:-:S03]  /*0d50*/  ISETP.GE.U32.AND P0, PT, R12, R13, PT ;  /* 0x0000000d0c00720c */ /* 0x000fc60003f06070 */
[----:B------:R-:W-:Y:S02]  /*0d60*/  @P2 IADD3 R14, PT, PT, R14, -UR4, RZ ;  /* 0x800000040e0e2c10 */ /* 0x000fe4000fffe0ff */
[----:B------:R-:W-:Y:S02]  /*0d70*/  @P2 IADD3 R9, PT, PT, R9, 0x1, RZ ;  /* 0x0000000109092810 */ /* 0x000fe40007ffe0ff */
[----:B------:R-:W-:Y:S02]  /*0d80*/  ISETP.GE.U32.AND P3, PT, R14, UR4, PT ;  /* 0x000000040e007c0c */ /* 0x000fe4000bf66070 */
[----:B------:R-:W2:Y:S01]  /*0d90*/  LDC R14, c[0x0][0x3d8] ;  /* 0x0000f600ff0e7b82 */ /* 0x000ea20000000800 */
[----:B------:R-:W-:Y:S02]  /*0da0*/  ISETP.NE.U32.AND P2, PT, R13, RZ, PT ;  /* 0x000000ff0d00720c */ /* 0x000fe40003f45070 */
[----:B-1----:R-:W-:Y:S01]  /*0db0*/  VIADDMNMX.U32 R10, R10, 0x1, R15, PT ;  /* 0x000000010a0a7846 */ /* 0x002fe2000380000f */
[----:B------:R-:W-:Y:S01]  /*0dc0*/  @P0 IMAD.IADD R12, R12, 0x1, -R13 ;  /* 0x000000010c0c0824 */ /* 0x000fe200078e0a0d */
[----:B------:R-:W-:-:S04]  /*0dd0*/  @P0 IADD3 R11, PT, PT, R11, 0x1, RZ ;  /* 0x000000010b0b0810 */ /* 0x000fc80007ffe0ff */
[----:B------:R-:W-:Y:S02]  /*0de0*/  ISETP.GE.U32.AND P1, PT, R12, R13, PT ;  /* 0x0000000d0c00720c */ /* 0x000fe40003f26070 */
[----:B------:R-:W-:Y:S01]  /*0df0*/  @P3 VIADD R9, R9, 0x1 ;  /* 0x0000000109093836 */ /* 0x000fe20000000000 */
[----:B------:R-:W-:-:S04]  /*0e00*/  @!P4 LOP3.LUT R9, RZ, UR4, RZ, 0x33, !PT ;  /* 0x00000004ff09cc12 */ /* 0x000fc8000f8e33ff */
[----:B0-----:R-:W-:-:S04]  /*0e10*/  VIADDMNMX.U32 R9, R9, 0x1, R16, PT ;  /* 0x0000000109097846 */ /* 0x001fc80003800010 */
[----:B------:R-:W-:Y:S02]  /*0e20*/  ISETP.GE.U32.AND P0, PT, R8, R9, PT ;  /* 0x000000090800720c */ /* 0x000fe40003f06070 */
[----:B------:R-:W-:Y:S01]  /*0e30*/  @P1 VIADD R11, R11, 0x1 ;  /* 0x000000010b0b1836 */ /* 0x000fe20000000000 */
[----:B------:R-:W-:-:S04]  /*0e40*/  @!P2 LOP3.LUT R11, RZ, R13, RZ, 0x33, !PT ;  /* 0x0000000dff0ba212 */ /* 0x000fc800078e33ff */
[----:B--2---:R-:W-:-:S06]  /*0e50*/  VIADDMNMX.U32 R11, R11, 0x1, R14, PT ;  /* 0x000000010b0b7846 */ /* 0x004fcc000380000e */
[----:B------:R-:W-:Y:S05]  /*0e60*/  @P0 BRA `(.L_x_103) ;  /* 0x0000001800140947 */ /* 0x000fea0003800000 */
[----:B------:R-:W0:Y:S01]  /*0e70*/  LDCU.64 UR4, c[0x0][0x390] ;  /* 0x00007200ff0477ac */ /* 0x000e220008000a00 */
[----:B------:R-:W-:Y:S01]  /*0e80*/  MOV R27, RZ ;  /* 0x000000ff001b7202 */ /* 0x000fe20000000f00 */
[----:B------:R-:W1:Y:S01]  /*0e90*/  LDCU UR6, c[0x0][0x398] ;  /* 0x00007300ff0677ac */ /* 0x000e620008000800 */
[----:B0-----:R-:W-:Y:S01]  /*0ea0*/  UIMAD UR4, UR5, UR4, URZ ;  /* 0x00000004050472a4 */ /* 0x001fe2000f8e02ff */
[----:B------:R-:W0:Y:S03]  /*0eb0*/  LDCU UR5, c[0x0][0x3a0] ;  /* 0x00007400ff0577ac */ /* 0x000e260008000800 */
[----:B-1----:R-:W-:-:S06]  /*0ec0*/  UIMAD UR4, UR4, UR6, URZ ;  /* 0x00000006040472a4 */ /* 0x002fcc000f8e02ff */
[----:B------:R-:W-:Y:S02]  /*0ed0*/  IADD3 R17, PT, PT, RZ, -UR4, RZ ;  /* 0x80000004ff117c10 */ /* 0x000fe4000fffe0ff */
[----:B------:R-:W-:Y:S01]  /*0ee0*/  ISETP.NE.U32.AND P2, PT, RZ, UR4, PT ;  /* 0x00000004ff007c0c */ /* 0x000fe2000bf45070 */
[----:B------:R-:W1:Y:S08]  /*0ef0*/  I2F.U32.RP R12, UR4 ;  /* 0x00000004000c7d06 */ /* 0x000e700008209000 */
[----:B-1----:R-:W1:Y:S02]  /*0f00*/  MUFU.RCP R12, R12 ;  /* 0x0000000c000c7308 */ /* 0x002e640000001000 */
[----:B-1----:R-:W-:Y:S01]  /*0f10*/  VIADD R14, R12, 0xffffffe ;  /* 0x0ffffffe0c0e7836 */ /* 0x002fe20000000000 */
[----:B------:R-:W-:-:S05]  /*0f20*/  IADD3 R12, PT, PT, -R6, RZ, RZ ;  /* 0x000000ff060c7210 */ /* 0x000fca0007ffe1ff */
[----:B------:R1:W2:Y:S01]  /*0f30*/  F2I.FTZ.U32.TRUNC.NTZ R15, R14 ;  /* 0x0000000e000f7305 */ /* 0x0002a2000021f000 */
[----:B------:R-:W-:Y:S02]  /*0f40*/  IMAD R12, R13, R12, R2 ;  /* 0x0000000c0d0c7224 */ /* 0x000fe400078e0202 */
[----:B-1----:R-:W-:Y:S02]  /*0f50*/  IMAD.MOV.U32 R14, RZ, RZ, RZ ;  /* 0x000000ffff0e7224 */ /* 0x002fe400078e00ff */
[----:B--2---:R-:W-:-:S04]  /*0f60*/  IMAD R17, R17, R15, RZ ;  /* 0x0000000f11117224 */ /* 0x004fc800078e02ff */
[----:B------:R-:W-:-:S04]  /*0f70*/  IMAD.HI.U32 R15, R15, R17, R14 ;  /* 0x000000110f0f7227 */ /* 0x000fc800078e000e */
[----:B------:R-:W-:Y:S02]  /*0f80*/  VIADD R14, R6, 0x1 ;  /* 0x00000001060e7836 */ /* 0x000fe40000000000 */
[----:B------:R-:W-:-:S05]  /*0f90*/  IMAD.HI.U32 R15, R15, R0, RZ ;  /* 0x000000000f0f7227 */ /* 0x000fca00078e00ff */
[----:B------:R-:W-:-:S05]  /*0fa0*/  IADD3 R17, PT, PT, -R15, RZ, RZ ;  /* 0x000000ff0f117210 */ /* 0x000fca0007ffe1ff */
[----:B------:R-:W-:-:S05]  /*0fb0*/  IMAD R16, R17, UR4, R0 ;  /* 0x0000000411107c24 */ /* 0x000fca000f8e0200 */
[----:B------:R-:W-:-:S13]  /*0fc0*/  ISETP.GE.U32.AND P0, PT, R16, UR4, PT ;  /* 0x0000000410007c0c */ /* 0x000fda000bf06070 */
[----:B------:R-:W-:Y:S01]  /*0fd0*/  @P0 VIADD R16, R16, -UR4 ;  /* 0x8000000410100c36 */ /* 0x000fe20008000000 */
[----:B------:R-:W-:-:S04]  /*0fe0*/  @P0 IADD3 R15, PT, PT, R15, 0x1, RZ ;  /* 0x000000010f0f0810 */ /* 0x000fc80007ffe0ff */
[----:B------:R-:W-:-:S13]  /*0ff0*/  ISETP.GE.U32.AND P1, PT, R16, UR4, PT ;  /* 0x0000000410007c0c */ /* 0x000fda000bf26070 */
[----:B------:R-:W-:Y:S01]  /*1000*/  @P1 VIADD R15, R15, 0x1 ;  /* 0x000000010f0f1836 */ /* 0x000fe20000000000 */
[----:B------:R-:W-:-:S05]  /*1010*/  @!P2 LOP3.LUT R15, RZ, UR4, RZ, 0x33, !PT ;  /* 0x00000004ff0fac12 */ /* 0x000fca000f8e33ff */
[----:B0-----:R-:W-:-:S07]  /*1020*/  IMAD R15, R15, UR5, RZ ;  /* 0x000000050f0f7c24 */ /* 0x001fce000f8e02ff */
.L_x_116:
[----:B------:R-:W-:Y:S01]  /*1030*/  ISETP.GE.U32.AND P0, PT, R5, R10, PT ;  /* 0x0000000a0500720c */ /* 0x000fe20003f06070 */
[----:B------:R-:W-:-:S12]  /*1040*/  BSSY.RECONVERGENT B1, `(.L_x_104) ;  /* 0x0000164000017945 */ /* 0x000fd80003800200 */
[----:B------:R-:W-:Y:S05]  /*1050*/  @P0 BRA `(.L_x_105) ;  /* 0x0000001400880947 */ /* 0x000fea0003800000 */
[----:B------:R-:W0:Y:S01]  /*1060*/  LDCU UR4, c[0x0][0x3b8] ;  /* 0x00007700ff0477ac */ /* 0x000e220008000800 */
[----:B------:R-:W-:Y:S01]  /*1070*/  IMAD.MOV R16, RZ, RZ, -R8 ;  /* 0x000000ffff107224 */ /* 0x000fe200078e0a08 */
[----:B------:R-:W-:-:S03]  /*1080*/  MOV R22, R5 ;  /* 0x0000000500167202 */ /* 0x000fc60000000f00 */
[----:B0-----:R-:W-:-:S07]  /*1090*/  IMAD R23, R16, UR4, R7 ;  /* 0x0000000410177c24 */ /* 0x001fce000f8e0207 */
.L_x_115:
[----:B------:R-:W-:Y:S01]  /*10a0*/  ISETP.GT.U32.AND P0, PT, R11, R6, PT ;  /* 0x000000060b00720c */ /* 0x000fe20003f04070 */
[----:B------:R-:W-:-:S12]  /*10b0*/  BSSY.RECONVERGENT B0, `(.L_x_106) ;  /* 0x0000159000007945 */ /* 0x000fd80003800200 */
[----:B------:R-:W-:Y:S05]  /*10c0*/  @!P0 BRA `(.L_x_107) ;  /* 0x00000014005c8947 */ /* 0x000fea0003800000 */
[----:B------:R-:W0:Y:S01]  /*10d0*/  LDCU UR5, c[0x0][0x3c4] ;  /* 0x00007880ff0577ac */ /* 0x000e220008000800 */
[----:B------:R-:W-:Y:S01]  /*10e0*/  BSSY.RECONVERGENT B3, `(.L_x_108) ;  /* 0x000007a000037945 */ /* 0x000fe20003800200 */
[----:B------:R-:W1:Y:S01]  /*10f0*/  LDCU UR4, c[0x0][0x3bc] ;  /* 0x00007780ff0477ac */ /* 0x000e620008000800 */
[----:B0-----:R-:W0:Y:S01]  /*1100*/  I2F.U32.RP R13, UR5 ;  /* 0x00000005000d7d06 */ /* 0x001e220008209000 */
[----:B------:R-:W-:-:S04]  /*1110*/  ISETP.NE.U32.AND P1, PT, RZ, UR5, PT ;  /* 0x00000005ff007c0c */ /* 0x000fc8000bf25070 */
[----:B------:R-:W-:-:S03]  /*1120*/  P2R R29, PR, RZ, 0x2 ;  /* 0x00000002ff1d7803 */ /* 0x000fc60000000000 */
[----:B0-----:R-:W0:Y:S02]  /*1130*/  MUFU.RCP R13, R13 ;  /* 0x0000000d000d7308 */ /* 0x001e240000001000 */
[----:B0-----:R-:W-:Y:S01]  /*1140*/  VIADD R16, R13, 0xffffffe ;  /* 0x0ffffffe0d107836 */ /* 0x001fe20000000000 */
[----:B------:R-:W-:-:S05]  /*1150*/  LOP3.LUT R13, RZ, UR5, RZ, 0x33, !PT ;  /* 0x00000005ff0d7c12 */ /* 0x000fca000f8e33ff */
[----:B------:R0:W2:Y:S02]  /*1160*/  F2I.FTZ.U32.TRUNC.NTZ R17, R16 ;  /* 0x0000001000117305 */ /* 0x0000a4000021f000 */
[----:B0-----:R-:W-:Y:S01]  /*1170*/  IMAD.MOV.U32 R16, RZ, RZ, RZ ;  /* 0x000000ffff107224 */ /* 0x001fe200078e00ff */
[----:B--2---:R-:W-:-:S05]  /*1180*/  IADD3 R19, PT, PT, RZ, -R17, RZ ;  /* 0x80000011ff137210 */ /* 0x004fca0007ffe0ff */
[----:B------:R-:W-:-:S04]  /*1190*/  IMAD R19, R19, UR5, RZ ;  /* 0x0000000513137c24 */ /* 0x000fc8000f8e02ff */
[----:B------:R-:W-:Y:S01]  /*11a0*/  IMAD.HI.U32 R18, R17, R19, R16 ;  /* 0x0000001311127227 */ /* 0x000fe200078e0010 */
[----:B------:R-:W-:-:S03]  /*11b0*/  IADD3 R17, PT, PT, -R22, RZ, RZ ;  /* 0x000000ff16117210 */ /* 0x000fc60007ffe1ff */
[----:B------:R-:W-:Y:S02]  /*11c0*/  IMAD.IADD R16, R11, 0x1, -R6 ;  /* 0x000000010b107824 */ /* 0x000fe400078e0a06 */
[----:B------:R-:W-:-:S03]  /*11d0*/  IMAD.HI.U32 R18, R18, R23, RZ ;  /* 0x0000001712127227 */ /* 0x000fc600078e00ff */
[----:B------:R-:W-:Y:S01]  /*11e0*/  LOP3.LUT R19, R16, 0x1, RZ, 0xc0, !PT ;  /* 0x0000000110137812 */ /* 0x000fe200078ec0ff */
[----:B-1----:R-:W-:Y:S01]  /*11f0*/  IMAD R24, R17, UR4, R4 ;  /* 0x0000000411187c24 */ /* 0x002fe2000f8e0204 */
[----:B------:R-:W-:-:S03]  /*1200*/  IADD3 R20, PT, PT, -R18, RZ, RZ ;  /* 0x000000ff12147210 */ /* 0x000fc60007ffe1ff */
[----:B------:R-:W-:Y:S02]  /*1210*/  IMAD.IADD R26, R19, 0x1, R6 ;  /* 0x00000001131a7824 */ /* 0x000fe400078e0206 */
[----:B------:R-:W-:-:S05]  /*1220*/  IMAD R20, R20, UR5, R23 ;  /* 0x0000000514147c24 */ /* 0x000fca000f8e0217 */
[----:B------:R-:W-:-:S13]  /*1230*/  ISETP.GE.U32.AND P6, PT, R20, UR5, PT ;  /* 0x0000000514007c0c */ /* 0x000fda000bfc6070 */
[----:B------:R-:W-:-:S05]  /*1240*/  @P6 VIADD R20, R20, -UR5 ;  /* 0x8000000514146c36 */ /* 0x000fca0008000000 */
[----:B------:R-:W-:-:S13]  /*1250*/  ISETP.GE.U32.AND P0, PT, R20, UR5, PT ;  /* 0x0000000514007c0c */ /* 0x000fda000bf06070 */
[----:B------:R-:W-:-:S04]  /*1260*/  @P0 IADD3 R20, PT, PT, R20, -UR5, RZ ;  /* 0x8000000514140c10 */ /* 0x000fc8000fffe0ff */
[----:B------:R-:W-:-:S04]  /*1270*/  SEL R20, R13, R20, !P1 ;  /* 0x000000140d147207 */ /* 0x000fc80004800000 */
[----:B------:R-:W-:-:S04]  /*1280*/  ISETP.NE.AND P1, PT, R20, RZ, PT ;  /* 0x000000ff1400720c */ /* 0x000fc80003f25270 */
[----:B------:R-:W-:Y:S02]  /*1290*/  P2R R25, PR, RZ, 0x2 ;  /* 0x00000002ff197803 */ /* 0x000fe40000000000 */
[----:B------:R-:W-:-:S13]  /*12a0*/  ISETP.EQ.OR P1, PT, R19, RZ, P1 ;  /* 0x000000ff1300720c */ /* 0x000fda0000f22670 */
[----:B------:R-:W-:Y:S05]  /*12b0*/  @P1 BRA `(.L_x_109) ;  /* 0x0000000400701947 */ /* 0x000fea0003800000 */
[----:B------:R-:W0:Y:S01]  /*12c0*/  LDCU UR4, c[0x0][0x3c8] ;  /* 0x00007900ff0477ac */ /* 0x000e220008000800 */
[----:B------:R-:W-:Y:S01]  /*12d0*/  MOV R26, R14 ;  /* 0x0000000e001a7202 */ /* 0x000fe20000000f00 */
[----:B0-----:R-:W0:Y:S01]  /*12e0*/  I2F.U32.RP R20, UR4 ;  /* 0x0000000400147d06 */ /* 0x001e220008209000 */
[----:B------:R-:W-:-:S04]  /*12f0*/  ISETP.NE.U32.AND P3, PT, RZ, UR4, PT ;  /* 0x00000004ff007c0c */ /* 0x000fc8000bf65070 */
[----:B------:R-:W-:-:S03]  /*1300*/  P2R R30, PR, RZ, 0x8 ;  /* 0x00000008ff1e7803 */ /* 0x000fc60000000000 */
[----:B0-----:R-:W0:Y:S02]  /*1310*/  MUFU.RCP R20, R20 ;  /* 0x0000001400147308 */ /* 0x001e240000001000 */
[----:B0-----:R-:W-:Y:S02]  /*1320*/  IADD3 R16, PT, PT, R20, 0xffffffe, RZ ;  /* 0x0ffffffe14107810 */ /* 0x001fe40007ffe0ff */
[----:B------:R-:W-:-:S04]  /*1330*/  LOP3.LUT R20, RZ, UR4, RZ, 0x33, !PT ;  /* 0x00000004ff147c12 */ /* 0x000fc8000f8e33ff */
[----:B------:R0:W1:Y:S02]  /*1340*/  F2I.FTZ.U32.TRUNC.NTZ R17, R16 ;  /* 0x0000001000117305 */ /* 0x000064000021f000 */
[----:B0-----:R-:W-:Y:S02]  /*1350*/  HFMA2 R16, -RZ, RZ, 0, 0 ;  /* 0x00000000ff107431 */ /* 0x001fe400000001ff */
[----:B-1----:R-:W-:-:S04]  /*1360*/  IMAD.MOV R19, RZ, RZ, -R17 ;  /* 0x000000ffff137224 */ /* 0x002fc800078e0a11 */
[----:B------:R-:W-:-:S04]  /*1370*/  IMAD R19, R19, UR4, RZ ;  /* 0x0000000413137c24 */ /* 0x000fc8000f8e02ff */
[----:B------:R-:W-:-:S06]  /*1380*/  IMAD.HI.U32 R17, R17, R19, R16 ;  /* 0x0000001311117227 */ /* 0x000fcc00078e0010 */
[----:B------:R-:W-:-:S04]  /*1390*/  IMAD.HI.U32 R19, R17, R24, RZ ;  /* 0x0000001811137227 */ /* 0x000fc800078e00ff */
[----:B------:R-:W-:-:S04]  /*13a0*/  IMAD.MOV R17, RZ, RZ, -R19 ;  /* 0x000000ffff117224 */ /* 0x000fc800078e0a13 */
[----:B------:R-:W-:-:S05]  /*13b0*/  IMAD R17, R17, UR4, R24 ;  /* 0x0000000411117c24 */ /* 0x000fca000f8e0218 */
[----:B------:R-:W-:-:S13]  /*13c0*/  ISETP.GE.U32.AND P1, PT, R17, UR4, PT ;  /* 0x0000000411007c0c */ /* 0x000fda000bf26070 */
[----:B------:R-:W-:-:S04]  /*13d0*/  @P1 IADD3 R17, PT, PT, R17, -UR4, RZ ;  /* 0x8000000411111c10 */ /* 0x000fc8000fffe0ff */
[----:B------:R-:W-:-:S13]  /*13e0*/  ISETP.GE.U32.AND P2, PT, R17, UR4, PT ;  /* 0x0000000411007c0c */ /* 0x000fda000bf46070 */
[----:B------:R-:W-:-:S05]  /*13f0*/  @P2 VIADD R17, R17, -UR4 ;  /* 0x8000000411112c36 */ /* 0x000fca0008000000 */
[----:B------:R-:W-:-:S04]  /*1400*/  SEL R17, R20, R17, !P3 ;  /* 0x0000001114117207 */ /* 0x000fc80005800000 */
[----:B------:R-:W-:-:S13]  /*1410*/  ISETP.NE.AND P3, PT, R17, RZ, PT ;  /* 0x000000ff1100720c */ /* 0x000fda0003f65270 */
[----:B------:R-:W-:Y:S05]  /*1420*/  @P3 BRA `(.L_x_109) ;  /* 0x0000000400143947 */ /* 0x000fea0003800000 */
[----:B------:R-:W0:Y:S02]  /*1430*/  LDCU UR4, c[0x0][0x3cc] ;  /* 0x00007980ff0477ac */ /* 0x000e240008000800 */
[----:B0-----:R-:W0:Y:S01]  /*1440*/  I2F.U32.RP R21, UR4 ;  /* 0x0000000400157d06 */ /* 0x001e220008209000 */
[----:B------:R-:W-:-:S07]  /*1450*/  ISETP.NE.U32.AND P5, PT, RZ, UR4, PT ;  /* 0x00000004ff007c0c */ /* 0x000fce000bfa5070 */
[----:B0-----:R-:W0:Y:S02]  /*1460*/  MUFU.RCP R21, R21 ;  /* 0x0000001500157308 */ /* 0x001e240000001000 */
[----:B0-----:R-:W-:Y:S01]  /*1470*/  VIADD R16, R21, 0xffffffe ;  /* 0x0ffffffe15107836 */ /* 0x001fe20000000000 */
[----:B------:R-:W-:-:S05]  /*1480*/  LOP3.LUT R21, RZ, UR4, RZ, 0x33, !PT ;  /* 0x00000004ff157c12 */ /* 0x000fca000f8e33ff */
[----:B------:R0:W1:Y:S02]  /*1490*/  F2I.FTZ.U32.TRUNC.NTZ R17, R16 ;  /* 0x0000001000117305 */ /* 0x000064000021f000 */
[----:B0-----:R-:W-:Y:S01]  /*14a0*/  IMAD.MOV.U32 R16, RZ, RZ, RZ ;  /* 0x000000ffff107224 */ /* 0x001fe200078e00ff */
[----:B-1----:R-:W-:-:S05]  /*14b0*/  IADD3 R31, PT, PT, RZ, -R17, RZ ;  /* 0x80000011ff1f7210 */ /* 0x002fca0007ffe0ff */
[----:B------:R-:W-:-:S04]  /*14c0*/  IMAD R31, R31, UR4, RZ ;  /* 0x000000041f1f7c24 */ /* 0x000fc8000f8e02ff */
[----:B------:R-:W-:-:S06]  /*14d0*/  IMAD.HI.U32 R17, R17, R31, R16 ;  /* 0x0000001f11117227 */ /* 0x000fcc00078e0010 */
[----:B------:R-:W-:-:S05]  /*14e0*/  IMAD.HI.U32 R28, R17, R12, RZ ;  /* 0x0000000c111c7227 */ /* 0x000fca00078e00ff */
[----:B------:R-:W-:-:S05]  /*14f0*/  IADD3 R17, PT, PT, -R28, RZ, RZ ;  /* 0x000000ff1c117210 */ /* 0x000fca0007ffe1ff */
[----:B------:R-:W-:Y:S01]  /*1500*/  IMAD R26, R17, UR4, R12 ;  /* 0x00000004111a7c24 */ /* 0x000fe2000f8e020c */
[----:B------:R-:W-:-:S04]  /*1510*/  P2R R17, PR, RZ, 0x20 ;  /* 0x00000020ff117803 */ /* 0x000fc80000000000 */
[----:B------:R-:W-:-:S13]  /*1520*/  ISETP.GE.U32.AND P3, PT, R26, UR4, PT ;  /* 0x000000041a007c0c */ /* 0x000fda000bf66070 */
[----:B------:R-:W-:-:S05]  /*1530*/  @P3 VIADD R26, R26, -UR4 ;  /* 0x800000041a1a3c36 */ /* 0x000fca0008000000 */
[----:B------:R-:W-:-:S13]  /*1540*/  ISETP.GE.U32.AND P4, PT, R26, UR4, PT ;  /* 0x000000041a007c0c */ /* 0x000fda000bf86070 */
[----:B------:R-:W-:-:S04]  /*1550*/  @P4 IADD3 R26, PT, PT, R26, -UR4, RZ ;  /* 0x800000041a1a4c10 */ /* 0x000fc8000fffe0ff */
[----:B------:R-:W-:Y:S01]  /*1560*/  SEL R16, R21, R26, !P5 ;  /* 0x0000001a15107207 */ /* 0x000fe20006800000 */
[----:B------:R-:W-:-:S03]  /*1570*/  IMAD.MOV.U32 R26, RZ, RZ, R14 ;  /* 0x000000ffff1a7224 */ /* 0x000fc600078e000e */
[----:B------:R-:W-:-:S13]  /*1580*/  ISETP.NE.AND P5, PT, R16, RZ, PT ;  /* 0x000000ff1000720c */ /* 0x000fda0003fa5270 */
[----:B------:R-:W-:Y:S05]  /*1590*/  @P5 BRA `(.L_x_109) ;  /* 0x0000000000b85947 */ /* 0x000fea0003800000 */
[----:B------:R-:W-:Y:S01]  /*15a0*/  @P6 IADD3 R18, PT, PT, R18, 0x1, RZ ;  /* 0x0000000112126810 */ /* 0x000fe20007ffe0ff */
[----:B------:R-:W0:Y:S01]  /*15b0*/  LDCU UR4, c[0x0][0x3a4] ;  /* 0x00007480ff0477ac */ /* 0x000e220008000800 */
[----:B------:R-:W-:Y:S02]  /*15c0*/  @P1 IADD3 R19, PT, PT, R19, 0x1, RZ ;  /* 0x0000000113131810 */ /* 0x000fe40007ffe0ff */
[----:B------:R-:W-:Y:S01]  /*15d0*/  ISETP.NE.AND P5, PT, R17, RZ, PT ;  /* 0x000000ff1100720c */ /* 0x000fe20003fa5270 */
[----:B------:R-:W-:Y:S01]  /*15e0*/  @P0 VIADD R18, R18, 0x1 ;  /* 0x0000000112120836 */ /* 0x000fe20000000000 */
[----:B------:R-:W-:Y:S01]  /*15f0*/  ISETP.NE.AND P0, PT, R29, RZ, PT ;  /* 0x000000ff1d00720c */ /* 0x000fe20003f05270 */
[----:B------:R-:W-:Y:S02]  /*1600*/  @P2 VIADD R19, R19, 0x1 ;  /* 0x0000000113132836 */ /* 0x000fe40000000000 */
[----:B------:R-:W-:Y:S01]  /*1610*/  HFMA2 R17, -RZ, RZ, 0, 0 ;  /* 0x00000000ff117431 */ /* 0x000fe200000001ff */
[----:B------:R-:W-:Y:S01]  /*1620*/  ISETP.NE.AND P6, PT, R30, RZ, PT ;  /* 0x000000ff1e00720c */ /* 0x000fe20003fc5270 */
[----:B------:R-:W1:Y:S01]  /*1630*/  LDCU UR5, c[0x0][0x3a8] ;  /* 0x00007500ff0577ac */ /* 0x000e620008000800 */
[----:B------:R-:W-:-:S02]  /*1640*/  SEL R18, R13, R18, !P0 ;  /* 0x000000120d127207 */ /* 0x000fc40004000000 */
[----:B------:R-:W-:Y:S01]  /*1650*/  SEL R16, R20, R19, !P6 ;  /* 0x0000001314107207 */ /* 0x000fe20007000000 */
[----:B------:R-:W2:Y:S01]  /*1660*/  LDCU.64 UR6, c[0x0][0x3d0] ;  /* 0x00007a00ff0677ac */ /* 0x000ea20008000a00 */
[----:B------:R-:W-:Y:S01]  /*1670*/  IADD3 R13, P0, PT, R15, R18, RZ ;  /* 0x000000120f0d7210 */ /* 0x000fe20007f1e0ff */
[----:B------:R-:W-:Y:S01]  /*1680*/  IMAD.MOV.U32 R19, RZ, RZ, RZ ;  /* 0x000000ffff137224 */ /* 0x000fe200078e00ff */
[----:B------:R-:W-:-:S03]  /*1690*/  @P3 IADD3 R28, PT, PT, R28, 0x1, RZ ;  /* 0x000000011c1c3810 */ /* 0x000fc60007ffe0ff */
[----:B------:R-:W-:Y:S02]  /*16a0*/  IMAD.X R18, RZ, RZ, RZ, P0 ;  /* 0x000000ffff127224 */ /* 0x000fe400000e06ff */
[----:B0-----:R-:W-:-:S04]  /*16b0*/  IMAD.WIDE.U32 R16, R13, UR4, R16 ;  /* 0x000000040d107c25 */ /* 0x001fc8000f8e0010 */
[----:B------:R-:W-:Y:S02]  /*16c0*/  @P4 VIADD R28, R28, 0x1 ;  /* 0x000000011c1c4836 */ /* 0x000fe40000000000 */
[----:B------:R-:W-:-:S03]  /*16d0*/  IMAD R13, R18, UR4, RZ ;  /* 0x00000004120d7c24 */ /* 0x000fc6000f8e02ff */
[----:B------:R-:W-:Y:S02]  /*16e0*/  SEL R18, R21, R28, !P5 ;  /* 0x0000001c15127207 */ /* 0x000fe40006800000 */
[----:B------:R-:W-:Y:S02]  /*16f0*/  IADD3 R13, PT, PT, R17, R13, RZ ;  /* 0x0000000d110d7210 */ /* 0x000fe40007ffe0ff */
[----:B------:R-:W-:Y:S01]  /*1700*/  MOV R17, RZ ;  /* 0x000000ff00117202 */ /* 0x000fe20000000f00 */
[----:B-1----:R-:W-:-:S04]  /*1710*/  IMAD.WIDE.U32 R18, R16, UR5, R18 ;  /* 0x0000000510127c25 */ /* 0x002fc8000f8e0012 */
[----:B------:R-:W-:Y:S01]  /*1720*/  IMAD R13, R13, UR5, RZ ;  /* 0x000000050d0d7c24 */ /* 0x000fe2000f8e02ff */
[----:B------:R-:W0:Y:S01]  /*1730*/  LDCU.64 UR4, c[0x0][0x388] ;  /* 0x00007100ff0477ac */ /* 0x000e220008000a00 */
[----:B------:R-:W-:-:S03]  /*1740*/  IMAD.MOV.U32 R16, RZ, RZ, R8 ;  /* 0x000000ffff107224 */ /* 0x000fc600078e0008 */
[----:B------:R-:W-:Y:S01]  /*1750*/  IADD3 R13, PT, PT, R19, R13, RZ ;  /* 0x0000000d130d7210 */ /* 0x000fe20007ffe0ff */
[----:B--2---:R-:W-:Y:S01]  /*1760*/  IMAD.WIDE.U32 R18, R18, UR6, R16 ;  /* 0x0000000612127c25 */ /* 0x004fe2000f8e0010 */
[----:B------:R-:W-:-:S03]  /*1770*/  MOV R16, R22 ;  /* 0x0000001600107202 */ /* 0x000fc60000000f00 */
[----:B------:R-:W-:Y:S01]  /*1780*/  IMAD R13, R13, UR6, RZ ;  /* 0x000000060d0d7c24 */ /* 0x000fe2000f8e02ff */
[----:B------:R-:W1:Y:S03]  /*1790*/  LDCU UR6, c[0x0][0x3d8] ;  /* 0x00007b00ff0677ac */ /* 0x000e660008000800 */
[----:B------:R-:W-:Y:S02]  /*17a0*/  IMAD.IADD R13, R19, 0x1, R13 ;  /* 0x00000001130d7824 */ /* 0x000fe400078e020d */
[----:B------:R-:W-:Y:S01]  /*17b0*/  IMAD.WIDE.U32 R18, R18, UR7, R16 ;  /* 0x0000000712127c25 */ /* 0x000fe2000f8e0010 */
[----:B------:R-:W-:-:S03]  /*17c0*/  MOV R16, R6 ;  /* 0x0000000600107202 */ /* 0x000fc60000000f00 */
[----:B------:R-:W-:-:S04]  /*17d0*/  IMAD R13, R13, UR7, RZ ;  /* 0x000000070d0d7c24 */ /* 0x000fc8000f8e02ff */
[----:B------:R-:W-:Y:S02]  /*17e0*/  IMAD.IADD R13, R19, 0x1, R13 ;  /* 0x00000001130d7824 */ /* 0x000fe400078e020d */
[----:B-1----:R-:W-:-:S04]  /*17f0*/  IMAD.WIDE.U32 R18, R18, UR6, R16 ;  /* 0x0000000612127c25 */ /* 0x002fc8000f8e0010 */
[----:B------:R-:W-:Y:S01]  /*1800*/  IMAD R13, R13, UR6, RZ ;  /* 0x000000060d0d7c24 */ /* 0x000fe2000f8e02ff */
[----:B0-----:R-:W-:-:S03]  /*1810*/  LEA R16, P0, R18, UR4, 0x1 ;  /* 0x0000000412107c11 */ /* 0x001fc6000f8008ff */
[----:B------:R-:W-:-:S05]  /*1820*/  IMAD.IADD R13, R19, 0x1, R13 ;  /* 0x00000001130d7824 */ /* 0x000fca00078e020d */
[----:B------:R-:W-:-:S05]  /*1830*/  LEA.HI.X R17, R18, UR5, R13, 0x1, P0 ;  /* 0x0000000512117c11 */ /* 0x000fca00080f0c0d */
[----:B------:R-:W2:Y:S01]  /*1840*/  LDG.E.U16 R16, desc[UR8][R16.64] ;  /* 0x0000000810107981 */ /* 0x000ea2000c1e1500 */
[----:B------:R-:W-:Y:S01]  /*1850*/  IMAD.MOV.U32 R26, RZ, RZ, R14 ;  /* 0x000000ffff1a7224 */ /* 0x000fe200078e000e */
[----:B--2---:R-:W-:-:S05]  /*1860*/  SHF.L.U32 R18, R16, 0x10, RZ ;  /* 0x0000001010127819 */ /* 0x004fca00000006ff */
[----:B------:R-:W-:-:S07]  /*1870*/  FADD.FTZ R27, R27, R18 ;  /* 0x000000121b1b7221 */ /* 0x000fce0000010000 */
.L_x_109:
[----:B------:R-:W-:Y:S05]  /*1880*/  BSYNC.RECONVERGENT B3 ;  /* 0x0000000000037941 */ /* 0x000fea0003800200 */
.L_x_108:
[----:B------:R-:W-:-:S13]  /*1890*/  ISETP.NE.AND P0, PT, R11, R14, PT ;  /* 0x0000000e0b00720c */ /* 0x000fda0003f05270 */
[----:B------:R-:W-:Y:S05]  /*18a0*/  @!P0 BRA `(.L_x_107) ;  /* 0x0000000c00648947 */ /* 0x000fea0003800000 */
.L_x_114:
[----:B------:R-:W0:Y:S01]  /*18b0*/  LDC R13, c[0x0][0x3c0] ;  /* 0x0000f000ff0d7b82 */ /* 0x000e220000000800 */
[----:B------:R-:W-:Y:S01]  /*18c0*/  ISETP.NE.AND P0, PT, R25, RZ, PT ;  /* 0x000000ff1900720c */ /* 0x000fe20003f05270 */
[----:B------:R-:W-:-:S12]  /*18d0*/  BSSY.RECONVERGENT B3, `(.L_x_110) ;  /* 0x000006a000037945 */ /* 0x000fd80003800200 */
[----:B------:R-:W-:Y:S05]  /*18e0*/  @P0 BRA `(.L_x_111) ;  /* 0x0000000400a00947 */ /* 0x000fea0003800000 */
[----:B------:R-:W1:Y:S02]  /*18f0*/  LDCU UR4, c[0x0][0x3c8] ;  /* 0x00007900ff0477ac */ /* 0x000e640008000800 */
[----:B-1----:R-:W1:Y:S01]  /*1900*/  I2F.U32.RP R19, UR4 ;  /* 0x0000000400137d06 */ /* 0x002e620008209000 */
[----:B------:R-:W-:-:S07]  /*1910*/  ISETP.NE.U32.AND P2, PT, RZ, UR4, PT ;  /* 0x00000004ff007c0c */ /* 0x000fce000bf45070 */
[----:B-1----:R-:W1:Y:S02]  /*1920*/  MUFU.RCP R19, R19 ;  /* 0x0000001300137308 */ /* 0x002e640000001000 */
[----:B-1----:R-:W-:Y:S02]  /*1930*/  IADD3 R16, PT, PT, R19, 0xffffffe, RZ ;  /* 0x0ffffffe13107810 */ /* 0x002fe40007ffe0ff */
[----:B------:R-:W-:-:S04]  /*1940*/  LOP3.LUT R19, RZ, UR4, RZ, 0x33, !PT ;  /* 0x00000004ff137c12 */ /* 0x000fc8000f8e33ff */
[----:B------:R1:W2:Y:S02]  /*1950*/  F2I.FTZ.U32.TRUNC.NTZ R17, R16 ;  /* 0x0000001000117305 */ /* 0x0002a4000021f000 */
[----:B-1----:R-:W-:Y:S02]  /*1960*/  HFMA2 R16, -RZ, RZ, 0, 0 ;  /* 0x00000000ff107431 */ /* 0x002fe400000001ff */
[----:B--2---:R-:W-:-:S04]  /*1970*/  IMAD.MOV R21, RZ, RZ, -R17 ;  /* 0x000000ffff157224 */ /* 0x004fc800078e0a11 */
        /* <DEDUP_REMOVED lines=12> */
[----:B------:R-:W1:Y:S01]  /*1a40*/  LDCU UR4, c[0x0][0x3cc] ;  /* 0x00007980ff0477ac */ /* 0x000e620008000800 */
[----:B------:R-:W-:Y:S01]  /*1a50*/  MOV R16, RZ ;  /* 0x000000ff00107202 */ /* 0x000fe20000000f00 */
[----:B-1----:R-:W1:Y:S01]  /*1a60*/  I2F.U32.RP R21, UR4 ;  /* 0x0000000400157d06 */ /* 0x002e620008209000 */
[----:B------:R-:W-:-:S07]  /*1a70*/  ISETP.NE.U32.AND P5, PT, RZ, UR4, PT ;  /* 0x00000004ff007c0c */ /* 0x000fce000bfa5070 */
[----:B-1----:R-:W1:Y:S02]  /*1a80*/  MUFU.RCP R21, R21 ;  /* 0x0000001500157308 */ /* 0x002e640000001000 */
[----:B-1----:R-:W-:Y:S02]  /*1a90*/  IADD3 R28, PT, PT, R21, 0xffffffe, RZ ;  /* 0x0ffffffe151c7810 */ /* 0x002fe40007ffe0ff */
[----:B------:R-:W-:-:S04]  /*1aa0*/  LOP3.LUT R21, RZ, UR4, RZ, 0x33, !PT ;  /* 0x00000004ff157c12 */ /* 0x000fc8000f8e33ff */
[----:B------:R-:W1:Y:S02]  /*1ab0*/  F2I.FTZ.U32.TRUNC.NTZ R17, R28 ;  /* 0x0000001c00117305 */ /* 0x000e64000021f000 */
[----:B-1----:R-:W-:-:S04]  /*1ac0*/  IMAD.MOV R29, RZ, RZ, -R17 ;  /* 0x000000ffff1d7224 */ /* 0x002fc800078e0a11 */
[----:B------:R-:W-:-:S04]  /*1ad0*/  IMAD R29, R29, UR4, RZ ;  /* 0x000000041d1d7c24 */ /* 0x000fc8000f8e02ff */
[----:B------:R-:W-:-:S04]  /*1ae0*/  IMAD.HI.U32 R20, R17, R29, R16 ;  /* 0x0000001d11147227 */ /* 0x000fc800078e0010 */
[----:B------:R-:W-:-:S04]  /*1af0*/  IMAD.MOV R16, RZ, RZ, -R26 ;  /* 0x000000ffff107224 */ /* 0x000fc800078e0a1a */
[----:B0-----:R-:W-:-:S04]  /*1b00*/  IMAD R17, R13, R16, R2 ;  /* 0x000000100d117224 */ /* 0x001fc800078e0202 */
[----:B------:R-:W-:-:S05]  /*1b10*/  IMAD.HI.U32 R20, R20, R17, RZ ;  /* 0x0000001114147227 */ /* 0x000fca00078e00ff */
[----:B------:R-:W-:-:S05]  /*1b20*/  IADD3 R16, PT, PT, -R20, RZ, RZ ;  /* 0x000000ff14107210 */ /* 0x000fca0007ffe1ff */
[----:B------:R-:W-:-:S05]  /*1b30*/  IMAD R16, R16, UR4, R17 ;  /* 0x0000000410107c24 */ /* 0x000fca000f8e0211 */
[----:B------:R-:W-:-:S13]  /*1b40*/  ISETP.GE.U32.AND P3, PT, R16, UR4, PT ;  /* 0x0000000410007c0c */ /* 0x000fda000bf66070 */
[----:B------:R-:W-:-:S05]  /*1b50*/  @P3 VIADD R16, R16, -UR4 ;  /* 0x8000000410103c36 */ /* 0x000fca0008000000 */
[----:B------:R-:W-:-:S13]  /*1b60*/  ISETP.GE.U32.AND P4, PT, R16, UR4, PT ;  /* 0x0000000410007c0c */ /* 0x000fda000bf86070 */
[----:B------:R-:W-:-:S04]  /*1b70*/  @P4 IADD3 R16, PT, PT, R16, -UR4, RZ ;  /* 0x8000000410104c10 */ /* 0x000fc8000fffe0ff */
[----:B------:R-:W-:-:S04]  /*1b80*/  SEL R16, R21, R16, !P5 ;  /* 0x0000001015107207 */ /* 0x000fc80006800000 */
[----:B------:R-:W-:-:S13]  /*1b90*/  ISETP.NE.AND P6, PT, R16, RZ, PT ;  /* 0x000000ff1000720c */ /* 0x000fda0003fc5270 */
[----:B------:R-:W-:Y:S05]  /*1ba0*/  @P6 BRA `(.L_x_111) ;  /* 0x0000000000f06947 */ /* 0x000fea0003800000 */
[----:B------:R-:W0:Y:S01]  /*1bb0*/  LDCU UR4, c[0x0][0x3c4] ;  /* 0x00007880ff0477ac */ /* 0x000e220008000800 */
[----:B------:R-:W-:Y:S01]  /*1bc0*/  @P0 IADD3 R18, PT, PT, R18, 0x1, RZ ;  /* 0x0000000112120810 */ /* 0x000fe20007ffe0ff */
[----:B------:R-:W-:Y:S01]  /*1bd0*/  @P3 VIADD R20, R20, 0x1 ;  /* 0x0000000114143836 */ /* 0x000fe20000000000 */
[----:B------:R-:W1:Y:S03]  /*1be0*/  LDCU UR5, c[0x0][0x3a4] ;  /* 0x00007480ff0577ac */ /* 0x000e660008000800 */
[----:B------:R-:W-:Y:S01]  /*1bf0*/  @P1 VIADD R18, R18, 0x1 ;  /* 0x0000000112121836 */ /* 0x000fe20000000000 */
[----:B------:R-:W-:Y:S01]  /*1c00*/  @P4 IADD3 R20, PT, PT, R20, 0x1, RZ ;  /* 0x0000000114144810 */ /* 0x000fe20007ffe0ff */
[----:B------:R-:W2:Y:S03]  /*1c10*/  LDCU.64 UR6, c[0x0][0x3d0] ;  /* 0x00007a00ff0677ac */ /* 0x000ea60008000a00 */
[----:B------:R-:W-:Y:S01]  /*1c20*/  SEL R18, R19, R18, !P2 ;  /* 0x0000001213127207 */ /* 0x000fe20005000000 */
[----:B------:R-:W3:Y:S01]  /*1c30*/  LDCU.64 UR10, c[0x0][0x388] ;  /* 0x00007100ff0a77ac */ /* 0x000ee20008000a00 */
[----:B------:R-:W-:Y:S01]  /*1c40*/  SEL R20, R21, R20, !P5 ;  /* 0x0000001415147207 */ /* 0x000fe20006800000 */
[----:B------:R-:W-:Y:S01]  /*1c50*/  IMAD.MOV.U32 R21, RZ, RZ, RZ ;  /* 0x000000ffff157224 */ /* 0x000fe200078e00ff */
[----:B0-----:R-:W0:Y:S01]  /*1c60*/  I2F.U32.RP R28, UR4 ;  /* 0x00000004001c7d06 */ /* 0x001e220008209000 */
[----:B------:R-:W-:-:S07]  /*1c70*/  ISETP.NE.U32.AND P2, PT, RZ, UR4, PT ;  /* 0x00000004ff007c0c */ /* 0x000fce000bf45070 */
[----:B0-----:R-:W0:Y:S02]  /*1c80*/  MUFU.RCP R28, R28 ;  /* 0x0000001c001c7308 */ /* 0x001e240000001000 */
[----:B0-----:R-:W-:-:S06]  /*1c90*/  VIADD R16, R28, 0xffffffe ;  /* 0x0ffffffe1c107836 */ /* 0x001fcc0000000000 */
[----:B------:R0:W4:Y:S02]  /*1ca0*/  F2I.FTZ.U32.TRUNC.NTZ R17, R16 ;  /* 0x0000001000117305 */ /* 0x000124000021f000 */
[----:B0-----:R-:W-:Y:S01]  /*1cb0*/  IMAD.MOV.U32 R16, RZ, RZ, RZ ;  /* 0x000000ffff107224 */ /* 0x001fe200078e00ff */
[----:B----4-:R-:W-:-:S05]  /*1cc0*/  IADD3 R19, PT, PT, RZ, -R17, RZ ;  /* 0x80000011ff137210 */ /* 0x010fca0007ffe0ff */
[----:B------:R-:W-:-:S04]  /*1cd0*/  IMAD R19, R19, UR4, RZ ;  /* 0x0000000413137c24 */ /* 0x000fc8000f8e02ff */
[----:B------:R-:W-:-:S04]  /*1ce0*/  IMAD.HI.U32 R16, R17, R19, R16 ;  /* 0x0000001311107227 */ /* 0x000fc800078e0010 */
[----:B------:R-:W-:Y:S02]  /*1cf0*/  IMAD.MOV.U32 R19, RZ, RZ, RZ ;  /* 0x000000ffff137224 */ /* 0x000fe400078e00ff */
        /* <DEDUP_REMOVED lines=8> */
[----:B------:R-:W-:Y:S01]  /*1d80*/  @!P2 LOP3.LUT R16, RZ, UR4, RZ, 0x33, !PT ;  /* 0x00000004ff10ac12 */ /* 0x000fe2000f8e33ff */
[----:B------:R-:W0:Y:S03]  /*1d90*/  LDCU UR4, c[0x0][0x3a8] ;  /* 0x00007500ff0477ac */ /* 0x000e260008000800 */
[----:B------:R-:W-:-:S04]  /*1da0*/  IADD3 R17, P0, PT, R15, R16, RZ ;  /* 0x000000100f117210 */ /* 0x000fc80007f1e0ff */
[----:B------:R-:W-:Y:S01]  /*1db0*/  IADD3.X R16, PT, PT, RZ, RZ, RZ, P0, !PT ;  /* 0x000000ffff107210 */ /* 0x000fe200007fe4ff */
[----:B-1----:R-:W-:-:S04]  /*1dc0*/  IMAD.WIDE.U32 R18, R17, UR5, R18 ;  /* 0x0000000511127c25 */ /* 0x002fc8000f8e0012 */
[----:B------:R-:W-:Y:S02]  /*1dd0*/  IMAD R17, R16, UR5, RZ ;  /* 0x0000000510117c24 */ /* 0x000fe4000f8e02ff */
[----:B------:R-:W-:-:S03]  /*1de0*/  IMAD.MOV.U32 R16, RZ, RZ, R8 ;  /* 0x000000ffff107224 */ /* 0x000fc600078e0008 */
[----:B------:R-:W-:Y:S01]  /*1df0*/  IADD3 R17, PT, PT, R19, R17, RZ ;  /* 0x0000001113117210 */ /* 0x000fe20007ffe0ff */
[----:B0-----:R-:W-:-:S04]  /*1e00*/  IMAD.WIDE.U32 R18, R18, UR4, R20 ;  /* 0x0000000412127c25 */ /* 0x001fc8000f8e0014 */
[----:B------:R-:W-:Y:S01]  /*1e10*/  IMAD R17, R17, UR4, RZ ;  /* 0x0000000411117c24 */ /* 0x000fe2000f8e02ff */
[----:B------:R-:W0:Y:S04]  /*1e20*/  LDCU UR4, c[0x0][0x3d8] ;  /* 0x00007b00ff0477ac */ /* 0x000e280008000800 */
[----:B------:R-:W-:Y:S02]  /*1e30*/  IADD3 R20, PT, PT, R17, R19, RZ ;  /* 0x0000001311147210 */ /* 0x000fe40007ffe0ff */
[----:B------:R-:W-:-:S03]  /*1e40*/  MOV R17, RZ ;  /* 0x000000ff00117202 */ /* 0x000fc60000000f00 */
[----:B--2---:R-:W-:Y:S01]  /*1e50*/  IMAD.WIDE.U32 R18, R18, UR6, R16 ;  /* 0x0000000612127c25 */ /* 0x004fe2000f8e0010 */
[----:B------:R-:W-:-:S03]  /*1e60*/  MOV R16, R22 ;  /* 0x0000001600107202 */ /* 0x000fc60000000f00 */
[----:B------:R-:W-:-:S04]  /*1e70*/  IMAD R17, R20, UR6, RZ ;  /* 0x0000000614117c24 */ /* 0x000fc8000f8e02ff */
[----:B------:R-:W-:Y:S02]  /*1e80*/  IMAD.IADD R19, R19, 0x1, R17 ;  /* 0x0000000113137824 */ /* 0x000fe400078e0211 */
[----:B------:R-:W-:Y:S02]  /*1e90*/  IMAD.MOV.U32 R17, RZ, RZ, RZ ;  /* 0x000000ffff117224 */ /* 0x000fe400078e00ff */
[----:B------:R-:W-:Y:S02]  /*1ea0*/  IMAD R19, R19, UR7, RZ ;  /* 0x0000000713137c24 */ /* 0x000fe4000f8e02ff */
[----:B------:R-:W-:-:S04]  /*1eb0*/  IMAD.WIDE.U32 R16, R18, UR7, R16 ;  /* 0x0000000712107c25 */ /* 0x000fc8000f8e0010 */
[----:B------:R-:W-:Y:S01]  /*1ec0*/  IMAD.MOV.U32 R18, RZ, RZ, R26 ;  /* 0x000000ffff127224 */ /* 0x000fe200078e001a */
[----:B------:R-:W-:Y:S01]  /*1ed0*/  IADD3 R20, PT, PT, R17, R19, RZ ;  /* 0x0000001311147210 */ /* 0x000fe20007ffe0ff */
[----:B------:R-:W-:-:S03]  /*1ee0*/  HFMA2 R19, -RZ, RZ, 0, 0 ;  /* 0x00000000ff137431 */ /* 0x000fc600000001ff */
[----:B0-----:R-:W-:-:S04]  /*1ef0*/  IMAD.WIDE.U32 R16, R16, UR4, R18 ;  /* 0x0000000410107c25 */ /* 0x001fc8000f8e0012 */
[----:B------:R-:W-:Y:S01]  /*1f00*/  IMAD R19, R20, UR4, RZ ;  /* 0x0000000414137c24 */ /* 0x000fe2000f8e02ff */
[----:B---3--:R-:W-:-:S03]  /*1f10*/  LEA R18, P0, R16, UR10, 0x1 ;  /* 0x0000000a10127c11 */ /* 0x008fc6000f8008ff */
[----:B------:R-:W-:-:S05]  /*1f20*/  IMAD.IADD R17, R17, 0x1, R19 ;  /* 0x0000000111117824 */ /* 0x000fca00078e0213 */
[----:B------:R-:W-:-:S05]  /*1f30*/  LEA.HI.X R19, R16, UR11, R17, 0x1, P0 ;  /* 0x0000000b10137c11 */ /* 0x000fca00080f0c11 */
[----:B------:R-:W2:Y:S02]  /*1f40*/  LDG.E.U16 R18, desc[UR8][R18.64] ;  /* 0x0000000812127981 */ /* 0x000ea4000c1e1500 */
[----:B--2---:R-:W-:-:S05]  /*1f50*/  SHF.L.U32 R16, R18, 0x10, RZ ;  /* 0x0000001012107819 */ /* 0x004fca00000006ff */
[----:B------:R-:W-:-:S07]  /*1f60*/  FADD.FTZ R27, R27, R16 ;  /* 0x000000101b1b7221 */ /* 0x000fce0000010000 */
.L_x_111:
[----:B------:R-:W-:Y:S05]  /*1f70*/  BSYNC.RECONVERGENT B3 ;  /* 0x0000000000037941 */ /* 0x000fea0003800200 */
.L_x_110:
[----:B------:R-:W-:Y:S01]  /*1f80*/  ISETP.NE.AND P0, PT, R25, RZ, PT ;  /* 0x000000ff1900720c */ /* 0x000fe20003f05270 */
[----:B------:R-:W-:Y:S01]  /*1f90*/  BSSY.RECONVERGENT B3, `(.L_x_112) ;  /* 0x0000067000037945 */ /* 0x000fe20003800200 */
[----:B0-----:R-:W-:-:S11]  /*1fa0*/  IMAD R13, R26, R13, R13 ;  /* 0x0000000d1a0d7224 */ /* 0x001fd600078e020d */
        /* <DEDUP_REMOVED lines=23> */
[----:B------:R-:W-:Y:S01]  /*2120*/  IMAD.MOV.U32 R16, RZ, RZ, RZ ;  /* 0x000000ffff107224 */ /* 0x000fe200078e00ff */
[----:B0-----:R-:W0:Y:S01]  /*2130*/  I2F.U32.RP R20, UR4 ;  /* 0x0000000400147d06 */ /* 0x001e220008209000 */
[----:B------:R-:W-:-:S07]  /*2140*/  ISETP.NE.U32.AND P5, PT, RZ, UR4, PT ;  /* 0x00000004ff007c0c */ /* 0x000fce000bfa5070 */
[----:B0-----:R-:W0:Y:S02]  /*2150*/  MUFU.RCP R20, R20 ;  /* 0x0000001400147308 */ /* 0x001e240000001000 */
[----:B0-----:R-:W-:Y:S01]  /*2160*/  VIADD R21, R20, 0xffffffe ;  /* 0x0ffffffe14157836 */ /* 0x001fe20000000000 */
[----:B------:R-:W-:-:S05]  /*2170*/  LOP3.LUT R20, RZ, UR4, RZ, 0x33, !PT ;  /* 0x00000004ff147c12 */ /* 0x000fca000f8e33ff */
[----:B------:R-:W0:Y:S02]  /*2180*/  F2I.FTZ.U32.TRUNC.NTZ R17, R21 ;  /* 0x0000001500117305 */ /* 0x000e24000021f000 */
[----:B0-----:R-:W-:-:S05]  /*2190*/  IADD3 R29, PT, PT, RZ, -R17, RZ ;  /* 0x80000011ff1d7210 */ /* 0x001fca0007ffe0ff */
[----:B------:R-:W-:-:S04]  /*21a0*/  IMAD R29, R29, UR4, RZ ;  /* 0x000000041d1d7c24 */ /* 0x000fc8000f8e02ff */
[----:B------:R-:W-:Y:S01]  /*21b0*/  IMAD.HI.U32 R29, R17, R29, R16 ;  /* 0x0000001d111d7227 */ /* 0x000fe200078e0010 */
[----:B------:R-:W-:-:S05]  /*21c0*/  IADD3 R16, PT, PT, R2, -R13, RZ ;  /* 0x8000000d02107210 */ /* 0x000fca0007ffe0ff */
        /* <DEDUP_REMOVED lines=18> */
[----:B------:R-:W-:Y:S01]  /*22f0*/  IMAD.MOV.U32 R19, RZ, RZ, RZ ;  /* 0x000000ffff137224 */ /* 0x000fe200078e00ff */
[----:B------:R-:W3:Y:S01]  /*2300*/  LDCU.64 UR10, c[0x0][0x388] ;  /* 0x00007100ff0a77ac */ /* 0x000ee20008000a00 */
[----:B0-----:R-:W0:Y:S01]  /*2310*/  I2F.U32.RP R21, UR4 ;  /* 0x0000000400157d06 */ /* 0x001e220008209000 */
[----:B------:R-:W-:-:S07]  /*2320*/  ISETP.NE.U32.AND P2, PT, RZ, UR4, PT ;  /* 0x00000004ff007c0c */ /* 0x000fce000bf45070 */
[----:B0-----:R-:W0:Y:S02]  /*2330*/  MUFU.RCP R21, R21 ;  /* 0x0000001500157308 */ /* 0x001e240000001000 */
[----:B0-----:R-:W-:-:S06]  /*2340*/  IADD3 R16, PT, PT, R21, 0xffffffe, RZ ;  /* 0x0ffffffe15107810 */ /* 0x001fcc0007ffe0ff */
[----:B------:R0:W4:Y:S02]  /*2350*/  F2I.FTZ.U32.TRUNC.NTZ R17, R16 ;  /* 0x0000001000117305 */ /* 0x000124000021f000 */
[----:B0-----:R-:W-:Y:S01]  /*2360*/  MOV R16, RZ ;  /* 0x000000ff00107202 */ /* 0x001fe20000000f00 */
[----:B----4-:R-:W-:-:S04]  /*2370*/  IMAD.MOV R29, RZ, RZ, -R17 ;  /* 0x000000ffff1d7224 */ /* 0x010fc800078e0a11 */
[----:B------:R-:W-:-:S04]  /*2380*/  IMAD R29, R29, UR4, RZ ;  /* 0x000000041d1d7c24 */ /* 0x000fc8000f8e02ff */
[----:B------:R-:W-:-:S06]  /*2390*/  IMAD.HI.U32 R28, R17, R29, R16 ;  /* 0x0000001d111c7227 */ /* 0x000fcc00078e0010 */
        /* <DEDUP_REMOVED lines=8> */
[----:B------:R-:W-:Y:S01]  /*2420*/  @!P2 LOP3.LUT R28, RZ, UR4, RZ, 0x33, !PT ;  /* 0x00000004ff1cac12 */ /* 0x000fe2000f8e33ff */
[----:B------:R-:W0:Y:S03]  /*2430*/  LDCU UR4, c[0x0][0x3a8] ;  /* 0x00007500ff0477ac */ /* 0x000e260008000800 */
[----:B------:R-:W-:-:S04]  /*2440*/  IADD3 R17, P0, PT, R15, R28, RZ ;  /* 0x0000001c0f117210 */ /* 0x000fc80007f1e0ff */
[----:B------:R-:W-:Y:S01]  /*2450*/  IADD3.X R16, PT, PT, RZ, RZ, RZ, P0, !PT ;  /* 0x000000ffff107210 */ /* 0x000fe200007fe4ff */
[----:B-1----:R-:W-:-:S04]  /*2460*/  IMAD.WIDE.U32 R18, R17, UR5, R18 ;  /* 0x0000000511127c25 */ /* 0x002fc8000f8e0012 */
[----:B------:R-:W-:Y:S01]  /*2470*/  IMAD R17, R16, UR5, RZ ;  /* 0x0000000510117c24 */ /* 0x000fe2000f8e02ff */
[----:B------:R-:W-:-:S03]  /*2480*/  SEL R16, R20, R13, !P5 ;  /* 0x0000000d14107207 */ /* 0x000fc60006800000 */
[----:B------:R-:W-:Y:S02]  /*2490*/  IMAD.IADD R13, R19, 0x1, R17 ;  /* 0x00000001130d7824 */ /* 0x000fe400078e0211 */
[----:B------:R-:W-:Y:S02]  /*24a0*/  HFMA2 R17, -RZ, RZ, 0, 0 ;  /* 0x00000000ff117431 */ /* 0x000fe400000001ff */
[----:B0-----:R-:W-:Y:S02]  /*24b0*/  IMAD R13, R13, UR4, RZ ;  /* 0x000000040d0d7c24 */ /* 0x001fe4000f8e02ff */
[----:B------:R-:W-:Y:S01]  /*24c0*/  IMAD.WIDE.U32 R18, R18, UR4, R16 ;  /* 0x0000000412127c25 */ /* 0x000fe2000f8e0010 */
[----:B------:R-:W-:Y:S01]  /*24d0*/  MOV R16, R8 ;  /* 0x0000000800107202 */ /* 0x000fe20000000f00 */
[----:B------:R-:W0:Y:S02]  /*24e0*/  LDCU UR4, c[0x0][0x3d8] ;  /* 0x00007b00ff0477ac */ /* 0x000e240008000800 */
[----:B------:R-:W-:-:S02]  /*24f0*/  IMAD.IADD R13, R13, 0x1, R19 ;  /* 0x000000010d0d7824 */ /* 0x000fc400078e0213 */
[----:B--2---:R-:W-:Y:S01]  /*2500*/  IMAD.WIDE.U32 R18, R18, UR6, R16 ;  /* 0x0000000612127c25 */ /* 0x004fe2000f8e0010 */
[----:B------:R-:W-:-:S03]  /*2510*/  MOV R16, R22 ;  /* 0x0000001600107202 */ /* 0x000fc60000000f00 */
[----:B------:R-:W-:-:S04]  /*2520*/  IMAD R13, R13, UR6, RZ ;  /* 0x000000060d0d7c24 */ /* 0x000fc8000f8e02ff */
[----:B------:R-:W-:Y:S02]  /*2530*/  IMAD.IADD R13, R19, 0x1, R13 ;  /* 0x00000001130d7824 */ /* 0x000fe400078e020d */
[----:B------:R-:W-:Y:S01]  /*2540*/  IMAD.WIDE.U32 R18, R18, UR7, R16 ;  /* 0x0000000712127c25 */ /* 0x000fe2000f8e0010 */
[----:B------:R-:W-:-:S03]  /*2550*/  MOV R16, R26 ;  /* 0x0000001a00107202 */ /* 0x000fc60000000f00 */
[----:B------:R-:W-:-:S04]  /*2560*/  IMAD R13, R13, UR7, RZ ;  /* 0x000000070d0d7c24 */ /* 0x000fc8000f8e02ff */
[----:B------:R-:W-:Y:S02]  /*2570*/  IMAD.IADD R13, R19, 0x1, R13 ;  /* 0x00000001130d7824 */ /* 0x000fe400078e020d */
        /* <DEDUP_REMOVED lines=8> */
.L_x_113:
[----:B------:R-:W-:Y:S05]  /*2600*/  BSYNC.RECONVERGENT B3 ;  /* 0x0000000000037941 */ /* 0x000fea0003800200 */
.L_x_112:
[----:B------:R-:W-:-:S05]  /*2610*/  VIADD R26, R26, 0x2 ;  /* 0x000000021a1a7836 */ /* 0x000fca0000000000 */
[----:B------:R-:W-:-:S13]  /*2620*/  ISETP.GE.U32.AND P0, PT, R26, R11, PT ;  /* 0x0000000b1a00720c */ /* 0x000fda0003f06070 */
[----:B------:R-:W-:Y:S05]  /*2630*/  @!P0 BRA `(.L_x_114) ;  /* 0xfffffff0009c8947 */ /* 0x000fea000383ffff */
.L_x_107:
[----:B------:R-:W-:Y:S05]  /*2640*/  BSYNC.RECONVERGENT B0 ;  /* 0x0000000000007941 */ /* 0x000fea0003800200 */
.L_x_106:
[----:B------:R-:W-:-:S04]  /*2650*/  IADD3 R22, PT, PT, R22, 0x1, RZ ;  /* 0x0000000116167810 */ /* 0x000fc80007ffe0ff */
[----:B------:R-:W-:-:S13]  /*2660*/  ISETP.GE.U32.AND P0, PT, R22, R10, PT ;  /* 0x0000000a1600720c */ /* 0x000fda0003f06070 */
[----:B------:R-:W-:Y:S05]  /*2670*/  @!P0 BRA `(.L_x_115) ;  /* 0xffffffe800888947 */ /* 0x000fea000383ffff */
.L_x_105:
[----:B------:R-:W-:Y:S05]  /*2680*/  BSYNC.RECONVERGENT B1 ;  /* 0x0000000000017941 */ /* 0x000fea0003800200 */
.L_x_104:
[----:B------:R-:W-:-:S05]  /*2690*/  VIADD R8, R8, 0x1 ;  /* 0x0000000108087836 */ /* 0x000fca0000000000 */
[----:B------:R-:W-:-:S13]  /*26a0*/  ISETP.GE.U32.AND P0, PT, R8, R9, PT ;  /* 0x000000090800720c */ /* 0x000fda0003f06070 */
[----:B------:R-:W-:Y:S05]  /*26b0*/  @!P0 BRA `(.L_x_116) ;  /* 0xffffffe8005c8947 */ /* 0x000fea000383ffff */
.L_x_103:
[----:B------:R-:W-:Y:S05]  /*26c0*/  BSYNC.RECONVERGENT B2 ;  /* 0x0000000000027941 */ /* 0x000fea0003800200 */
.L_x_102:
[----:B------:R-:W0:Y:S01]  /*26d0*/  LDCU UR4, c[0x0][0x360] ;  /* 0x00006c00ff0477ac */ /* 0x000e220008000800 */
[----:B------:R-:W0:Y:S01]  /*26e0*/  LDC R2, c[0x0][0x370] ;  /* 0x0000dc00ff027b82 */ /* 0x000e220000000800 */
[----:B------:R-:W-:Y:S01]  /*26f0*/  SHF.R.S64 R4, RZ, 0x1f, R0 ;  /* 0x0000001fff047819 */ /* 0x000fe20000001000 */
[----:B------:R-:W1:Y:S01]  /*2700*/  LDCU.64 UR6, c[0x0][0x3e0] ;  /* 0x00007c00ff0677ac */ /* 0x000e620008000a00 */
[----:B------:R-:W-:Y:S01]  /*2710*/  F2FP.BF16.F32.PACK_AB R27, RZ, R27 ;  /* 0x0000001bff1b723e */ /* 0x000fe200000010ff */
[----:B------:R-:W2:Y:S01]  /*2720*/  LDCU.64 UR10, c[0x0][0x380] ;  /* 0x00007000ff0a77ac */ /* 0x000ea20008000a00 */
[----:B-1----:R-:W-:Y:S01]  /*2730*/  IADD3 R4, P0, PT, R4, UR6, RZ ;  /* 0x0000000604047c10 */ /* 0x002fe2000ff1e0ff */
[----:B0-----:R-:W-:-:S03]  /*2740*/  IMAD R7, R2, UR4, RZ ;  /* 0x0000000402077c24 */ /* 0x001fc6000f8e02ff */
[----:B------:R-:W-:Y:S02]  /*2750*/  LEA.HI.X.SX32 R5, R0, UR7, 0x1, P0 ;  /* 0x0000000700057c11 */ /* 0x000fe400080f0eff */
[----:B------:R-:W-:-:S03]  /*2760*/  IADD3 R0, P0, PT, R7, R0, RZ ;  /* 0x0000000007007210 */ /* 0x000fc60007f1e0ff */
[----:B------:R1:W-:Y:S01]  /*2770*/  STG.E.U16 desc[UR8][R4.64], R27 ;  /* 0x0000001b04007986 */ /* 0x0003e2000c101508 */
[----:B------:R-:W-:Y:S02]  /*2780*/  IADD3.X R3, PT, PT, RZ, R3, RZ, P0, !PT ;  /* 0x00000003ff037210 */ /* 0x000fe400007fe4ff */
[----:B--2---:R-:W-:-:S04]  /*2790*/  ISETP.GE.U32.AND P0, PT, R0, UR10, PT ;  /* 0x0000000a00007c0c */ /* 0x004fc8000bf06070 */
[----:B------:R-:W-:-:S13]  /*27a0*/  ISETP.GE.AND.EX P0, PT, R3, UR11, PT, P0 ;  /* 0x0000000b03007c0c */ /* 0x000fda000bf06300 */
[----:B-1----:R-:W-:Y:S05]  /*27b0*/  @!P0 BRA `(.L_x_117) ;  /* 0xffffffd800408947 */ /* 0x002fea000383ffff */
[----:B------:R-:W-:Y:S05]  /*27c0*/  EXIT ;  /* 0x000000000000794d */ /* 0x000fea0003800000 */
.L_x_118:
        /* <DEDUP_REMOVED lines=11> */
.L_x_196:


//--------------------- .text._ZN2at6native13vol2im_kernelIN3c104HalfEfEEvlPKT_jjjjjjjjjjjjjjjjjjjPS4_ --------------------------
	.section	.text._ZN2at6native13vol2im_kernelIN3c104HalfEfEEvlPKT_jjjjjjjjjjjjjjjjjjjPS4_,"ax",@progbits
	.align	128
        .global         _ZN2at6native13vol2im_kernelIN3c104HalfEfEEvlPKT_jjjjjjjjjjjjjjjjjjjPS4_
        .type           _ZN2at6native13vol2im_kernelIN3c104HalfEfEEvlPKT_jjjjjjjjjjjjjjjjjjjPS4_,@function
        .size           _ZN2at6native13vol2im_kernelIN3c104HalfEfEEvlPKT_jjjjjjjjjjjjjjjjjjjPS4_,(.L_x_197 - _ZN2at6native13vol2im_kernelIN3c104HalfEfEEvlPKT_jjjjjjjjjjjjjjjjjjjPS4_)
        .other          _ZN2at6native13vol2im_kernelIN3c104HalfEfEEvlPKT_jjjjjjjjjjjjjjjjjjjPS4_,@"STO_CUDA_ENTRY STV_DEFAULT"
_ZN2at6native13vol2im_kernelIN3c104HalfEfEEvlPKT_jjjjjjjjjjjjjjjjjjjPS4_:
.text._ZN2at6native13vol2im_kernelIN3c104HalfEfEEvlPKT_jjjjjjjjjjjjjjjjjjjPS4_:
        /* <DEDUP_REMOVED lines=12> */
.L_x_140:
        /* <DEDUP_REMOVED lines=78> */
[----:B------:R-:W-:Y:S01]  /*05a0*/  IADD3 R6, PT, PT, -R15, R2, RZ ;  /* 0x000000020f067210 */ /* 0x000fe20007ffe1ff */
        /* <DEDUP_REMOVED lines=19> */
.L_x_120:
[----:B------:R-:W-:Y:S05]  /*06e0*/  BSYNC.RECONVERGENT B0 ;  /* 0x0000000000007941 */ /* 0x000fea0003800200 */
.L_x_119:
[----:B------:R-:W-:Y:S04]  /*06f0*/  BSSY.RECONVERGENT B0, `(.L_x_121) ;  /* 0x0000017000007945 */ /* 0x000fe80003800200 */
[----:B------:R-:W-:Y:S05]  /*0700*/  @!P3 BRA `(.L_x_122) ;  /* 0x000000000054b947 */ /* 0x000fea0003800000 */
[----:B------:R-:W0:Y:S02]  /*0710*/  LDCU UR4, c[0x0][0x3bc] ;  /* 0x00007780ff0477ac */ /* 0x000e240008000800 */
[----:B0-----:R-:W0:Y:S01]  /*0720*/  I2F.U32.RP R9, UR4 ;  /* 0x0000000400097d06 */ /* 0x001e220008209000 */
[----:B------:R-:W-:-:S07]  /*0730*/  ISETP.NE.U32.AND P2, PT, RZ, UR4, PT ;  /* 0x00000004ff007c0c */ /* 0x000fce000bf45070 */
[----:B0-----:R-:W0:Y:S02]  /*0740*/  MUFU.RCP R9, R9 ;  /* 0x0000000900097308 */ /* 0x001e240000001000 */
[----:B0-----:R-:W-:-:S06]  /*0750*/  IADD3 R10, PT, PT, R9, 0xffffffe, RZ ;  /* 0x0ffffffe090a7810 */ /* 0x001fcc0007ffe0ff */
[----:B------:R0:W1:Y:S02]  /*0760*/  F2I.FTZ.U32.TRUNC.NTZ R11, R10 ;  /* 0x0000000a000b7305 */ /* 0x000064000021f000 */
[----:B0-----:R-:W-:Y:S02]  /*0770*/  HFMA2 R10, -RZ, RZ, 0, 0 ;  /* 0x00000000ff0a7431 */ /* 0x001fe400000001ff */
[----:B-1----:R-:W-:-:S04]  /*0780*/  IMAD.MOV R5, RZ, RZ, -R11 ;  /* 0x000000ffff057224 */ /* 0x002fc800078e0a0b */
[----:B------:R-:W-:-:S04]  /*0790*/  IMAD R5, R5, UR4, RZ ;  /* 0x0000000405057c24 */ /* 0x000fc8000f8e02ff */
[----:B------:R-:W-:-:S04]  /*07a0*/  IMAD.HI.U32 R12, R11, R5, R10 ;  /* 0x000000050b0c7227 */ /* 0x000fc800078e000a */
[----:B------:R-:W-:-:S04]  /*07b0*/  IMAD.IADD R5, R4, 0x1, -R17 ;  /* 0x0000000104057824 */ /* 0x000fc800078e0a11 */
        /* <DEDUP_REMOVED lines=8> */
[----:B------:R-:W-:-:S04]  /*0840*/  @!P2 LOP3.LUT R12, RZ, UR4, RZ, 0x33, !PT ;  /* 0x00000004ff0cac12 */ /* 0x000fc8000f8e33ff */
[----:B------:R-:W-:-:S07]  /*0850*/  IADD3 R5, PT, PT, R12, 0x1, RZ ;  /* 0x000000010c057810 */ /* 0x000fce0007ffe0ff */
.L_x_122:
[----:B------:R-:W-:Y:S05]  /*0860*/  BSYNC.RECONVERGENT B0 ;  /* 0x0000000000007941 */ /* 0x000fea0003800200 */
.L_x_121:
[----:B------:R-:W0:Y:S01]  /*0870*/  LDCU UR4, c[0x0][0x3bc] ;  /* 0x00007780ff0477ac */ /* 0x000e220008000800 */
[----:B------:R-:W-:Y:S01]  /*0880*/  IMAD.MOV.U32 R10, RZ, RZ, RZ ;  /* 0x000000ffff0a7224 */ /* 0x000fe200078e00ff */
[----:B------:R-:W1:Y:S01]  /*0890*/  LDC R13, c[0x0][0x3c4] ;  /* 0x0000f100ff0d7b82 */ /* 0x000e620000000800 */
[----:B------:R-:W-:Y:S01]  /*08a0*/  IADD3 R8, PT, PT, R8, -0x1, RZ ;  /* 0xffffffff08087810 */ /* 0x000fe20007ffe0ff */
[----:B------:R-:W-:Y:S01]  /*08b0*/  BSSY.RECONVERGENT B0, `(.L_x_123) ;  /* 0x000002b000007945 */ /* 0x000fe20003800200 */
[----:B0-----:R-:W0:Y:S01]  /*08c0*/  I2F.U32.RP R12, UR4 ;  /* 0x00000004000c7d06 */ /* 0x001e220008209000 */
[----:B------:R-:W-:-:S07]  /*08d0*/  ISETP.NE.U32.AND P3, PT, RZ, UR4, PT ;  /* 0x00000004ff007c0c */ /* 0x000fce000bf65070 */
[----:B0-----:R-:W0:Y:S02]  /*08e0*/  MUFU.RCP R12, R12 ;  /* 0x0000000c000c7308 */ /* 0x001e240000001000 */
[----:B0-----:R-:W-:Y:S02]  /*08f0*/  VIADD R11, R12, 0xffffffe ;  /* 0x0ffffffe0c0b7836 */ /* 0x001fe40000000000 */
[----:B-1----:R-:W-:Y:S02]  /*0900*/  IMAD R12, R8, R13, 0x1 ;  /* 0x00000001080c7424 */ /* 0x002fe400078e020d */
[----:B------:R-:W-:Y:S02]  /*0910*/  IMAD.MOV.U32 R8, RZ, RZ, RZ ;  /* 0x000000ffff087224 */ /* 0x000fe400078e00ff */
[----:B------:R-:W0:Y:S01]  /*0920*/  F2I.FTZ.U32.TRUNC.NTZ R11, R11 ;  /* 0x0000000b000b7305 */ /* 0x000e22000021f000 */
[----:B------:R-:W-:Y:S02]  /*0930*/  ISETP.GE.U32.AND P2, PT, R7, R12, PT ;  /* 0x0000000c0700720c */ /* 0x000fe40003f46070 */
[----:B0-----:R-:W-:-:S05]  /*0940*/  IADD3 R9, PT, PT, RZ, -R11, RZ ;  /* 0x8000000bff097210 */ /* 0x001fca0007ffe0ff */
        /* <DEDUP_REMOVED lines=10> */
[----:B------:R-:W-:Y:S01]  /*09f0*/  @!P3 LOP3.LUT R10, RZ, UR4, RZ, 0x33, !PT ;  /* 0x00000004ff0abc12 */ /* 0x000fe2000f8e33ff */
[----:B------:R-:W-:Y:S06]  /*0a00*/  @!P2 BRA `(.L_x_124) ;  /* 0x000000000054a947 */ /* 0x000fec0003800000 */
[----:B------:R-:W0:Y:S01]  /*0a10*/  LDCU UR4, c[0x0][0x3b8] ;  /* 0x00007700ff0477ac */ /* 0x000e220008000800 */
[----:B------:R-:W-:Y:S01]  /*0a20*/  MOV R8, RZ ;  /* 0x000000ff00087202 */ /* 0x000fe20000000f00 */
[----:B0-----:R-:W0:Y:S01]  /*0a30*/  I2F.U32.RP R11, UR4 ;  /* 0x00000004000b7d06 */ /* 0x001e220008209000 */
[----:B------:R-:W-:-:S07]  /*0a40*/  ISETP.NE.U32.AND P2, PT, RZ, UR4, PT ;  /* 0x00000004ff007c0c */ /* 0x000fce000bf45070 */
[----:B0-----:R-:W0:Y:S02]  /*0a50*/  MUFU.RCP R11, R11 ;  /* 0x0000000b000b7308 */ /* 0x001e240000001000 */
[----:B0-----:R-:W-:-:S06]  /*0a60*/  IADD3 R9, PT, PT, R11, 0xffffffe, RZ ;  /* 0x0ffffffe0b097810 */ /* 0x001fcc0007ffe0ff */
[----:B------:R-:W0:Y:S02]  /*0a70*/  F2I.FTZ.U32.TRUNC.NTZ R9, R9 ;  /* 0x0000000900097305 */ /* 0x000e24000021f000 */
[----:B0-----:R-:W-:-:S04]  /*0a80*/  IMAD.MOV R13, RZ, RZ, -R9 ;  /* 0x000000ffff0d7224 */ /* 0x001fc800078e0a09 */
        /* <DEDUP_REMOVED lines=13> */
.L_x_124:
[----:B------:R-:W-:Y:S05]  /*0b60*/  BSYNC.RECONVERGENT B0 ;  /* 0x0000000000007941 */ /* 0x000fea0003800200 */
.L_x_123:
[----:B------:R-:W0:Y:S01]  /*0b70*/  LDCU UR4, c[0x0][0x3b8] ;  /* 0x00007700ff0477ac */ /* 0x000e220008000800 */
[----:B------:R-:W1:Y:S01]  /*0b80*/  LDC R13, c[0x0][0x3c0] ;  /* 0x0000f000ff0d7b82 */ /* 0x000e620000000800 */
[----:B------:R-:W-:Y:S01]  /*0b90*/  BSSY.RECONVERGENT B2, `(.L_x_125) ;  /* 0x00001b3000027945 */ /* 0x000fe20003800200 */
[----:B------:R-:W-:Y:S01]  /*0ba0*/  IMAD.MOV.U32 R27, RZ, RZ, RZ ;  /* 0x000000ffff1b7224 */ /* 0x000fe200078e00ff */
[----:B0-----:R-:W0:Y:S01]  /*0bb0*/  I2F.U32.RP R11, UR4 ;  /* 0x00000004000b7d06 */ /* 0x001e220008209000 */
[----:B------:R-:W-:-:S07]  /*0bc0*/  ISETP.NE.U32.AND P4, PT, RZ, UR4, PT ;  /* 0x00000004ff007c0c */ /* 0x000fce000bf85070 */
[----:B-1----:R-:W1:Y:S08]  /*0bd0*/  I2F.U32.RP R9, R13 ;  /* 0x0000000d00097306 */ /* 0x002e700000209000 */
[----:B0-----:R-:W0:Y:S08]  /*0be0*/  MUFU.RCP R11, R11 ;  /* 0x0000000b000b7308 */ /* 0x001e300000001000 */
[----:B-1----:R-:W1:Y:S01]  /*0bf0*/  MUFU.RCP R9, R9 ;  /* 0x0000000900097308 */ /* 0x002e620000001000 */
[----:B0-----:R-:W-:-:S07]  /*0c00*/  VIADD R16, R11, 0xffffffe ;  /* 0x0ffffffe0b107836 */ /* 0x001fce0000000000 */
[----:B------:R0:W2:Y:S01]  /*0c10*/  F2I.FTZ.U32.TRUNC.NTZ R17, R16 ;  /* 0x0000001000117305 */ /* 0x0000a2000021f000 */
[----:B-1----:R-:W-:-:S07]  /*0c20*/  IADD3 R14, PT, PT, R9, 0xffffffe, RZ ;  /* 0x0ffffffe090e7810 */ /* 0x002fce0007ffe0ff */
[----:B------:R1:W3:Y:S01]  /*0c30*/  F2I.FTZ.U32.TRUNC.NTZ R15, R14 ;  /* 0x0000000e000f7305 */ /* 0x0002e2000021f000 */
[----:B0-----:R-:W-:Y:S02]  /*0c40*/  IMAD.MOV.U32 R16, RZ, RZ, RZ ;  /* 0x000000ffff107224 */ /* 0x001fe400078e00ff */
[----:B--2---:R-:W-:Y:S02]  /*0c50*/  IMAD.MOV R19, RZ, RZ, -R17 ;  /* 0x000000ffff137224 */ /* 0x004fe400078e0a11 */
[----:B-1----:R-:W-:Y:S02]  /*0c60*/  HFMA2 R14, -RZ, RZ, 0, 0 ;  /* 0x00000000ff0e7431 */ /* 0x002fe400000001ff */
[----:B------:R-:W-:Y:S01]  /*0c70*/  IMAD R19, R19, UR4, RZ ;  /* 0x0000000413137c24 */ /* 0x000fe2000f8e02ff */
[----:B---3--:R-:W-:-:S03]  /*0c80*/  IADD3 R18, PT, PT, RZ, -R15, RZ ;  /* 0x8000000fff127210 */ /* 0x008fc60007ffe0ff */
[----:B------:R-:W-:Y:S02]  /*0c90*/  IMAD.HI.U32 R12, R17, R19, R16 ;  /* 0x00000013110c7227 */ /* 0x000fe400078e0010 */
[----:B------:R-:W0:Y:S02]  /*0ca0*/  LDC R16, c[0x0][0x3d0] ;  /* 0x0000f400ff107b82 */ /* 0x000e240000000800 */
[----:B------:R-:W-:Y:S02]  /*0cb0*/  IMAD R11, R18, R13, RZ ;  /* 0x0000000d120b7224 */ /* 0x000fe400078e02ff */
[----:B------:R-:W-:-:S04]  /*0cc0*/  IMAD.HI.U32 R9, R12, R7, RZ ;  /* 0x000000070c097227 */ /* 0x000fc800078e00ff */
[----:B------:R-:W-:Y:S02]  /*0cd0*/  IMAD.HI.U32 R11, R15, R11, R14 ;  /* 0x0000000b0f0b7227 */ /* 0x000fe400078e000e */
[----:B------:R-:W1:Y:S02]  /*0ce0*/  LDC R15, c[0x0][0x3d4] ;  /* 0x0000f500ff0f7b82 */ /* 0x000e640000000800 */
[----:B------:R-:W-:Y:S02]  /*0cf0*/  IMAD.MOV R14, RZ, RZ, -R9 ;  /* 0x000000ffff0e7224 */ /* 0x000fe400078e0a09 */
[----:B------:R-:W-:-:S04]  /*0d00*/  IMAD.HI.U32 R11, R11, R2, RZ ;  /* 0x000000020b0b7227 */ /* 0x000fc800078e00ff */
[----:B------:R-:W-:Y:S01]  /*0d10*/  IMAD R14, R14, UR4, R7 ;  /* 0x000000040e0e7c24 */ /* 0x000fe2000f8e0207 */
[----:B------:R-:W-:-:S04]  /*0d20*/  IADD3 R12, PT, PT, -R11, RZ, RZ ;  /* 0x000000ff0b0c7210 */ /* 0x000fc80007ffe1ff */
[----:B------:R-:W-:Y:S01]  /*0d30*/  ISETP.GE.U32.AND P2, PT, R14, UR4, PT ;  /* 0x000000040e007c0c */ /* 0x000fe2000bf46070 */
[----:B------:R-:W-:-:S05]  /*0d40*/  IMAD R12, R13, R12, R2 ;  /* 0x0000000c0d0c7224 */ /* 0x000fca00078e0202 */
[----:B------:R-:W-:Y:S02]  /*0d50*/  ISETP.GE.U32.AND P0, PT, R12, R13, PT ;  /* 0x0000000d0c00720c */ /* 0x000fe40003f06070 */
[----:B-1----:R-:W-:-:S05]  /*0d60*/  VIADDMNMX.U32 R10, R10, 0x1, R15, PT ;  /* 0x000000010a0a7846 */ /* 0x002fca000380000f */
[----:B------:R-:W-:Y:S02]  /*0d70*/  @P2 VIADD R14, R14, -UR4 ;  /* 0x800000040e0e2c36 */ /* 0x000fe40008000000 */
[----:B------:R-:W-:Y:S01]  /*0d80*/  @P2 VIADD R9, R9, 0x1 ;  /* 0x0000000109092836 */ /* 0x000fe20000000000 */
[----:B------:R-:W-:Y:S02]  /*0d90*/  ISETP.NE.U32.AND P2, PT, R13, RZ, PT ;  /* 0x000000ff0d00720c */ /* 0x000fe40003f45070 */
[----:B------:R-:W-:Y:S01]  /*0da0*/  ISETP.GE.U32.AND P3, PT, R14, UR4, PT ;  /* 0x000000040e007c0c */ /* 0x000fe2000bf66070 */
[----:B------:R-:W-:Y:S01]  /*0db0*/  @P0 VIADD R11, R11, 0x1 ;  /* 0x000000010b0b0836 */ /* 0x000fe20000000000 */
[----:B------:R-:W1:Y:S01]  /*0dc0*/  LDC R14, c[0x0][0x3d8] ;  /* 0x0000f600ff0e7b82 */ /* 0x000e620000000800 */
[----:B------:R-:W-:-:S04]  /*0dd0*/  @P0 IADD3 R12, PT, PT, R12, -R13, RZ ;  /* 0x8000000d0c0c0210 */ /* 0x000fc80007ffe0ff */
[----:B------:R-:W-:-:S06]  /*0de0*/  ISETP.GE.U32.AND P1, PT, R12, R13, PT ;  /* 0x0000000d0c00720c */ /* 0x000fcc0003f26070 */
[----:B------:R-:W-:Y:S02]  /*0df0*/  @P3 IADD3 R9, PT, PT, R9, 0x1, RZ ;  /* 0x0000000109093810 */ /* 0x000fe40007ffe0ff */
[----:B------:R-:W-:-:S04]  /*0e00*/  @!P4 LOP3.LUT R9, RZ, UR4, RZ, 0x33, !PT ;  /* 0x00000004ff09cc12 */ /* 0x000fc8000f8e33ff */
[----:B0-----:R-:W-:Y:S02]  /*0e10*/  VIADDMNMX.U32 R9, R9, 0x1, R16, PT ;  /* 0x0000000109097846 */ /* 0x001fe40003800010 */
[----:B------:R-:W-:Y:S02]  /*0e20*/  @P1 IADD3 R11, PT, PT, R11, 0x1, RZ ;  /* 0x000000010b0b1810 */ /* 0x000fe40007ffe0ff */
[----:B------:R-:W-:Y:S02]  /*0e30*/  ISETP.GE.U32.AND P0, PT, R8, R9, PT ;  /* 0x000000090800720c */ /* 0x000fe40003f06070 */
[----:B------:R-:W-:-:S04]  /*0e40*/  @!P2 LOP3.LUT R11, RZ, R13, RZ, 0x33, !PT ;  /* 0x0000000dff0ba212 */ /* 0x000fc800078e33ff */
[----:B-1----:R-:W-:-:S07]  /*0e50*/  VIADDMNMX.U32 R11, R11, 0x1, R14, PT ;  /* 0x000000010b0b7846 */ /* 0x002fce000380000e */
[----:B------:R-:W-:Y:S05]  /*0e60*/  @P0 BRA `(.L_x_126) ;  /* 0x0000001800140947 */ /* 0x000fea0003800000 */
[----:B------:R-:W0:Y:S01]  /*0e70*/  LDCU.64 UR4, c[0x0][0x390] ;  /* 0x00007200ff0477ac */ /* 0x000e220008000a00 */
[----:B------:R-:W-:Y:S01]  /*0e80*/  IMAD.MOV.U32 R27, RZ, RZ, RZ ;  /* 0x000000ffff1b7224 */ /* 0x000fe200078e00ff */
[----:B------:R-:W1:Y:S01]  /*0e90*/  LDCU UR6, c[0x0][0x398] ;  /* 0x00007300ff0677ac */ /* 0x000e620008000800 */
[----:B0-----:R-:W-:Y:S01]  /*0ea0*/  UIMAD UR4, UR5, UR4, URZ ;  /* 0x00000004050472a4 */ /* 0x001fe2000f8e02ff */
[----:B------:R-:W0:Y:S03]  /*0eb0*/  LDCU UR5, c[0x0][0x3a0] ;  /* 0x00007400ff0577ac */ /* 0x000e260008000800 */
[----:B-1----:R-:W-:-:S06]  /*0ec0*/  UIMAD UR4, UR4, UR6, URZ ;  /* 0x00000006040472a4 */ /* 0x002fcc000f8e02ff */
[----:B------:R-:W-:Y:S01]  /*0ed0*/  IMAD R17, RZ, RZ, -UR4 ;  /* 0x80000004ff117e24 */ /* 0x000fe2000f8e02ff */
[----:B------:R-:W-:Y:S02]  /*0ee0*/  ISETP.NE.U32.AND P2, PT, RZ, UR4, PT ;  /* 0x00000004ff007c0c */ /* 0x000fe4000bf45070 */
[----:B------:R-:W1:Y:S08]  /*0ef0*/  I2F.U32.RP R12, UR4 ;  /* 0x00000004000c7d06 */ /* 0x000e700008209000 */
[----:B-1----:R-:W1:Y:S02]  /*0f00*/  MUFU.RCP R12, R12 ;  /* 0x0000000c000c7308 */ /* 0x002e640000001000 */
[----:B-1----:R-:W-:Y:S01]  /*0f10*/  IADD3 R14, PT, PT, R12, 0xffffffe, RZ ;  /* 0x0ffffffe0c0e7810 */ /* 0x002fe20007ffe0ff */
[----:B------:R-:W-:-:S05]  /*0f20*/  IMAD.MOV R12, RZ, RZ, -R6 ;  /* 0x000000ffff0c7224 */ /* 0x000fca00078e0a06 */
[----:B------:R1:W2:Y:S01]  /*0f30*/  F2I.FTZ.U32.TRUNC.NTZ R15, R14 ;  /* 0x0000000e000f7305 */ /* 0x0002a2000021f000 */
[----:B------:R-:W-:Y:S01]  /*0f40*/  IMAD R12, R13, R12, R2 ;  /* 0x0000000c0d0c7224 */ /* 0x000fe200078e0202 */
[----:B-1----:R-:W-:Y:S01]  /*0f50*/  MOV R14, RZ ;  /* 0x000000ff000e7202 */ /* 0x002fe20000000f00 */
[----:B--2---:R-:W-:-:S04]  /*0f60*/  IMAD R17, R17, R15, RZ ;  /* 0x0000000f11117224 */ /* 0x004fc800078e02ff */
[----:B------:R-:W-:Y:S01]  /*0f70*/  IMAD.HI.U32 R15, R15, R17, R14 ;  /* 0x000000110f0f7227 */ /* 0x000fe200078e000e */
[----:B------:R-:W-:-:S05]  /*0f80*/  IADD3 R14, PT, PT, R6, 0x1, RZ ;  /* 0x00000001060e7810 */ /* 0x000fca0007ffe0ff */
        /* <DEDUP_REMOVED lines=9> */
[----:B0-----:R-:W-:-:S07]  /*1020*/  IMAD R15, R15, UR5, RZ ;  /* 0x000000050f0f7c24 */ /* 0x001fce000f8e02ff */
.L_x_139:
[----:B------:R-:W-:Y:S01]  /*1030*/  ISETP.GE.U32.AND P0, PT, R5, R10, PT ;  /* 0x0000000a0500720c */ /* 0x000fe20003f06070 */
[----:B------:R-:W-:-:S12]  /*1040*/  BSSY.RECONVERGENT B1, `(.L_x_127) ;  /* 0x0000164000017945 */ /* 0x000fd80003800200 */
[----:B------:R-:W-:Y:S05]  /*1050*/  @P0 BRA `(.L_x_128) ;  /* 0x0000001400880947 */ /* 0x000fea0003800000 */
[----:B------:R-:W0:Y:S01]  /*1060*/  LDCU UR4, c[0x0][0x3b8] ;  /* 0x00007700ff0477ac */ /* 0x000e220008000800 */
[----:B------:R-:W-:Y:S01]  /*1070*/  IADD3 R16, PT, PT, -R8, RZ, RZ ;  /* 0x000000ff08107210 */ /* 0x000fe20007ffe1ff */
[----:B------:R-:W-:-:S04]  /*1080*/  IMAD.MOV.U32 R22, RZ, RZ, R5 ;  /* 0x000000ffff167224 */ /* 0x000fc800078e0005 */
[----:B0-----:R-:W-:-:S07]  /*1090*/  IMAD R23, R16, UR4, R7 ;  /* 0x0000000410177c24 */ /* 0x001fce000f8e0207 */
.L_x_138:
        /* <DEDUP_REMOVED lines=10> */
[----:B0-----:R-:W-:Y:S02]  /*1140*/  IADD3 R16, PT, PT, R13, 0xffffffe, RZ ;  /* 0x0ffffffe0d107810 */ /* 0x001fe40007ffe0ff */
[----:B------:R-:W-:-:S04]  /*1150*/  LOP3.LUT R13, RZ, UR5, RZ, 0x33, !PT ;  /* 0x00000005ff0d7c12 */ /* 0x000fc8000f8e33ff */
[----:B------:R0:W2:Y:S02]  /*1160*/  F2I.FTZ.U32.TRUNC.NTZ R17, R16 ;  /* 0x0000001000117305 */ /* 0x0000a4000021f000 */
[----:B0-----:R-:W-:Y:S01]  /*1170*/  MOV R16, RZ ;  /* 0x000000ff00107202 */ /* 0x001fe20000000f00 */
[----:B--2---:R-:W-:-:S04]  /*1180*/  IMAD.MOV R19, RZ, RZ, -R17 ;  /* 0x000000ffff137224 */ /* 0x004fc800078e0a11 */
[----:B------:R-:W-:-:S04]  /*1190*/  IMAD R19, R19, UR5, RZ ;  /* 0x0000000513137c24 */ /* 0x000fc8000f8e02ff */
[----:B------:R-:W-:Y:S01]  /*11a0*/  IMAD.HI.U32 R18, R17, R19, R16 ;  /* 0x0000001311127227 */ /* 0x000fe200078e0010 */
[----:B------:R-:W-:-:S03]  /*11b0*/  IADD3 R16, PT, PT, R11, -R6, RZ ;  /* 0x800000060b107210 */ /* 0x000fc60007ffe0ff */
[----:B------:R-:W-:Y:S01]  /*11c0*/  IMAD.MOV R17, RZ, RZ, -R22 ;  /* 0x000000ffff117224 */ /* 0x000fe200078e0a16 */
[----:B------:R-:W-:Y:S01]  /*11d0*/  LOP3.LUT R19, R16, 0x1, RZ, 0xc0, !PT ;  /* 0x0000000110137812 */ /* 0x000fe200078ec0ff */
[----:B------:R-:W-:-:S03]  /*11e0*/  IMAD.HI.U32 R18, R18, R23, RZ ;  /* 0x0000001712127227 */ /* 0x000fc600078e00ff */
[----:B------:R-:W-:Y:S01]  /*11f0*/  IADD3 R26, PT, PT, R19, R6, RZ ;  /* 0x00000006131a7210 */ /* 0x000fe20007ffe0ff */
[----:B------:R-:W-:Y:S02]  /*1200*/  IMAD.MOV R20, RZ, RZ, -R18 ;  /* 0x000000ffff147224 */ /* 0x000fe400078e0a12 */
[----:B-1----:R-:W-:Y:S02]  /*1210*/  IMAD R24, R17, UR4, R4 ;  /* 0x0000000411187c24 */ /* 0x002fe4000f8e0204 */
[----:B------:R-:W-:-:S05]  /*1220*/  IMAD R20, R20, UR5, R23 ;  /* 0x0000000514147c24 */ /* 0x000fca000f8e0217 */
[----:B------:R-:W-:-:S13]  /*1230*/  ISETP.GE.U32.AND P6, PT, R20, UR5, PT ;  /* 0x0000000514007c0c */ /* 0x000fda000bfc6070 */
[----:B------:R-:W-:-:S04]  /*1240*/  @P6 IADD3 R20, PT, PT, R20, -UR5, RZ ;  /* 0x8000000514146c10 */ /* 0x000fc8000fffe0ff */
[----:B------:R-:W-:-:S13]  /*1250*/  ISETP.GE.U32.AND P0, PT, R20, UR5, PT ;  /* 0x0000000514007c0c */ /* 0x000fda000bf06070 */
[----:B------:R-:W-:-:S05]  /*1260*/  @P0 VIADD R20, R20, -UR5 ;  /* 0x8000000514140c36 */ /* 0x000fca0008000000 */
[----:B------:R-:W-:-:S04]  /*1270*/  SEL R20, R13, R20, !P1 ;  /* 0x000000140d147207 */ /* 0x000fc80004800000 */
[----:B------:R-:W-:-:S04]  /*1280*/  ISETP.NE.AND P1, PT, R20, RZ, PT ;  /* 0x000000ff1400720c */ /* 0x000fc80003f25270 */
[----:B------:R-:W-:Y:S02]  /*1290*/  P2R R25, PR, RZ, 0x2 ;  /* 0x00000002ff197803 */ /* 0x000fe40000000000 */
[----:B------:R-:W-:-:S13]  /*12a0*/  ISETP.EQ.OR P1, PT, R19, RZ, P1 ;  /* 0x000000ff1300720c */ /* 0x000fda0000f22670 */
[----:B------:R-:W-:Y:S05]  /*12b0*/  @P1 BRA `(.L_x_132) ;  /* 0x0000000400701947 */ /* 0x000fea0003800000 */
[----:B------:R-:W0:Y:S01]  /*12c0*/  LDCU UR4, c[0x0][0x3c8] ;  /* 0x00007900ff0477ac */ /* 0x000e220008000800 */
[----:B------:R-:W-:Y:S01]  /*12d0*/  IMAD.MOV.U32 R26, RZ, RZ, R14 ;  /* 0x000000ffff1a7224 */ /* 0x000fe200078e000e */
[----:B0-----:R-:W0:Y:S01]  /*12e0*/  I2F.U32.RP R20, UR4 ;  /* 0x0000000400147d06 */ /* 0x001e220008209000 */
[----:B------:R-:W-:-:S04]  /*12f0*/  ISETP.NE.U32.AND P3, PT, RZ, UR4, PT ;  /* 0x00000004ff007c0c */ /* 0x000fc8000bf65070 */
[----:B------:R-:W-:-:S03]  /*1300*/  P2R R30, PR, RZ, 0x8 ;  /* 0x00000008ff1e7803 */ /* 0x000fc60000000000 */
        /* <DEDUP_REMOVED lines=18> */
[----:B------:R-:W0:Y:S02]  /*1430*/  LDCU UR4, c[0x0][0x3cc] ;  /* 0x00007980ff0477ac */ /* 0x000e240008000800 */
[----:B0-----:R-:W0:Y:S01]  /*1440*/  I2F.U32.RP R21, UR4 ;  /* 0x0000000400157d06 */ /* 0x001e220008209000 */
[----:B------:R-:W-:-:S07]  /*1450*/  ISETP.NE.U32.AND P5, PT, RZ, UR4, PT ;  /* 0x00000004ff007c0c */ /* 0x000fce000bfa5070 */
        /* <DEDUP_REMOVED lines=10> */
[----:B------:R-:W-:Y:S01]  /*1500*/  IMAD R26, R17, UR4, R12 ;  /* 0x00000004111a7c24 */ /* 0x000fe2000f8e020c */
[----:B------:R-:W-:-:S04]  /*1510*/  P2R R17, PR, RZ, 0x20 ;  /* 0x00000020ff117803 */ /* 0x000fc80000000000 */
[----:B------:R-:W-:-:S13]  /*1520*/  ISETP.GE.U32.AND P3, PT, R26, UR4, PT ;  /* 0x000000041a007c0c */ /* 0x000fda000bf66070 */
[----:B------:R-:W-:-:S04]  /*1530*/  @P3 IADD3 R26, PT, PT, R26, -UR4, RZ ;  /* 0x800000041a1a3c10 */ /* 0x000fc8000fffe0ff */
[----:B------:R-:W-:-:S13]  /*1540*/  ISETP.GE.U32.AND P4, PT, R26, UR4, PT ;  /* 0x000000041a007c0c */ /* 0x000fda000bf86070 */
[----:B------:R-:W-:-:S05]  /*1550*/  @P4 VIADD R26, R26, -UR4 ;  /* 0x800000041a1a4c36 */ /* 0x000fca0008000000 */
[----:B------:R-:W-:Y:S02]  /*1560*/  SEL R16, R21, R26, !P5 ;  /* 0x0000001a15107207 */ /* 0x000fe40006800000 */
[----:B------:R-:W-:Y:S02]  /*1570*/  MOV R26, R14 ;  /* 0x0000000e001a7202 */ /* 0x000fe40000000f00 */
[----:B------:R-:W-:-:S13]  /*1580*/  ISETP.NE.AND P5, PT, R16, RZ, PT ;  /* 0x000000ff1000720c */ /* 0x000fda0003fa5270 */
[----:B------:R-:W-:Y:S05]  /*1590*/  @P5 BRA `(.L_x_132) ;  /* 0x0000000000b85947 */ /* 0x000fea0003800000 */
[----:B------:R-:W-:Y:S01]  /*15a0*/  @P6 VIADD R18, R18, 0x1 ;  /* 0x0000000112126836 */ /* 0x000fe20000000000 */
[----:B------:R-:W0:Y:S01]  /*15b0*/  LDCU UR4, c[0x0][0x3a4] ;  /* 0x00007480ff0477ac */ /* 0x000e220008000800 */
[----:B------:R-:W-:Y:S01]  /*15c0*/  @P1 VIADD R19, R19, 0x1 ;  /* 0x0000000113131836 */ /* 0x000fe20000000000 */
[----:B------:R-:W-:Y:S01]  /*15d0*/  ISETP.NE.AND P6, PT, R30, RZ, PT ;  /* 0x000000ff1e00720c */ /* 0x000fe20003fc5270 */
[----:B------:R-:W-:Y:S01]  /*15e0*/  @P3 VIADD R28, R28, 0x1 ;  /* 0x000000011c1c3836 */ /* 0x000fe20000000000 */
[----:B------:R-:W-:Y:S01]  /*15f0*/  @P0 IADD3 R18, PT, PT, R18, 0x1, RZ ;  /* 0x0000000112120810 */ /* 0x000fe20007ffe0ff */
[----:B------:R-:W1:Y:S01]  /*1600*/  LDCU UR5, c[0x0][0x3a8] ;  /* 0x00007500ff0577ac */ /* 0x000e620008000800 */
[----:B------:R-:W-:Y:S02]  /*1610*/  ISETP.NE.AND P0, PT, R29, RZ, PT ;  /* 0x000000ff1d00720c */ /* 0x000fe40003f05270 */
[----:B------:R-:W-:Y:S01]  /*1620*/  @P2 IADD3 R19, PT, PT, R19, 0x1, RZ ;  /* 0x0000000113132810 */ /* 0x000fe20007ffe0ff */
[----:B------:R-:W2:Y:S01]  /*1630*/  LDCU.64 UR6, c[0x0][0x3d0] ;  /* 0x00007a00ff0677ac */ /* 0x000ea20008000a00 */
[----:B------:R-:W-:-:S02]  /*1640*/  SEL R18, R13, R18, !P0 ;  /* 0x000000120d127207 */ /* 0x000fc40004000000 */
[----:B------:R-:W-:Y:S01]  /*1650*/  ISETP.NE.AND P5, PT, R17, RZ, PT ;  /* 0x000000ff1100720c */ /* 0x000fe20003fa5270 */
[----:B------:R-:W-:Y:S01]  /*1660*/  IMAD.MOV.U32 R17, RZ, RZ, RZ ;  /* 0x000000ffff117224 */ /* 0x000fe200078e00ff */
[----:B------:R-:W-:Y:S02]  /*1670*/  IADD3 R13, P0, PT, R15, R18, RZ ;  /* 0x000000120f0d7210 */ /* 0x000fe40007f1e0ff */
[----:B------:R-:W-:Y:S02]  /*1680*/  SEL R16, R20, R19, !P6 ;  /* 0x0000001314107207 */ /* 0x000fe40007000000 */
[----:B------:R-:W-:Y:S02]  /*1690*/  IADD3.X R18, PT, PT, RZ, RZ, RZ, P0, !PT ;  /* 0x000000ffff127210 */ /* 0x000fe400007fe4ff */
[----:B------:R-:W-:Y:S01]  /*16a0*/  @P4 IADD3 R28, PT, PT, R28, 0x1, RZ ;  /* 0x000000011c1c4810 */ /* 0x000fe20007ffe0ff */
[----:B0-----:R-:W-:Y:S01]  /*16b0*/  IMAD.WIDE.U32 R16, R13, UR4, R16 ;  /* 0x000000040d107c25 */ /* 0x001fe2000f8e0010 */
[----:B------:R-:W-:-:S03]  /*16c0*/  MOV R19, RZ ;  /* 0x000000ff00137202 */ /* 0x000fc60000000f00 */
[----:B------:R-:W-:Y:S01]  /*16d0*/  IMAD R13, R18, UR4, RZ ;  /* 0x00000004120d7c24 */ /* 0x000fe2000f8e02ff */
[----:B------:R-:W-:-:S03]  /*16e0*/  SEL R18, R21, R28, !P5 ;  /* 0x0000001c15127207 */ /* 0x000fc60006800000 */
[----:B------:R-:W-:Y:S02]  /*16f0*/  IMAD.IADD R13, R17, 0x1, R13 ;  /* 0x00000001110d7824 */ /* 0x000fe400078e020d */
[----:B-1----:R-:W-:Y:S01]  /*1700*/  IMAD.WIDE.U32 R18, R16, UR5, R18 ;  /* 0x0000000510127c25 */ /* 0x002fe2000f8e0012 */
[----:B------:R-:W-:-:S03]  /*1710*/  MOV R16, R8 ;  /* 0x0000000800107202 */ /* 0x000fc60000000f00 */
[----:B------:R-:W-:Y:S01]  /*1720*/  IMAD R13, R13, UR5, RZ ;  /* 0x000000050d0d7c24 */ /* 0x000fe2000f8e02ff */
[----:B------:R-:W0:Y:S01]  /*1730*/  LDCU.64 UR4, c[0x0][0x388] ;  /* 0x00007100ff0477ac */ /* 0x000e220008000a00 */
[----:B------:R-:W-:Y:S02]  /*1740*/  IMAD.MOV.U32 R17, RZ, RZ, RZ ;  /* 0x000000ffff117224 */ /* 0x000fe400078e00ff */
[----:B------:R-:W-:Y:S02]  /*1750*/  IMAD.IADD R13, R19, 0x1, R13 ;  /* 0x00000001130d7824 */ /* 0x000fe400078e020d */
[----:B--2---:R-:W-:-:S04]  /*1760*/  IMAD.WIDE.U32 R18, R18, UR6, R16 ;  /* 0x0000000612127c25 */ /* 0x004fc8000f8e0010 */
[----:B------:R-:W-:Y:S01]  /*1770*/  IMAD R13, R13, UR6, RZ ;  /* 0x000000060d0d7c24 */ /* 0x000fe2000f8e02ff */
[----:B------:R-:W1:Y:S01]  /*1780*/  LDCU UR6, c[0x0][0x3d8] ;  /* 0x00007b00ff0677ac */ /* 0x000e620008000800 */
[----:B------:R-:W-:-:S03]  /*1790*/  IMAD.MOV.U32 R16, RZ, RZ, R22 ;  /* 0x000000ffff107224 */ /* 0x000fc600078e0016 */
[----:B------:R-:W-:Y:S01]  /*17a0*/  IADD3 R13, PT, PT, R19, R13, RZ ;  /* 0x0000000d130d7210 */ /* 0x000fe20007ffe0ff */
[----:B------:R-:W-:-:S04]  /*17b0*/  IMAD.WIDE.U32 R18, R18, UR7, R16 ;  /* 0x0000000712127c25 */ /* 0x000fc8000f8e0010 */
[----:B------:R-:W-:Y:S02]  /*17c0*/  IMAD R13, R13, UR7, RZ ;  /* 0x000000070d0d7c24 */ /* 0x000fe4000f8e02ff */
[----:B------:R-:W-:-:S03]  /*17d0*/  IMAD.MOV.U32 R16, RZ, RZ, R6 ;  /* 0x000000ffff107224 */ /* 0x000fc600078e0006 */
[----:B------:R-:W-:Y:S01]  /*17e0*/  IADD3 R13, PT, PT, R19, R13, RZ ;  /* 0x0000000d130d7210 */ /* 0x000fe20007ffe0ff */
[----:B-1----:R-:W-:-:S04]  /*17f0*/  IMAD.WIDE.U32 R18, R18, UR6, R16 ;  /* 0x0000000612127c25 */ /* 0x002fc8000f8e0010 */
[----:B------:R-:W-:Y:S01]  /*1800*/  IMAD R13, R13, UR6, RZ ;  /* 0x000000060d0d7c24 */ /* 0x000fe2000f8e02ff */
[----:B0-----:R-:W-:-:S04]  /*1810*/  LEA R16, P0, R18, UR4, 0x1 ;  /* 0x0000000412107c11 */ /* 0x001fc8000f8008ff */
[----:B------:R-:W-:-:S04]  /*1820*/  IADD3 R13, PT, PT, R19, R13, RZ ;  /* 0x0000000d130d7210 */ /* 0x000fc80007ffe0ff */
[----:B------:R-:W-:-:S05]  /*1830*/  LEA.HI.X R17, R18, UR5, R13, 0x1, P0 ;  /* 0x0000000512117c11 */ /* 0x000fca00080f0c0d */
[----:B------:R-:W2:Y:S01]  /*1840*/  LDG.E.U16 R16, desc[UR8][R16.64] ;  /* 0x0000000810107981 */ /* 0x000ea2000c1e1500 */
[----:B------:R-:W-:Y:S02]  /*1850*/  IMAD.MOV.U32 R26, RZ, RZ, R14 ;  /* 0x000000ffff1a7224 */ /* 0x000fe400078e000e */
[----:B--2---:R-:W-:-:S05]  /*1860*/  HADD2.F32 R18, -RZ, R16.H0_H0 ;  /* 0x20000010ff127230 */ /* 0x004fca0000004100 */
[----:B------:R-:W-:-:S07]  /*1870*/  FADD.FTZ R27, R27, R18 ;  /* 0x000000121b1b7221 */ /* 0x000fce0000010000 */
.L_x_132:
[----:B------:R-:W-:Y:S05]  /*1880*/  BSYNC.RECONVERGENT B3 ;  /* 0x0000000000037941 */ /* 0x000fea0003800200 */
.L_x_131:
[----:B------:R-:W-:-:S13]  /*1890*/  ISETP.NE.AND P0, PT, R11, R14, PT ;  /* 0x0000000e0b00720c */ /* 0x000fda0003f05270 */
[----:B------:R-:W-:Y:S05]  /*18a0*/  @!P0 BRA `(.L_x_130) ;  /* 0x0000000c00648947 */ /* 0x000fea0003800000 */
.L_x_137:
        /* <DEDUP_REMOVED lines=106> */
[----:B--2---:R-:W-:-:S05]  /*1f50*/  HADD2.F32 R16, -RZ, R18.H0_H0 ;  /* 0x20000012ff107230 */ /* 0x004fca0000004100 */
[----:B------:R-:W-:-:S07]  /*1f60*/  FADD.FTZ R27, R27, R16 ;  /* 0x000000101b1b7221 */ /* 0x000fce0000010000 */
.L_x_134:
[----:B------:R-:W-:Y:S05]  /*1f70*/  BSYNC.RECONVERGENT B3 ;  /* 0x0000000000037941 */ /* 0x000fea0003800200 */
.L_x_133:
        /* <DEDUP_REMOVED lines=11> */
[----:B0-----:R-:W-:Y:S01]  /*2030*/  MOV R16, RZ ;  /* 0x000000ff00107202 */ /* 0x001fe20000000f00 */
        /* <DEDUP_REMOVED lines=14> */
[----:B------:R-:W-:Y:S01]  /*2120*/  HFMA2 R16, -RZ, RZ, 0, 0 ;  /* 0x00000000ff107431 */ /* 0x000fe200000001ff */
[----:B0-----:R-:W0:Y:S01]  /*2130*/  I2F.U32.RP R20, UR4 ;  /* 0x0000000400147d06 */ /* 0x001e220008209000 */
[----:B------:R-:W-:-:S07]  /*2140*/  ISETP.NE.U32.AND P5, PT, RZ, UR4, PT ;  /* 0x00000004ff007c0c */ /* 0x000fce000bfa5070 */
[----:B0-----:R-:W0:Y:S02]  /*2150*/  MUFU.RCP R20, R20 ;  /* 0x0000001400147308 */ /* 0x001e240000001000 */
[----:B0-----:R-:W-:Y:S02]  /*2160*/  IADD3 R21, PT, PT, R20, 0xffffffe, RZ ;  /* 0x0ffffffe14157810 */ /* 0x001fe40007ffe0ff */
[----:B------:R-:W-:-:S04]  /*2170*/  LOP3.LUT R20, RZ, UR4, RZ, 0x33, !PT ;  /* 0x00000004ff147c12 */ /* 0x000fc8000f8e33ff */
        /* <DEDUP_REMOVED lines=16> */
[----:B------:R-:W-:Y:S01]  /*2280*/  @P0 VIADD R18, R18, 0x1 ;  /* 0x0000000112120836 */ /* 0x000fe20000000000 */
[----:B------:R-:W-:Y:S01]  /*2290*/  @P3 IADD3 R13, PT, PT, R13, 0x1, RZ ;  /* 0x000000010d0d3810 */ /* 0x000fe20007ffe0ff */
[----:B------:R-:W1:Y:S03]  /*22a0*/  LDCU UR5, c[0x0][0x3a4] ;  /* 0x00007480ff0577ac */ /* 0x000e660008000800 */
[----:B------:R-:W-:Y:S01]  /*22b0*/  @P1 IADD3 R18, PT, PT, R18, 0x1, RZ ;  /* 0x0000000112121810 */ /* 0x000fe20007ffe0ff */
[----:B------:R-:W-:Y:S01]  /*22c0*/  @P4 VIADD R13, R13, 0x1 ;  /* 0x000000010d0d4836 */ /* 0x000fe20000000000 */
[----:B------:R-:W2:Y:S02]  /*22d0*/  LDCU.64 UR6, c[0x0][0x3d0] ;  /* 0x00007a00ff0677ac */ /* 0x000ea40008000a00 */
[----:B------:R-:W-:-:S02]  /*22e0*/  SEL R18, R19, R18, !P2 ;  /* 0x0000001213127207 */ /* 0x000fc40005000000 */
[----:B------:R-:W-:Y:S01]  /*22f0*/  MOV R19, RZ ;  /* 0x000000ff00137202 */ /* 0x000fe20000000f00 */
[----:B------:R-:W3:Y:S01]  /*2300*/  LDCU.64 UR10, c[0x0][0x388] ;  /* 0x00007100ff0a77ac */ /* 0x000ee20008000a00 */
        /* <DEDUP_REMOVED lines=8> */
[----:B------:R-:W-:-:S06]  /*2390*/  IMAD.HI.U32 R28, R17, R29, R16 ;  /* 0x0000001d111c7227 */ /* 0x000fcc00078e0010 */
        /* <DEDUP_REMOVED lines=10> */
[----:B------:R-:W-:-:S05]  /*2440*/  IADD3 R17, P0, PT, R15, R28, RZ ;  /* 0x0000001c0f117210 */ /* 0x000fca0007f1e0ff */
[----:B------:R-:W-:Y:S02]  /*2450*/  IMAD.X R16, RZ, RZ, RZ, P0 ;  /* 0x000000ffff107224 */ /* 0x000fe400000e06ff */
[----:B-1----:R-:W-:-:S04]  /*2460*/  IMAD.WIDE.U32 R18, R17, UR5, R18 ;  /* 0x0000000511127c25 */ /* 0x002fc8000f8e0012 */
[----:B------:R-:W-:Y:S01]  /*2470*/  IMAD R17, R16, UR5, RZ ;  /* 0x0000000510117c24 */ /* 0x000fe2000f8e02ff */
[----:B------:R-:W-:-:S04]  /*2480*/  SEL R16, R20, R13, !P5 ;  /* 0x0000000d14107207 */ /* 0x000fc80006800000 */
[----:B------:R-:W-:Y:S01]  /*2490*/  IADD3 R13, PT, PT, R19, R17, RZ ;  /* 0x00000011130d7210 */ /* 0x000fe20007ffe0ff */
[----:B------:R-:W-:Y:S02]  /*24a0*/  IMAD.MOV.U32 R17, RZ, RZ, RZ ;  /* 0x000000ffff117224 */ /* 0x000fe400078e00ff */
[----:B0-----:R-:W-:-:S04]  /*24b0*/  IMAD.WIDE.U32 R18, R18, UR4, R16 ;  /* 0x0000000412127c25 */ /* 0x001fc8000f8e0010 */
[----:B------:R-:W-:Y:S01]  /*24c0*/  IMAD R13, R13, UR4, RZ ;  /* 0x000000040d0d7c24 */ /* 0x000fe2000f8e02ff */
[----:B------:R-:W0:Y:S01]  /*24d0*/  LDCU UR4, c[0x0][0x3d8] ;  /* 0x00007b00ff0477ac */ /* 0x000e220008000800 */
[----:B------:R-:W-:-:S03]  /*24e0*/  IMAD.MOV.U32 R16, RZ, RZ, R8 ;  /* 0x000000ffff107224 */ /* 0x000fc600078e0008 */
[----:B------:R-:W-:Y:S01]  /*24f0*/  IADD3 R13, PT, PT, R13, R19, RZ ;  /* 0x000000130d0d7210 */ /* 0x000fe20007ffe0ff */
[----:B--2---:R-:W-:-:S04]  /*2500*/  IMAD.WIDE.U32 R18, R18, UR6, R16 ;  /* 0x0000000612127c25 */ /* 0x004fc8000f8e0010 */
[----:B------:R-:W-:Y:S02]  /*2510*/  IMAD R13, R13, UR6, RZ ;  /* 0x000000060d0d7c24 */ /* 0x000fe4000f8e02ff */
[----:B------:R-:W-:-:S03]  /*2520*/  IMAD.MOV.U32 R16, RZ, RZ, R22 ;  /* 0x000000ffff107224 */ /* 0x000fc600078e0016 */
[----:B------:R-:W-:Y:S01]  /*2530*/  IADD3 R13, PT, PT, R19, R13, RZ ;  /* 0x0000000d130d7210 */ /* 0x000fe20007ffe0ff */
[----:B------:R-:W-:-:S04]  /*2540*/  IMAD.WIDE.U32 R18, R18, UR7, R16 ;  /* 0x0000000712127c25 */ /* 0x000fc8000f8e0010 */
[----:B------:R-:W-:Y:S02]  /*2550*/  IMAD R13, R13, UR7, RZ ;  /* 0x000000070d0d7c24 */ /* 0x000fe4000f8e02ff */
[----:B------:R-:W-:-:S03]  /*2560*/  IMAD.MOV.U32 R16, RZ, RZ, R26 ;  /* 0x000000ffff107224 */ /* 0x000fc600078e001a */
[----:B------:R-:W-:Y:S01]  /*2570*/  IADD3 R13, PT, PT, R19, R13, RZ ;  /* 0x0000000d130d7210 */ /* 0x000fe20007ffe0ff */
[----:B0-----:R-:W-:-:S04]  /*2580*/  IMAD.WIDE.U32 R18, R18, UR4, R16 ;  /* 0x0000000412127c25 */ /* 0x001fc8000f8e0010 */
[----:B------:R-:W-:Y:S01]  /*2590*/  IMAD R13, R13, UR4, RZ ;  /* 0x000000040d0d7c24 */ /* 0x000fe2000f8e02ff */
[----:B---3--:R-:W-:-:S04]  /*25a0*/  LEA R16, P0, R18, UR10, 0x1 ;  /* 0x0000000a12107c11 */ /* 0x008fc8000f8008ff */
[----:B------:R-:W-:-:S04]  /*25b0*/  IADD3 R13, PT, PT, R19, R13, RZ ;  /* 0x0000000d130d7210 */ /* 0x000fc80007ffe0ff */
[----:B------:R-:W-:-:S05]  /*25c0*/  LEA.HI.X R17, R18, UR11, R13, 0x1, P0 ;  /* 0x0000000b12117c11 */ /* 0x000fca00080f0c0d */
[----:B------:R-:W2:Y:S02]  /*25d0*/  LDG.E.U16 R16, desc[UR8][R16.64+0x2] ;  /* 0x0000020810107981 */ /* 0x000ea4000c1e1500 */
[----:B--2---:R-:W-:-:S05]  /*25e0*/  HADD2.F32 R18, -RZ, R16.H0_H0 ;  /* 0x20000010ff127230 */ /* 0x004fca0000004100 */
[----:B------:R-:W-:-:S07]  /*25f0*/  FADD.FTZ R27, R27, R18 ;  /* 0x000000121b1b7221 */ /* 0x000fce0000010000 */
.L_x_136:
[----:B------:R-:W-:Y:S05]  /*2600*/  BSYNC.RECONVERGENT B3 ;  /* 0x0000000000037941 */ /* 0x000fea0003800200 */
.L_x_135:
[----:B------:R-:W-:-:S05]  /*2610*/  VIADD R26, R26, 0x2 ;  /* 0x000000021a1a7836 */ /* 0x000fca0000000000 */
[----:B------:R-:W-:-:S13]  /*2620*/  ISETP.GE.U32.AND P0, PT, R26, R11, PT ;  /* 0x0000000b1a00720c */ /* 0x000fda0003f06070 */
[----:B------:R-:W-:Y:S05]  /*2630*/  @!P0 BRA `(.L_x_137) ;  /* 0xfffffff0009c8947 */ /* 0x000fea000383ffff */
.L_x_130:
[----:B------:R-:W-:Y:S05]  /*2640*/  BSYNC.RECONVERGENT B0 ;  /* 0x0000000000007941 */ /* 0x000fea0003800200 */
.L_x_129:
[----:B------:R-:W-:-:S04]  /*2650*/  IADD3 R22, PT, PT, R22, 0x1, RZ ;  /* 0x0000000116167810 */ /* 0x000fc80007ffe0ff */
[----:B------:R-:W-:-:S13]  /*2660*/  ISETP.GE.U32.AND P0, PT, R22, R10, PT ;  /* 0x0000000a1600720c */ /* 0x000fda0003f06070 */
[----:B------:R-:W-:Y:S05]  /*2670*/  @!P0 BRA `(.L_x_138) ;  /* 0xffffffe800888947 */ /* 0x000fea000383ffff */
.L_x_128:
[----:B------:R-:W-:Y:S05]  /*2680*/  BSYNC.RECONVERGENT B1 ;  /* 0x0000000000017941 */ /* 0x000fea0003800200 */
.L_x_127:
[----:B------:R-:W-:-:S05]  /*2690*/  VIADD R8, R8, 0x1 ;  /* 0x0000000108087836 */ /* 0x000fca0000000000 */
[----:B------:R-:W-:-:S13]  /*26a0*/  ISETP.GE.U32.AND P0, PT, R8, R9, PT ;  /* 0x000000090800720c */ /* 0x000fda0003f06070 */
[----:B------:R-:W-:Y:S05]  /*26b0*/  @!P0 BRA `(.L_x_139) ;  /* 0xffffffe8005c8947 */ /* 0x000fea000383ffff */
.L_x_126:
[----:B------:R-:W-:Y:S05]  /*26c0*/  BSYNC.RECONVERGENT B2 ;  /* 0x0000000000027941 */ /* 0x000fea0003800200 */
.L_x_125:
[----:B------:R-:W0:Y:S01]  /*26d0*/  LDCU UR4, c[0x0][0x360] ;  /* 0x00006c00ff0477ac */ /* 0x000e220008000800 */
[----:B------:R-:W0:Y:S01]  /*26e0*/  LDC R2, c[0x0][0x370] ;  /* 0x0000dc00ff027b82 */ /* 0x000e220000000800 */
[----:B------:R-:W-:Y:S01]  /*26f0*/  SHF.R.S64 R4, RZ, 0x1f, R0 ;  /* 0x0000001fff047819 */ /* 0x000fe20000001000 */
[----:B------:R-:W1:Y:S01]  /*2700*/  LDCU.64 UR6, c[0x0][0x3e0] ;  /* 0x00007c00ff0677ac */ /* 0x000e620008000a00 */
[----:B------:R-:W-:Y:S01]  /*2710*/  F2FP.F16.F32.PACK_AB R27, RZ, R27 ;  /* 0x0000001bff1b723e */ /* 0x000fe200000000ff */
        /* <DEDUP_REMOVED lines=11> */
.L_x_141:
        /* <DEDUP_REMOVED lines=11> */
.L_x_197:


//--------------------- .text._ZN2at6native13vol2im_kernelIffEEvlPKT_jjjjjjjjjjjjjjjjjjjPS2_ --------------------------
	.section	.text._ZN2at6native13vol2im_kernelIffEEvlPKT_jjjjjjjjjjjjjjjjjjjPS2_,"ax",@progbits
	.align	128
        .global         _ZN2at6native13vol2im_kernelIffEEvlPKT_jjjjjjjjjjjjjjjjjjjPS2_
        .type           _ZN2at6native13vol2im_kernelIffEEvlPKT_jjjjjjjjjjjjjjjjjjjPS2_,@function
        .size           _ZN2at6native13vol2im_kernelIffEEvlPKT_jjjjjjjjjjjjjjjjjjjPS2_,(.L_x_198 - _ZN2at6native13vol2im_kernelIffEEvlPKT_jjjjjjjjjjjjjjjjjjjPS2_)
        .other          _ZN2at6native13vol2im_kernelIffEEvlPKT_jjjjjjjjjjjjjjjjjjjPS2_,@"STO_CUDA_ENTRY STV_DEFAULT"
_ZN2at6native13vol2im_kernelIffEEvlPKT_jjjjjjjjjjjjjjjjjjjPS2_:
.text._ZN2at6native13vol2im_kernelIffEEvlPKT_jjjjjjjjjjjjjjjjjjjPS2_:
        /* <DEDUP_REMOVED lines=12> */
.L_x_163:
        /* <DEDUP_REMOVED lines=98> */
.L_x_143:
[----:B------:R-:W-:Y:S05]  /*06e0*/  BSYNC.RECONVERGENT B0 ;  /* 0x0000000000007941 */ /* 0x000fea0003800200 */
.L_x_142:
        /* <DEDUP_REMOVED lines=23> */
.L_x_145:
[----:B------:R-:W-:Y:S05]  /*0860*/  BSYNC.RECONVERGENT B0 ;  /* 0x0000000000007941 */ /* 0x000fea0003800200 */
.L_x_144:
        /* <DEDUP_REMOVED lines=47> */
.L_x_147:
[----:B------:R-:W-:Y:S05]  /*0b60*/  BSYNC.RECONVERGENT B0 ;  /* 0x0000000000007941 */ /* 0x000fea0003800200 */
.L_x_146:
        /* <DEDUP_REMOVED lines=76> */
.L_x_162:
[----:B------:R-:W-:Y:S01]  /*1030*/  ISETP.GE.U32.AND P0, PT, R5, R10, PT ;  /* 0x0000000a0500720c */ /* 0x000fe20003f06070 */
[----:B------:R-:W-:-:S12]  /*1040*/  BSSY.RECONVERGENT B1, `(.L_x_150) ;  /* 0x0000161000017945 */ /* 0x000fd80003800200 */
[----:B------:R-:W-:Y:S05]  /*1050*/  @P0 BRA `(.L_x_151) ;  /* 0x00000014007c0947 */ /* 0x000fea0003800000 */
[----:B------:R-:W0:Y:S01]  /*1060*/  LDCU UR4, c[0x0][0x3b8] ;  /* 0x00007700ff0477ac */ /* 0x000e220008000800 */
[----:B------:R-:W-:Y:S01]  /*1070*/  IADD3 R16, PT, PT, -R8, RZ, RZ ;  /* 0x000000ff08107210 */ /* 0x000fe20007ffe1ff */
[----:B------:R-:W-:-:S04]  /*1080*/  IMAD.MOV.U32 R22, RZ, RZ, R5 ;  /* 0x000000ffff167224 */ /* 0x000fc800078e0005 */
[----:B0-----:R-:W-:-:S07]  /*1090*/  IMAD R23, R16, UR4, R7 ;  /* 0x0000000410177c24 */ /* 0x001fce000f8e0207 */
.L_x_161:
        /* <DEDUP_REMOVED lines=122> */
[----:B------:R-:W2:Y:S01]  /*1840*/  LDG.E R16, desc[UR8][R16.64] ;  /* 0x0000000810107981 */ /* 0x000ea2000c1e1900 */
[----:B------:R-:W-:Y:S02]  /*1850*/  IMAD.MOV.U32 R26, RZ, RZ, R14 ;  /* 0x000000ffff1a7224 */ /* 0x000fe400078e000e */
[----:B--2---:R-:W-:-:S07]  /*1860*/  FADD.FTZ R27, R27, R16 ;  /* 0x000000101b1b7221 */ /* 0x004fce0000010000 */
.L_x_155:
[----:B------:R-:W-:Y:S05]  /*1870*/  BSYNC.RECONVERGENT B3 ;  /* 0x0000000000037941 */ /* 0x000fea0003800200 */
.L_x_154:
[----:B------:R-:W-:-:S13]  /*1880*/  ISETP.NE.AND P0, PT, R11, R14, PT ;  /* 0x0000000e0b00720c */ /* 0x000fda0003f05270 */
[----:B------:R-:W-:Y:S05]  /*1890*/  @!P0 BRA `(.L_x_153) ;  /* 0x0000000c005c8947 */ /* 0x000fea0003800000 */
.L_x_160:
        /* <DEDUP_REMOVED lines=105> */
[----:B------:R-:W2:Y:S02]  /*1f30*/  LDG.E R18, desc[UR8][R18.64] ;  /* 0x0000000812127981 */ /* 0x000ea4000c1e1900 */
[----:B--2---:R-:W-:-:S07]  /*1f40*/  FADD.FTZ R27, R27, R18 ;  /* 0x000000121b1b7221 */ /* 0x004fce0000010000 */
.L_x_157:
[----:B------:R-:W-:Y:S05]  /*1f50*/  BSYNC.RECONVERGENT B3 ;  /* 0x0000000000037941 */ /* 0x000fea0003800200 */
.L_x_156:
        /* <DEDUP_REMOVED lines=101> */
[----:B------:R-:W2:Y:S02]  /*25b0*/  LDG.E R16, desc[UR8][R16.64+0x4] ;  /* 0x0000040810107981 */ /* 0x000ea4000c1e1900 */
[----:B--2---:R-:W-:-:S07]  /*25c0*/  FADD.FTZ R27, R27, R16 ;  /* 0x000000101b1b7221 */ /* 0x004fce0000010000 */
.L_x_159:
[----:B------:R-:W-:Y:S05]  /*25d0*/  BSYNC.RECONVERGENT B3 ;  /* 0x0000000000037941 */ /* 0x000fea0003800200 */
.L_x_158:
[----:B------:R-:W-:-:S05]  /*25e0*/  VIADD R26, R26, 0x2 ;  /* 0x000000021a1a7836 */ /* 0x000fca0000000000 */
[----:B------:R-:W-:-:S13]  /*25f0*/  ISETP.GE.U32.AND P0, PT, R26, R11, PT ;  /* 0x0000000b1a00720c */ /* 0x000fda0003f06070 */
[----:B------:R-:W-:Y:S05]  /*2600*/  @!P0 BRA `(.L_x_160) ;  /* 0xfffffff000a48947 */ /* 0x000fea000383ffff */
.L_x_153:
[----:B------:R-:W-:Y:S05]  /*2610*/  BSYNC.RECONVERGENT B0 ;  /* 0x0000000000007941 */ /* 0x000fea0003800200 */
.L_x_152:
[----:B------:R-:W-:-:S04]  /*2620*/  IADD3 R22, PT, PT, R22, 0x1, RZ ;  /* 0x0000000116167810 */ /* 0x000fc80007ffe0ff */
[----:B------:R-:W-:-:S13]  /*2630*/  ISETP.GE.U32.AND P0, PT, R22, R10, PT ;  /* 0x0000000a1600720c */ /* 0x000fda0003f06070 */
[----:B------:R-:W-:Y:S05]  /*2640*/  @!P0 BRA `(.L_x_161) ;  /* 0xffffffe800948947 */ /* 0x000fea000383ffff */
.L_x_151:
[----:B------:R-:W-:Y:S05]  /*2650*/  BSYNC.RECONVERGENT B1 ;  /* 0x0000000000017941 */ /* 0x000fea0003800200 */
.L_x_150:
[----:B------:R-:W-:-:S05]  /*2660*/  VIADD R8, R8, 0x1 ;  /* 0x0000000108087836 */ /* 0x000fca0000000000 */
[----:B------:R-:W-:-:S13]  /*2670*/  ISETP.GE.U32.AND P0, PT, R8, R9, PT ;  /* 0x000000090800720c */ /* 0x000fda0003f06070 */
[----:B------:R-:W-:Y:S05]  /*2680*/  @!P0 BRA `(.L_x_162) ;  /* 0xffffffe800688947 */ /* 0x000fea000383ffff */
.L_x_149:
[----:B------:R-:W-:Y:S05]  /*2690*/  BSYNC.RECONVERGENT B2 ;  /* 0x0000000000027941 */ /* 0x000fea0003800200 */
.L_x_148:
[----:B------:R-:W0:Y:S01]  /*26a0*/  LDCU UR4, c[0x0][0x360] ;  /* 0x00006c00ff0477ac */ /* 0x000e220008000800 */
[----:B------:R-:W0:Y:S01]  /*26b0*/  LDC R2, c[0x0][0x370] ;  /* 0x0000dc00ff027b82 */ /* 0x000e220000000800 */
[----:B------:R-:W-:Y:S01]  /*26c0*/  SHF.R.S64 R4, RZ, 0x1e, R0 ;  /* 0x0000001eff047819 */ /* 0x000fe20000001000 */
[----:B------:R-:W1:Y:S01]  /*26d0*/  LDCU.64 UR6, c[0x0][0x3e0] ;  /* 0x00007c00ff0677ac */ /* 0x000e620008000a00 */
[----:B------:R-:W2:Y:S02]  /*26e0*/  LDCU.64 UR10, c[0x0][0x380] ;  /* 0x00007000ff0a77ac */ /* 0x000ea40008000a00 */
[----:B-1----:R-:W-:Y:S01]  /*26f0*/  IADD3 R4, P0, PT, R4, UR6, RZ ;  /* 0x0000000604047c10 */ /* 0x002fe2000ff1e0ff */
[----:B0-----:R-:W-:-:S03]  /*2700*/  IMAD R7, R2, UR4, RZ ;  /* 0x0000000402077c24 */ /* 0x001fc6000f8e02ff */
[----:B------:R-:W-:Y:S02]  /*2710*/  LEA.HI.X.SX32 R5, R0, UR7, 0x2, P0 ;  /* 0x0000000700057c11 */ /* 0x000fe400080f16ff */
[----:B------:R-:W-:-:S03]  /*2720*/  IADD3 R0, P0, PT, R7, R0, RZ ;  /* 0x0000000007007210 */ /* 0x000fc60007f1e0ff */
[----:B------:R1:W-:Y:S01]  /*2730*/  STG.E desc[UR8][R4.64], R27 ;  /* 0x0000001b04007986 */ /* 0x0003e2000c101908 */
[----:B------:R-:W-:Y:S02]  /*2740*/  IADD3.X R3, PT, PT, RZ, R3, RZ, P0, !PT ;  /* 0x00000003ff037210 */ /* 0x000fe400007fe4ff */
[----:B--2---:R-:W-:-:S04]  /*2750*/  ISETP.GE.U32.AND P0, PT, R0, UR10, PT ;  /* 0x0000000a00007c0c */ /* 0x004fc8000bf06070 */
[----:B------:R-:W-:-:S13]  /*2760*/  ISETP.GE.AND.EX P0, PT, R3, UR11, PT, P0 ;  /* 0x0000000b03007c0c */ /* 0x000fda000bf06300 */
[----:B-1----:R-:W-:Y:S05]  /*2770*/  @!P0 BRA `(.L_x_163) ;  /* 0xffffffd800508947 */ /* 0x002fea000383ffff */
[----:B------:R-:W-:Y:S05]  /*2780*/  EXIT ;  /* 0x000000000000794d */ /* 0x000fea0003800000 */
.L_x_164:
        /* <DEDUP_REMOVED lines=15> */
.L_x_198:


//--------------------- .text._ZN2at6native13vol2im_kernelIddEEvlPKT_jjjjjjjjjjjjjjjjjjjPS2_ --------------------------
	.section	.text._ZN2at6native13vol2im_kernelIddEEvlPKT_jjjjjjjjjjjjjjjjjjjPS2_,"ax",@progbits
	.align	128
        .global         _ZN2at6native13vol2im_kernelIddEEvlPKT_jjjjjjjjjjjjjjjjjjjPS2_
        .type           _ZN2at6native13vol2im_kernelIddEEvlPKT_jjjjjjjjjjjjjjjjjjjPS2_,@function
        .size           _ZN2at6native13vol2im_kernelIddEEvlPKT_jjjjjjjjjjjjjjjjjjjPS2_,(.L_x_199 - _ZN2at6native13vol2im_kernelIddEEvlPKT_jjjjjjjjjjjjjjjjjjjPS2_)
        .other          _ZN2at6native13vol2im_kernelIddEEvlPKT_jjjjjjjjjjjjjjjjjjjPS2_,@"STO_CUDA_ENTRY STV_DEFAULT"
_ZN2at6native13vol2im_kernelIddEEvlPKT_jjjjjjjjjjjjjjjjjjjPS2_:
.text._ZN2at6native13vol2im_kernelIddEEvlPKT_jjjjjjjjjjjjjjjjjjjPS2_:
        /* <DEDUP_REMOVED lines=12> */
.L_x_186:
        /* <DEDUP_REMOVED lines=98> */
.L_x_166:
[----:B------:R-:W-:Y:S05]  /*06e0*/  BSYNC.RECONVERGENT B0 ;  /* 0x0000000000007941 */ /* 0x000fea0003800200 */
.L_x_165:
        /* <DEDUP_REMOVED lines=11> */
[----:B------:R-:W-:-:S04]  /*07a0*/  IMAD.HI.U32 R12, R11, R5, R10 ;  /* 0x000000050b0c7227 */ /* 0x000fc800078e000a */
[----:B------:R-:W-:-:S04]  /*07b0*/  IMAD.IADD R5, R4, 0x1, -R17 ;  /* 0x0000000104057824 */ /* 0x000fc800078e0a11 */
        /* <DEDUP_REMOVED lines=10> */
.L_x_168:
[----:B------:R-:W-:Y:S05]  /*0860*/  BSYNC.RECONVERGENT B0 ;  /* 0x0000000000007941 */ /* 0x000fea0003800200 */
.L_x_167:
[----:B------:R-:W0:Y:S01]  /*0870*/  LDCU UR4, c[0x0][0x3bc] ;  /* 0x00007780ff0477ac */ /* 0x000e220008000800 */
[----:B------:R-:W-:Y:S01]  /*0880*/  IMAD.MOV.U32 R10, RZ, RZ, RZ ;  /* 0x000000ffff0a7224 */ /* 0x000fe200078e00ff */
[----:B------:R-:W1:Y:S01]  /*0890*/  LDC R13, c[0x0][0x3c4] ;  /* 0x0000f100ff0d7b82 */ /* 0x000e620000000800 */
[----:B------:R-:W-:Y:S01]  /*08a0*/  VIADD R8, R8, 0xffffffff ;  /* 0xffffffff08087836 */ /* 0x000fe20000000000 */
[----:B------:R-:W-:Y:S01]  /*08b0*/  BSSY.RECONVERGENT B0, `(.L_x_169) ;  /* 0x000002b000007945 */ /* 0x000fe20003800200 */
[----:B0-----:R-:W0:Y:S01]  /*08c0*/  I2F.U32.RP R12, UR4 ;  /* 0x00000004000c7d06 */ /* 0x001e220008209000 */
[----:B------:R-:W-:-:S07]  /*08d0*/  ISETP.NE.U32.AND P3, PT, RZ, UR4, PT ;  /* 0x00000004ff007c0c */ /* 0x000fce000bf65070 */
[----:B0-----:R-:W0:Y:S02]  /*08e0*/  MUFU.RCP R12, R12 ;  /* 0x0000000c000c7308 */ /* 0x001e240000001000 */
[----:B0-----:R-:W-:Y:S02]  /*08f0*/  VIADD R11, R12, 0xffffffe ;  /* 0x0ffffffe0c0b7836 */ /* 0x001fe40000000000 */
[----:B-1----:R-:W-:Y:S02]  /*0900*/  IMAD R12, R8, R13, 0x1 ;  /* 0x00000001080c7424 */ /* 0x002fe400078e020d */
[----:B------:R-:W-:Y:S02]  /*0910*/  HFMA2 R8, -RZ, RZ, 0, 0 ;  /* 0x00000000ff087431 */ /* 0x000fe400000001ff */
[----:B------:R-:W0:Y:S01]  /*0920*/  F2I.FTZ.U32.TRUNC.NTZ R11, R11 ;  /* 0x0000000b000b7305 */ /* 0x000e22000021f000 */
[----:B------:R-:W-:Y:S02]  /*0930*/  ISETP.GE.U32.AND P2, PT, R7, R12, PT ;  /* 0x0000000c0700720c */ /* 0x000fe40003f46070 */
[----:B0-----:R-:W-:-:S05]  /*0940*/  IADD3 R9, PT, PT, RZ, -R11, RZ ;  /* 0x8000000bff097210 */ /* 0x001fca0007ffe0ff */
        /* <DEDUP_REMOVED lines=33> */
.L_x_170:
[----:B------:R-:W-:Y:S05]  /*0b60*/  BSYNC.RECONVERGENT B0 ;  /* 0x0000000000007941 */ /* 0x000fea0003800200 */
.L_x_169:
[----:B------:R-:W0:Y:S01]  /*0b70*/  LDCU UR4, c[0x0][0x3b8] ;  /* 0x00007700ff0477ac */ /* 0x000e220008000800 */
[----:B------:R-:W1:Y:S01]  /*0b80*/  LDC R13, c[0x0][0x3c0] ;  /* 0x0000f000ff0d7b82 */ /* 0x000e620000000800 */
[----:B------:R-:W-:Y:S01]  /*0b90*/  BSSY.RECONVERGENT B2, `(.L_x_171) ;  /* 0x00001b5000027945 */ /* 0x000fe20003800200 */
        /* <DEDUP_REMOVED lines=9> */
[----:B0-----:R-:W-:Y:S02]  /*0c30*/  MOV R16, RZ ;  /* 0x000000ff00107202 */ /* 0x001fe40000000f00 */
        /* <DEDUP_REMOVED lines=28> */
[----:B0-----:R-:W-:Y:S02]  /*0e00*/  VIADDMNMX.U32 R9, R9, 0x1, R16, PT ;  /* 0x0000000109097846 */ /* 0x001fe40003800010 */
[----:B------:R-:W-:Y:S02]  /*0e10*/  CS2R R16, SRZ ;  /* 0x0000000000107805 */ /* 0x000fe4000001ff00 */
[----:B------:R-:W-:Y:S02]  /*0e20*/  ISETP.GE.U32.AND P0, PT, R8, R9, PT ;  /* 0x000000090800720c */ /* 0x000fe40003f06070 */
[----:B------:R-:W-:Y:S01]  /*0e30*/  @P1 VIADD R11, R11, 0x1 ;  /* 0x000000010b0b1836 */ /* 0x000fe20000000000 */
[----:B------:R-:W-:-:S04]  /*0e40*/  @!P2 LOP3.LUT R11, RZ, R13, RZ, 0x33, !PT ;  /* 0x0000000dff0ba212 */ /* 0x000fc800078e33ff */
[----:B--2---:R-:W-:-:S06]  /*0e50*/  VIADDMNMX.U32 R11, R11, 0x1, R14, PT ;  /* 0x000000010b0b7846 */ /* 0x004fcc000380000e */
[----:B------:R-:W-:Y:S05]  /*0e60*/  @P0 BRA `(.L_x_172) ;  /* 0x00000018001c0947 */ /* 0x000fea0003800000 */
[----:B------:R-:W0:Y:S01]  /*0e70*/  LDCU.64 UR4, c[0x0][0x390] ;  /* 0x00007200ff0477ac */ /* 0x000e220008000a00 */
        /* <DEDUP_REMOVED lines=11> */
[----:B------:R-:W-:Y:S02]  /*0f30*/  IMAD R12, R13, R12, R2 ;  /* 0x0000000c0d0c7224 */ /* 0x000fe400078e0202 */
[----:B-1----:R-:W-:Y:S02]  /*0f40*/  HFMA2 R14, -RZ, RZ, 0, 0 ;  /* 0x00000000ff0e7431 */ /* 0x002fe400000001ff */
        /* <DEDUP_REMOVED lines=9> */
[----:B------:R-:W-:Y:S02]  /*0fe0*/  ISETP.GE.U32.AND P1, PT, R16, UR4, PT ;  /* 0x0000000410007c0c */ /* 0x000fe4000bf26070 */
[----:B------:R-:W-:-:S11]  /*0ff0*/  CS2R R16, SRZ ;  /* 0x0000000000107805 */ /* 0x000fd6000001ff00 */
[----:B------:R-:W-:Y:S02]  /*1000*/  @P1 IADD3 R15, PT, PT, R15, 0x1, RZ ;  /* 0x000000010f0f1810 */ /* 0x000fe40007ffe0ff */
[----:B------:R-:W-:-:S05]  /*1010*/  @!P2 LOP3.LUT R15, RZ, UR4, RZ, 0x33, !PT ;  /* 0x00000004ff0fac12 */ /* 0x000fca000f8e33ff */
[----:B0-----:R-:W-:-:S07]  /*1020*/  IMAD R13, R15, UR5, RZ ;  /* 0x000000050f0d7c24 */ /* 0x001fce000f8e02ff */
.L_x_185:
[----:B------:R-:W-:Y:S01]  /*1030*/  ISETP.GE.U32.AND P0, PT, R5, R10, PT ;  /* 0x0000000a0500720c */ /* 0x000fe20003f06070 */
[----:B------:R-:W-:-:S12]  /*1040*/  BSSY.RECONVERGENT B1, `(.L_x_173) ;  /* 0x0000166000017945 */ /* 0x000fd80003800200 */
[----:B------:R-:W-:Y:S05]  /*1050*/  @P0 BRA `(.L_x_174) ;  /* 0x0000001400900947 */ /* 0x000fea0003800000 */
[----:B------:R-:W0:Y:S01]  /*1060*/  LDCU UR4, c[0x0][0x3b8] ;  /* 0x00007700ff0477ac */ /* 0x000e220008000800 */
[----:B------:R-:W-:Y:S01]  /*1070*/  IMAD.MOV R18, RZ, RZ, -R8 ;  /* 0x000000ffff127224 */ /* 0x000fe200078e0a08 */
[----:B------:R-:W-:-:S03]  /*1080*/  MOV R24, R5 ;  /* 0x0000000500187202 */ /* 0x000fc60000000f00 */
[----:B0-----:R-:W-:-:S07]  /*1090*/  IMAD R15, R18, UR4, R7 ;  /* 0x00000004120f7c24 */ /* 0x001fce000f8e0207 */
.L_x_184:
[----:B------:R-:W-:Y:S01]  /*10a0*/  ISETP.GT.U32.AND P0, PT, R11, R6, PT ;  /* 0x000000060b00720c */ /* 0x000fe20003f04070 */
[----:B------:R-:W-:-:S12]  /*10b0*/  BSSY.RECONVERGENT B0, `(.L_x_175) ;  /* 0x000015b000007945 */ /* 0x000fd80003800200 */
[----:B------:R-:W-:Y:S05]  /*10c0*/  @!P0 BRA `(.L_x_176) ;  /* 0x0000001400648947 */ /* 0x000fea0003800000 */
[----:B------:R-:W0:Y:S01]  /*10d0*/  LDCU UR5, c[0x0][0x3c4] ;  /* 0x00007880ff0577ac */ /* 0x000e220008000800 */
[----:B------:R-:W-:Y:S01]  /*10e0*/  IADD3 R25, PT, PT, -R24, RZ, RZ ;  /* 0x000000ff18197210 */ /* 0x000fe20007ffe1ff */
[----:B------:R-:W-:Y:S01]  /*10f0*/  BSSY.RECONVERGENT B3, `(.L_x_177) ;  /* 0x000007a000037945 */ /* 0x000fe20003800200 */
[----:B------:R-:W1:Y:S01]  /*1100*/  LDCU UR4, c[0x0][0x3bc] ;  /* 0x00007780ff0477ac */ /* 0x000e620008000800 */
[----:B0-----:R-:W0:Y:S01]  /*1110*/  I2F.U32.RP R21, UR5 ;  /* 0x0000000500157d06 */ /* 0x001e220008209000 */
[----:B------:R-:W-:Y:S01]  /*1120*/  ISETP.NE.U32.AND P1, PT, RZ, UR5, PT ;  /* 0x00000005ff007c0c */ /* 0x000fe2000bf25070 */
[----:B-1----:R-:W-:-:S03]  /*1130*/  IMAD R25, R25, UR4, R4 ;  /* 0x0000000419197c24 */ /* 0x002fc6000f8e0204 */
        /* <DEDUP_REMOVED lines=8> */
[----:B------:R-:W-:-:S04]  /*11c0*/  IMAD.HI.U32 R20, R19, R23, R18 ;  /* 0x0000001713147227 */ /* 0x000fc800078e0012 */
[----:B------:R-:W-:Y:S02]  /*11d0*/  IMAD.IADD R18, R11, 0x1, -R6 ;  /* 0x000000010b127824 */ /* 0x000fe400078e0a06 */
[----:B------:R-:W-:-:S03]  /*11e0*/  IMAD.HI.U32 R20, R20, R15, RZ ;  /* 0x0000000f14147227 */ /* 0x000fc600078e00ff */
[----:B------:R-:W-:Y:S02]  /*11f0*/  LOP3.LUT R19, R18, 0x1, RZ, 0xc0, !PT ;  /* 0x0000000112137812 */ /* 0x000fe400078ec0ff */
        /* <DEDUP_REMOVED lines=12> */
[----:B------:R-:W0:Y:S02]  /*12c0*/  LDCU UR4, c[0x0][0x3c8] ;  /* 0x00007900ff0477ac */ /* 0x000e240008000800 */
        /* <DEDUP_REMOVED lines=14> */
[----:B------:R-:W-:-:S04]  /*13b0*/  MOV R26, R14 ;  /* 0x0000000e001a7202 */ /* 0x000fc80000000f00 */
        /* <DEDUP_REMOVED lines=11> */
[----:B0-----:R-:W-:Y:S02]  /*1470*/  VIADD R18, R26, 0xffffffe ;  /* 0x0ffffffe1a127836 */ /* 0x001fe40000000000 */
[----:B------:R-:W-:-:S04]  /*1480*/  IMAD.MOV.U32 R26, RZ, RZ, R14 ;  /* 0x000000ffff1a7224 */ /* 0x000fc800078e000e */
[----:B------:R0:W1:Y:S02]  /*1490*/  F2I.FTZ.U32.TRUNC.NTZ R19, R18 ;  /* 0x0000001200137305 */ /* 0x000064000021f000 */
[----:B0-----:R-:W-:Y:S01]  /*14a0*/  IMAD.MOV.U32 R18, RZ, RZ, RZ ;  /* 0x000000ffff127224 */ /* 0x001fe200078e00ff */
[----:B-1----:R-:W-:-:S05]  /*14b0*/  IADD3 R29, PT, PT, RZ, -R19, RZ ;  /* 0x80000013ff1d7210 */ /* 0x002fca0007ffe0ff */
[----:B------:R-:W-:-:S04]  /*14c0*/  IMAD R29, R29, UR4, RZ ;  /* 0x000000041d1d7c24 */ /* 0x000fc8000f8e02ff */
[----:B------:R-:W-:Y:S01]  /*14d0*/  IMAD.HI.U32 R19, R19, R29, R18 ;  /* 0x0000001d13137227 */ /* 0x000fe200078e0012 */
[----:B------:R-:W-:Y:S02]  /*14e0*/  LOP3.LUT R29, RZ, UR4, RZ, 0x33, !PT ;  /* 0x00000004ff1d7c12 */ /* 0x000fe4000f8e33ff */
[----:B------:R-:W-:-:S03]  /*14f0*/  P2R R18, PR, RZ, 0x20 ;  /* 0x00000020ff127803 */ /* 0x000fc60000000000 */
        /* <DEDUP_REMOVED lines=10> */
[----:B------:R-:W-:Y:S01]  /*15a0*/  @P6 IADD3 R20, PT, PT, R20, 0x1, RZ ;  /* 0x0000000114146810 */ /* 0x000fe20007ffe0ff */
[----:B------:R-:W0:Y:S01]  /*15b0*/  LDCU UR4, c[0x0][0x3a4] ;  /* 0x00007480ff0477ac */ /* 0x000e220008000800 */
[----:B------:R-:W-:Y:S01]  /*15c0*/  @P1 IADD3 R23, PT, PT, R23, 0x1, RZ ;  /* 0x0000000117171810 */ /* 0x000fe20007ffe0ff */
[----:B------:R-:W-:Y:S01]  /*15d0*/  HFMA2 R19, -RZ, RZ, 0, 0 ;  /* 0x00000000ff137431 */ /* 0x000fe200000001ff */
[----:B------:R-:W-:Y:S01]  /*15e0*/  ISETP.NE.AND P6, PT, R31, RZ, PT ;  /* 0x000000ff1f00720c */ /* 0x000fe20003fc5270 */
[----:B------:R-:W-:Y:S01]  /*15f0*/  @P0 VIADD R20, R20, 0x1 ;  /* 0x0000000114140836 */ /* 0x000fe20000000000 */
[----:B------:R-:W-:Y:S01]  /*1600*/  ISETP.NE.AND P0, PT, R30, RZ, PT ;  /* 0x000000ff1e00720c */ /* 0x000fe20003f05270 */
[----:B------:R-:W-:Y:S01]  /*1610*/  @P2 VIADD R23, R23, 0x1 ;  /* 0x0000000117172836 */ /* 0x000fe20000000000 */
[----:B------:R-:W1:Y:S01]  /*1620*/  LDCU UR5, c[0x0][0x3a8] ;  /* 0x00007500ff0577ac */ /* 0x000e620008000800 */
[----:B------:R-:W-:Y:S02]  /*1630*/  ISETP.NE.AND P5, PT, R18, RZ, PT ;  /* 0x000000ff1200720c */ /* 0x000fe40003fa5270 */
[----:B------:R-:W-:Y:S01]  /*1640*/  SEL R20, R21, R20, !P0 ;  /* 0x0000001415147207 */ /* 0x000fe20004000000 */
[----:B------:R-:W2:Y:S01]  /*1650*/  LDCU.64 UR6, c[0x0][0x3d0] ;  /* 0x00007a00ff0677ac */ /* 0x000ea20008000a00 */
[----:B------:R-:W-:-:S02]  /*1660*/  SEL R18, R22, R23, !P6 ;  /* 0x0000001716127207 */ /* 0x000fc40007000000 */
[----:B------:R-:W-:Y:S02]  /*1670*/  IADD3 R21, P0, PT, R13, R20, RZ ;  /* 0x000000140d157210 */ /* 0x000fe40007f1e0ff */
[----:B------:R-:W-:-:S03]  /*1680*/  @P3 IADD3 R28, PT, PT, R28, 0x1, RZ ;  /* 0x000000011c1c3810 */ /* 0x000fc60007ffe0ff */
[----:B------:R-:W-:Y:S02]  /*1690*/  IMAD.X R20, RZ, RZ, RZ, P0 ;  /* 0x000000ffff147224 */ /* 0x000fe400000e06ff */
[----:B0-----:R-:W-:-:S04]  /*16a0*/  IMAD.WIDE.U32 R18, R21, UR4, R18 ;  /* 0x0000000415127c25 */ /* 0x001fc8000f8e0012 */
[----:B------:R-:W-:Y:S02]  /*16b0*/  @P4 VIADD R28, R28, 0x1 ;  /* 0x000000011c1c4836 */ /* 0x000fe40000000000 */
[----:B------:R-:W-:-:S03]  /*16c0*/  IMAD R21, R20, UR4, RZ ;  /* 0x0000000414157c24 */ /* 0x000fc6000f8e02ff */
[----:B------:R-:W-:Y:S02]  /*16d0*/  SEL R20, R29, R28, !P5 ;  /* 0x0000001c1d147207 */ /* 0x000fe40006800000 */
[----:B------:R-:W-:Y:S01]  /*16e0*/  IADD3 R19, PT, PT, R19, R21, RZ ;  /* 0x0000001513137210 */ /* 0x000fe20007ffe0ff */
[----:B------:R-:W-:Y:S02]  /*16f0*/  IMAD.MOV.U32 R21, RZ, RZ, RZ ;  /* 0x000000ffff157224 */ /* 0x000fe400078e00ff */
[----:B-1----:R-:W-:-:S04]  /*1700*/  IMAD.WIDE.U32 R20, R18, UR5, R20 ;  /* 0x0000000512147c25 */ /* 0x002fc8000f8e0014 */
[----:B------:R-:W-:Y:S01]  /*1710*/  IMAD R19, R19, UR5, RZ ;  /* 0x0000000513137c24 */ /* 0x000fe2000f8e02ff */
[----:B------:R-:W0:Y:S01]  /*1720*/  LDCU.64 UR4, c[0x0][0x388] ;  /* 0x00007100ff0477ac */ /* 0x000e220008000a00 */
[----:B------:R-:W-:-:S03]  /*1730*/  IMAD.MOV.U32 R18, RZ, RZ, R8 ;  /* 0x000000ffff127224 */ /* 0x000fc600078e0008 */
[----:B------:R-:W-:Y:S02]  /*1740*/  IADD3 R22, PT, PT, R21, R19, RZ ;  /* 0x0000001315167210 */ /* 0x000fe40007ffe0ff */
[----:B------:R-:W-:-:S03]  /*1750*/  MOV R19, RZ ;  /* 0x000000ff00137202 */ /* 0x000fc60000000f00 */
[----:B--2---:R-:W-:Y:S01]  /*1760*/  IMAD.WIDE.U32 R20, R20, UR6, R18 ;  /* 0x0000000614147c25 */ /* 0x004fe2000f8e0012 */
[----:B------:R-:W-:-:S03]  /*1770*/  MOV R18, R24 ;  /* 0x0000001800127202 */ /* 0x000fc60000000f00 */
[----:B------:R-:W-:Y:S01]  /*1780*/  IMAD R19, R22, UR6, RZ ;  /* 0x0000000616137c24 */ /* 0x000fe2000f8e02ff */
[----:B------:R-:W1:Y:S03]  /*1790*/  LDCU UR6, c[0x0][0x3d8] ;  /* 0x00007b00ff0677ac */ /* 0x000e660008000800 */
[----:B------:R-:W-:Y:S02]  /*17a0*/  IMAD.IADD R22, R21, 0x1, R19 ;  /* 0x0000000115167824 */ /* 0x000fe400078e0213 */
[----:B------:R-:W-:Y:S02]  /*17b0*/  IMAD.MOV.U32 R19, RZ, RZ, RZ ;  /* 0x000000ffff137224 */ /* 0x000fe400078e00ff */
[----:B------:R-:W-:-:S04]  /*17c0*/  IMAD.WIDE.U32 R20, R20, UR7, R18 ;  /* 0x0000000714147c25 */ /* 0x000fc8000f8e0012 */
[----:B------:R-:W-:Y:S02]  /*17d0*/  IMAD R19, R22, UR7, RZ ;  /* 0x0000000716137c24 */ /* 0x000fe4000f8e02ff */
[----:B------:R-:W-:-:S03]  /*17e0*/  IMAD.MOV.U32 R18, RZ, RZ, R6 ;  /* 0x000000ffff127224 */ /* 0x000fc600078e0006 */
[----:B------:R-:W-:Y:S01]  /*17f0*/  IADD3 R22, PT, PT, R21, R19, RZ ;  /* 0x0000001315167210 */ /* 0x000fe20007ffe0ff */
[----:B------:R-:W-:-:S03]  /*1800*/  HFMA2 R19, -RZ, RZ, 0, 0 ;  /* 0x00000000ff137431 */ /* 0x000fc600000001ff */
[----:B-1----:R-:W-:-:S04]  /*1810*/  IMAD.WIDE.U32 R20, R20, UR6, R18 ;  /* 0x0000000614147c25 */ /* 0x002fc8000f8e0012 */
[----:B------:R-:W-:Y:S01]  /*1820*/  IMAD R19, R22, UR6, RZ ;  /* 0x0000000616137c24 */ /* 0x000fe2000f8e02ff */
[----:B0-----:R-:W-:-:S03]  /*1830*/  LEA R18, P0, R20, UR4, 0x3 ;  /* 0x0000000414127c11 */ /* 0x001fc6000f8018ff */
[----:B------:R-:W-:-:S05]  /*1840*/  IMAD.IADD R19, R21, 0x1, R19 ;  /* 0x0000000115137824 */ /* 0x000fca00078e0213 */
[----:B------:R-:W-:-:S06]  /*1850*/  LEA.HI.X R19, R20, UR5, R19, 0x3, P0 ;  /* 0x0000000514137c11 */ /* 0x000fcc00080f1c13 */
[----:B------:R-:W2:Y:S01]  /*1860*/  LDG.E.64 R18, desc[UR8][R18.64] ;  /* 0x0000000812127981 */ /* 0x000ea2000c1e1b00 */
[----:B------:R-:W-:Y:S01]  /*1870*/  MOV R26, R14 ;  /* 0x0000000e001a7202 */ /* 0x000fe20000000f00 */
[----:B--2---:R-:W-:-:S11]  /*1880*/  DADD R16, R16, R18 ;  /* 0x0000000010107229 */ /* 0x004fd60000000012 */
.L_x_178:
[----:B------:R-:W-:Y:S05]  /*1890*/  BSYNC.RECONVERGENT B3 ;  /* 0x0000000000037941 */ /* 0x000fea0003800200 */
.L_x_177:
[----:B------:R-:W-:-:S13]  /*18a0*/  ISETP.NE.AND P0, PT, R11, R14, PT ;  /* 0x0000000e0b00720c */ /* 0x000fda0003f05270 */
[----:B------:R-:W-:Y:S05]  /*18b0*/  @!P0 BRA `(.L_x_176) ;  /* 0x0000000c00688947 */ /* 0x000fea0003800000 */
.L_x_183:
        /* <DEDUP_REMOVED lines=8> */
[----:B-1----:R-:W-:Y:S01]  /*1940*/  VIADD R18, R21, 0xffffffe ;  /* 0x0ffffffe15127836 */ /* 0x002fe20000000000 */
[----:B------:R-:W-:-:S05]  /*1950*/  LOP3.LUT R21, RZ, UR4, RZ, 0x33, !PT ;  /* 0x00000004ff157c12 */ /* 0x000fca000f8e33ff */
[----:B------:R1:W2:Y:S02]  /*1960*/  F2I.FTZ.U32.TRUNC.NTZ R19, R18 ;  /* 0x0000001200137305 */ /* 0x0002a4000021f000 */
[----:B-1----:R-:W-:Y:S01]  /*1970*/  IMAD.MOV.U32 R18, RZ, RZ, RZ ;  /* 0x000000ffff127224 */ /* 0x002fe200078e00ff */
[----:B--2---:R-:W-:-:S05]  /*1980*/  IADD3 R23, PT, PT, RZ, -R19, RZ ;  /* 0x80000013ff177210 */ /* 0x004fca0007ffe0ff */
        /* <DEDUP_REMOVED lines=12> */
[----:B------:R-:W1:Y:S01]  /*1a50*/  LDCU UR4, c[0x0][0x3cc] ;  /* 0x00007980ff0477ac */ /* 0x000e620008000800 */
[----:B------:R-:W-:Y:S01]  /*1a60*/  IMAD.MOV.U32 R18, RZ, RZ, RZ ;  /* 0x000000ffff127224 */ /* 0x000fe200078e00ff */
[----:B-1----:R-:W1:Y:S01]  /*1a70*/  I2F.U32.RP R23, UR4 ;  /* 0x0000000400177d06 */ /* 0x002e620008209000 */
[----:B------:R-:W-:-:S07]  /*1a80*/  ISETP.NE.U32.AND P5, PT, RZ, UR4, PT ;  /* 0x00000004ff007c0c */ /* 0x000fce000bfa5070 */
[----:B-1----:R-:W1:Y:S02]  /*1a90*/  MUFU.RCP R23, R23 ;  /* 0x0000001700177308 */ /* 0x002e640000001000 */
[----:B-1----:R-:W-:Y:S01]  /*1aa0*/  VIADD R28, R23, 0xffffffe ;  /* 0x0ffffffe171c7836 */ /* 0x002fe20000000000 */
[----:B------:R-:W-:-:S05]  /*1ab0*/  LOP3.LUT R23, RZ, UR4, RZ, 0x33, !PT ;  /* 0x00000004ff177c12 */ /* 0x000fca000f8e33ff */
[----:B------:R-:W1:Y:S02]  /*1ac0*/  F2I.FTZ.U32.TRUNC.NTZ R19, R28 ;  /* 0x0000001c00137305 */ /* 0x000e64000021f000 */
[----:B-1----:R-:W-:-:S05]  /*1ad0*/  IADD3 R31, PT, PT, RZ, -R19, RZ ;  /* 0x80000013ff1f7210 */ /* 0x002fca0007ffe0ff */
[----:B------:R-:W-:-:S04]  /*1ae0*/  IMAD R31, R31, UR4, RZ ;  /* 0x000000041f1f7c24 */ /* 0x000fc8000f8e02ff */
[----:B------:R-:W-:Y:S01]  /*1af0*/  IMAD.HI.U32 R22, R19, R31, R18 ;  /* 0x0000001f13167227 */ /* 0x000fe200078e0012 */
[----:B------:R-:W-:-:S05]  /*1b00*/  IADD3 R18, PT, PT, -R26, RZ, RZ ;  /* 0x000000ff1a127210 */ /* 0x000fca0007ffe1ff */
[----:B0-----:R-:W-:-:S04]  /*1b10*/  IMAD R19, R29, R18, R2 ;  /* 0x000000121d137224 */ /* 0x001fc800078e0202 */
        /* <DEDUP_REMOVED lines=11> */
[----:B------:R-:W-:Y:S02]  /*1bd0*/  @P0 VIADD R20, R20, 0x1 ;  /* 0x0000000114140836 */ /* 0x000fe40000000000 */
[----:B------:R-:W-:Y:S01]  /*1be0*/  @P3 VIADD R22, R22, 0x1 ;  /* 0x0000000116163836 */ /* 0x000fe20000000000 */
[----:B------:R-:W1:Y:S02]  /*1bf0*/  LDCU UR5, c[0x0][0x3a4] ;  /* 0x00007480ff0577ac */ /* 0x000e640008000800 */
[----:B------:R-:W-:Y:S01]  /*1c00*/  @P1 IADD3 R20, PT, PT, R20, 0x1, RZ ;  /* 0x0000000114141810 */ /* 0x000fe20007ffe0ff */
[----:B------:R-:W-:Y:S01]  /*1c10*/  @P4 VIADD R22, R22, 0x1 ;  /* 0x0000000116164836 */ /* 0x000fe20000000000 */
[----:B------:R-:W2:Y:S02]  /*1c20*/  LDCU.64 UR6, c[0x0][0x3d0] ;  /* 0x00007a00ff0677ac */ /* 0x000ea40008000a00 */
[----:B------:R-:W-:-:S02]  /*1c30*/  SEL R20, R21, R20, !P2 ;  /* 0x0000001415147207 */ /* 0x000fc40005000000 */
[----:B------:R-:W-:Y:S01]  /*1c40*/  SEL R22, R23, R22, !P5 ;  /* 0x0000001617167207 */ /* 0x000fe20006800000 */
[----:B------:R-:W-:Y:S01]  /*1c50*/  HFMA2 R23, -RZ, RZ, 0, 0 ;  /* 0x00000000ff177431 */ /* 0x000fe200000001ff */
[----:B------:R-:W3:Y:S01]  /*1c60*/  LDCU.64 UR10, c[0x0][0x388] ;  /* 0x00007100ff0a77ac */ /* 0x000ee20008000a00 */
[----:B0-----:R-:W0:Y:S01]  /*1c70*/  I2F.U32.RP R28, UR4 ;  /* 0x00000004001c7d06 */ /* 0x001e220008209000 */
[----:B------:R-:W-:-:S07]  /*1c80*/  ISETP.NE.U32.AND P2, PT, RZ, UR4, PT ;  /* 0x00000004ff007c0c */ /* 0x000fce000bf45070 */
[----:B0-----:R-:W0:Y:S02]  /*1c90*/  MUFU.RCP R28, R28 ;  /* 0x0000001c001c7308 */ /* 0x001e240000001000 */
[----:B0-----:R-:W-:-:S06]  /*1ca0*/  IADD3 R18, PT, PT, R28, 0xffffffe, RZ ;  /* 0x0ffffffe1c127810 */ /* 0x001fcc0007ffe0ff */
[----:B------:R0:W4:Y:S02]  /*1cb0*/  F2I.FTZ.U32.TRUNC.NTZ R19, R18 ;  /* 0x0000001200137305 */ /* 0x000124000021f000 */
[----:B0-----:R-:W-:Y:S01]  /*1cc0*/  HFMA2 R18, -RZ, RZ, 0, 0 ;  /* 0x00000000ff127431 */ /* 0x001fe200000001ff */
[----:B----4-:R-:W-:-:S05]  /*1cd0*/  IADD3 R21, PT, PT, RZ, -R19, RZ ;  /* 0x80000013ff157210 */ /* 0x010fca0007ffe0ff */
[----:B------:R-:W-:-:S04]  /*1ce0*/  IMAD R21, R21, UR4, RZ ;  /* 0x0000000415157c24 */ /* 0x000fc8000f8e02ff */
[----:B------:R-:W-:Y:S01]  /*1cf0*/  IMAD.HI.U32 R18, R19, R21, R18 ;  /* 0x0000001513127227 */ /* 0x000fe200078e0012 */
[----:B------:R-:W-:-:S05]  /*1d00*/  MOV R21, RZ ;  /* 0x000000ff00157202 */ /* 0x000fca0000000f00 */
        /* <DEDUP_REMOVED lines=10> */
[----:B------:R-:W-:-:S05]  /*1db0*/  IADD3 R19, P0, PT, R13, R18, RZ ;  /* 0x000000120d137210 */ /* 0x000fca0007f1e0ff */
[----:B------:R-:W-:Y:S02]  /*1dc0*/  IMAD.X R18, RZ, RZ, RZ, P0 ;  /* 0x000000ffff127224 */ /* 0x000fe400000e06ff */
[----:B-1----:R-:W-:-:S04]  /*1dd0*/  IMAD.WIDE.U32 R20, R19, UR5, R20 ;  /* 0x0000000513147c25 */ /* 0x002fc8000f8e0014 */
[----:B------:R-:W-:Y:S01]  /*1de0*/  IMAD R19, R18, UR5, RZ ;  /* 0x0000000512137c24 */ /* 0x000fe2000f8e02ff */
[----:B------:R-:W-:-:S03]  /*1df0*/  MOV R18, R8 ;  /* 0x0000000800127202 */ /* 0x000fc60000000f00 */
[----:B------:R-:W-:Y:S02]  /*1e00*/  IMAD.IADD R19, R21, 0x1, R19 ;  /* 0x0000000115137824 */ /* 0x000fe400078e0213 */
[----:B0-----:R-:W-:-:S04]  /*1e10*/  IMAD.WIDE.U32 R20, R20, UR4, R22 ;  /* 0x0000000414147c25 */ /* 0x001fc8000f8e0016 */
[----:B------:R-:W-:Y:S01]  /*1e20*/  IMAD R19, R19, UR4, RZ ;  /* 0x0000000413137c24 */ /* 0x000fe2000f8e02ff */
[----:B------:R-:W0:Y:S03]  /*1e30*/  LDCU UR4, c[0x0][0x3d8] ;  /* 0x00007b00ff0477ac */ /* 0x000e260008000800 */
[----:B------:R-:W-:Y:S02]  /*1e40*/  IMAD.IADD R22, R19, 0x1, R21 ;  /* 0x0000000113167824 */ /* 0x000fe400078e0215 */
[----:B------:R-:W-:Y:S02]  /*1e50*/  IMAD.MOV.U32 R19, RZ, RZ, RZ ;  /* 0x000000ffff137224 */ /* 0x000fe400078e00ff */
[----:B--2---:R-:W-:-:S04]  /*1e60*/  IMAD.WIDE.U32 R20, R20, UR6, R18 ;  /* 0x0000000614147c25 */ /* 0x004fc8000f8e0012 */
[----:B------:R-:W-:Y:S02]  /*1e70*/  IMAD R19, R22, UR6, RZ ;  /* 0x0000000616137c24 */ /* 0x000fe4000f8e02ff */
[----:B------:R-:W-:-:S03]  /*1e80*/  IMAD.MOV.U32 R18, RZ, RZ, R24 ;  /* 0x000000ffff127224 */ /* 0x000fc600078e0018 */
[----:B------:R-:W-:Y:S01]  /*1e90*/  IADD3 R22, PT, PT, R21, R19, RZ ;  /* 0x0000001315167210 */ /* 0x000fe20007ffe0ff */
[----:B------:R-:W-:-:S03]  /*1ea0*/  HFMA2 R19, -RZ, RZ, 0, 0 ;  /* 0x00000000ff137431 */ /* 0x000fc600000001ff */
[----:B------:R-:W-:Y:S01]  /*1eb0*/  IMAD.WIDE.U32 R20, R20, UR7, R18 ;  /* 0x0000000714147c25 */ /* 0x000fe2000f8e0012 */
[----:B------:R-:W-:-:S03]  /*1ec0*/  MOV R18, R26 ;  /* 0x0000001a00127202 */ /* 0x000fc60000000f00 */
[----:B------:R-:W-:-:S04]  /*1ed0*/  IMAD R19, R22, UR7, RZ ;  /* 0x0000000716137c24 */ /* 0x000fc8000f8e02ff */
[----:B------:R-:W-:Y:S02]  /*1ee0*/  IMAD.IADD R22, R21, 0x1, R19 ;  /* 0x0000000115167824 */ /* 0x000fe400078e0213 */
[----:B------:R-:W-:Y:S02]  /*1ef0*/  IMAD.MOV.U32 R19, RZ, RZ, RZ ;  /* 0x000000ffff137224 */ /* 0x000fe400078e00ff */
[----:B0-----:R-:W-:-:S04]  /*1f00*/  IMAD.WIDE.U32 R20, R20, UR4, R18 ;  /* 0x0000000414147c25 */ /* 0x001fc8000f8e0012 */
[----:B------:R-:W-:Y:S01]  /*1f10*/  IMAD R19, R22, UR4, RZ ;  /* 0x0000000416137c24 */ /* 0x000fe2000f8e02ff */
[----:B---3--:R-:W-:-:S04]  /*1f20*/  LEA R18, P0, R20, UR10, 0x3 ;  /* 0x0000000a14127c11 */ /* 0x008fc8000f8018ff */
[----:B------:R-:W-:-:S04]  /*1f30*/  IADD3 R19, PT, PT, R21, R19, RZ ;  /* 0x0000001315137210 */ /* 0x000fc80007ffe0ff */
[----:B------:R-:W-:-:S06]  /*1f40*/  LEA.HI.X R19, R20, UR11, R19, 0x3, P0 ;  /* 0x0000000b14137c11 */ /* 0x000fcc00080f1c13 */
[----:B------:R-:W2:Y:S02]  /*1f50*/  LDG.E.64 R18, desc[UR8][R18.64] ;  /* 0x0000000812127981 */ /* 0x000ea4000c1e1b00 */
[----:B--2---:R-:W-:-:S11]  /*1f60*/  DADD R16, R16, R18 ;  /* 0x0000000010107229 */ /* 0x004fd60000000012 */
.L_x_180:
[----:B------:R-:W-:Y:S05]  /*1f70*/  BSYNC.RECONVERGENT B3 ;  /* 0x0000000000037941 */ /* 0x000fea0003800200 */
.L_x_179:
        /* <DEDUP_REMOVED lines=27> */
[----:B------:R-:W-:Y:S01]  /*2130*/  IADD3 R29, PT, PT, R2, -R29, RZ ;  /* 0x8000001d021d7210 */ /* 0x000fe20007ffe0ff */
        /* <DEDUP_REMOVED lines=27> */
[----:B------:R-:W-:Y:S01]  /*22f0*/  SEL R22, R23, R22, !P5 ;  /* 0x0000001617167207 */ /* 0x000fe20006800000 */
[----:B------:R-:W3:Y:S01]  /*2300*/  LDCU.64 UR10, c[0x0][0x388] ;  /* 0x00007100ff0a77ac */ /* 0x000ee20008000a00 */
[----:B------:R-:W-:Y:S01]  /*2310*/  MOV R23, RZ ;  /* 0x000000ff00177202 */ /* 0x000fe20000000f00 */
        /* <DEDUP_REMOVED lines=8> */
[----:B------:R-:W-:-:S04]  /*23a0*/  IMAD.HI.U32 R18, R19, R21, R18 ;  /* 0x0000001513127227 */ /* 0x000fc800078e0012 */
[----:B------:R-:W-:Y:S02]  /*23b0*/  HFMA2 R21, -RZ, RZ, 0, 0 ;  /* 0x00000000ff157431 */ /* 0x000fe400000001ff */
        /* <DEDUP_REMOVED lines=38> */
.L_x_182:
[----:B------:R-:W-:Y:S05]  /*2620*/  BSYNC.RECONVERGENT B3 ;  /* 0x0000000000037941 */ /* 0x000fea0003800200 */
.L_x_181:
[----:B------:R-:W-:-:S05]  /*2630*/  VIADD R26, R26, 0x2 ;  /* 0x000000021a1a7836 */ /* 0x000fca0000000000 */
[----:B------:R-:W-:-:S13]  /*2640*/  ISETP.GE.U32.AND P0, PT, R26, R11, PT ;  /* 0x0000000b1a00720c */ /* 0x000fda0003f06070 */
[----:B------:R-:W-:Y:S05]  /*2650*/  @!P0 BRA `(.L_x_183) ;  /* 0xfffffff000988947 */ /* 0x000fea000383ffff */
.L_x_176:
[----:B------:R-:W-:Y:S05]  /*2660*/  BSYNC.RECONVERGENT B0 ;  /* 0x0000000000007941 */ /* 0x000fea0003800200 */
.L_x_175:
[----:B------:R-:W-:-:S04]  /*2670*/  IADD3 R24, PT, PT, R24, 0x1, RZ ;  /* 0x0000000118187810 */ /* 0x000fc80007ffe0ff */
[----:B------:R-:W-:-:S13]  /*2680*/  ISETP.GE.U32.AND P0, PT, R24, R10, PT ;  /* 0x0000000a1800720c */ /* 0x000fda0003f06070 */
[----:B------:R-:W-:Y:S05]  /*2690*/  @!P0 BRA `(.L_x_184) ;  /* 0xffffffe800808947 */ /* 0x000fea000383ffff */
.L_x_174:
[----:B------:R-:W-:Y:S05]  /*26a0*/  BSYNC.RECONVERGENT B1 ;  /* 0x0000000000017941 */ /* 0x000fea0003800200 */
.L_x_173:
[----:B------:R-:W-:-:S05]  /*26b0*/  VIADD R8, R8, 0x1 ;  /* 0x0000000108087836 */ /* 0x000fca0000000000 */
[----:B------:R-:W-:-:S13]  /*26c0*/  ISETP.GE.U32.AND P0, PT, R8, R9, PT ;  /* 0x000000090800720c */ /* 0x000fda0003f06070 */
[----:B------:R-:W-:Y:S05]  /*26d0*/  @!P0 BRA `(.L_x_185) ;  /* 0xffffffe800548947 */ /* 0x000fea000383ffff */
.L_x_172:
[----:B------:R-:W-:Y:S05]  /*26e0*/  BSYNC.RECONVERGENT B2 ;  /* 0x0000000000027941 */ /* 0x000fea0003800200 */
.L_x_171:
        /* <DEDUP_REMOVED lines=9> */
[----:B------:R1:W-:Y:S01]  /*2780*/  STG.E.64 desc[UR8][R4.64], R16 ;  /* 0x0000001004007986 */ /* 0x0003e2000c101b08 */
[----:B------:R-:W-:Y:S02]  /*2790*/  IADD3.X R3, PT, PT, RZ, R3, RZ, P0, !PT ;  /* 0x00000003ff037210 */ /* 0x000fe400007fe4ff */
[----:B--2---:R-:W-:-:S04]  /*27a0*/  ISETP.GE.U32.AND P0, PT, R0, UR10, PT ;  /* 0x0000000a00007c0c */ /* 0x004fc8000bf06070 */
[----:B------:R-:W-:-:S13]  /*27b0*/  ISETP.GE.AND.EX P0, PT, R3, UR11, PT, P0 ;  /* 0x0000000b03007c0c */ /* 0x000fda000bf06300 */
[----:B-1----:R-:W-:Y:S05]  /*27c0*/  @!P0 BRA `(.L_x_186) ;  /* 0xffffffd8003c8947 */ /* 0x002fea000383ffff */
[----:B------:R-:W-:Y:S05]  /*27d0*/  EXIT ;  /* 0x000000000000794d */ /* 0x000fea0003800000 */
.L_x_187:
        /* <DEDUP_REMOVED lines=10> */
.L_x_199:


//--------------------- .nv.shared.reserved.0     --------------------------
	.section	.nv.shared.reserved.0,"aw",@nobits
	.weak		__nv_reservedSMEM_offset_0_alias
	.size		__nv_reservedSMEM_offset_0_alias, 0, 64
	.other		__nv_reservedSMEM_offset_0_alias,@"STO_CUDA_RESERVED_SHARED STV_DEFAULT"
__nv_reservedSMEM_offset_0_alias:
	.zero		0
	.zero		64


//--------------------- .nv.global                --------------------------
	.section	.nv.global,"aw",@nobits
.nv.global:
	.type		_ZN61_INTERNAL_d581dfda_30_NaiveConvolutionTranspose3d_cu_282ee23b4cuda3std3__48in_placeE,@object
	.size		_ZN61_INTERNAL_d581dfda_30_NaiveConvolutionTranspose3d_cu_282ee23b4cuda3std3__48in_placeE,(_ZN61_INTERNAL_d581dfda_30_NaiveConvolutionTranspose3d_cu_282ee23b4cuda3std6ranges3__45__cpo8distanceE - _ZN61_INTERNAL_d581dfda_30_NaiveConvolutionTranspose3d_cu_282ee23b4cuda3std3__48in_placeE)
_ZN61_INTERNAL_d581dfda_30_NaiveConvolutionTranspose3d_cu_282ee23b4cuda3std3__48in_placeE:
	.zero		1
	.type		_ZN61_INTERNAL_d581dfda_30_NaiveConvolutionTranspose3d_cu_282ee23b4cuda3std6ranges3__45__cpo8distanceE,@object
	.size		_ZN61_INTERNAL_d581dfda_30_NaiveConvolutionTranspose3d_cu_282ee23b4cuda3std6ranges3__45__cpo8distanceE,(_ZN61_INTERNAL_d581dfda_30_NaiveConvolutionTranspose3d_cu_282ee23b4cuda3std3__45__cpo6cbeginE - _ZN61_INTERNAL_d581dfda_30_NaiveConvolutionTranspose3d_cu_282ee23b4cuda3std6ranges3__45__cpo8distanceE)
_ZN61_INTERNAL_d581dfda_30_NaiveConvolutionTranspose3d_cu_282ee23b4cuda3std6ranges3__45__cpo8distanceE:
	.zero		1
	.type		_ZN61_INTERNAL_d581dfda_30_NaiveConvolutionTranspose3d_cu_282ee23b4cuda3std3__45__cpo6cbeginE,@object
	.size		_ZN61_INTERNAL_d581dfda_30_NaiveConvolutionTranspose3d_cu_282ee23b4cuda3std3__45__cpo6cbeginE,(_ZN61_INTERNAL_d581dfda_30_NaiveConvolutionTranspose3d_cu_282ee23b4cuda3std6ranges3__45__cpo7advanceE - _ZN61_INTERNAL_d581dfda_30_NaiveConvolutionTranspose3d_cu_282ee23b4cuda3std3__45__cpo6cbeginE)
_ZN61_INTERNAL_d581dfda_30_NaiveConvolutionTranspose3d_cu_282ee23b4cuda3std3__45__cpo6cbeginE:
	.zero		1
	.type		_ZN61_INTERNAL_d581dfda_30_NaiveConvolutionTranspose3d_cu_282ee23b4cuda3std6ranges3__45__cpo7advanceE,@object
	.size		_ZN61_INTERNAL_d581dfda_30_NaiveConvolutionTranspose3d_cu_282ee23b4cuda3std6ranges3__45__cpo7advanceE,(_ZN61_INTERNAL_d581dfda_30_NaiveConvolutionTranspose3d_cu_282ee23b4cuda3std3__45__cpo7crbeginE - _ZN61_INTERNAL_d581dfda_30_NaiveConvolutionTranspose3d_cu_282ee23b4cuda3std6ranges3__45__cpo7advanceE)
_ZN61_INTERNAL_d581dfda_30_NaiveConvolutionTranspose3d_cu_282ee23b4cuda3std6ranges3__45__cpo7advanceE:
	.zero		1
	.type		_ZN61_INTERNAL_d581dfda_30_NaiveConvolutionTranspose3d_cu_282ee23b4cuda3std3__45__cpo7crbeginE,@object
	.size		_ZN61_INTERNAL_d581dfda_30_NaiveConvolutionTranspose3d_cu_282ee23b4cuda3std3__45__cpo7crbeginE,(_ZN61_INTERNAL_d581dfda_30_NaiveConvolutionTranspose3d_cu_282ee23b4cuda3std6ranges3__45__cpo4dataE - _ZN61_INTERNAL_d581dfda_30_NaiveConvolutionTranspose3d_cu_282ee23b4cuda3std3__45__cpo7crbeginE)
_ZN61_INTERNAL_d581dfda_30_NaiveConvolutionTranspose3d_cu_282ee23b4cuda3std3__45__cpo7crbeginE:
	.zero		1
	.type		_ZN61_INTERNAL_d581dfda_30_NaiveConvolutionTranspose3d_cu_282ee23b4cuda3std6ranges3__45__cpo4dataE,@object
	.size		_ZN61_INTERNAL_d581dfda_30_NaiveConvolutionTranspose3d_cu_282ee23b4cuda3std6ranges3__45__cpo4dataE,(_ZN61_INTERNAL_d581dfda_30_NaiveConvolutionTranspose3d_cu_282ee23b4cuda3std6ranges3__45__cpo5beginE - _ZN61_INTERNAL_d581dfda_30_NaiveConvolutionTranspose3d_cu_282ee23b4cuda3std6ranges3__45__cpo4dataE)
_ZN61_INTERNAL_d581dfda_30_NaiveConvolutionTranspose3d_cu_282ee23b4cuda3std6ranges3__45__cpo4dataE:
	.zero		1
	.type		_ZN61_INTERNAL_d581dfda_30_NaiveConvolutionTranspose3d_cu_282ee23b4cuda3std6ranges3__45__cpo5beginE,@object
	.size		_ZN61_INTERNAL_d581dfda_30_NaiveConvolutionTranspose3d_cu_282ee23b4cuda3std6ranges3__45__cpo5beginE,(_ZN61_INTERNAL_d581dfda_30_NaiveConvolutionTranspose3d_cu_282ee23b4cuda3std3__463_GLOBAL__N__d581dfda_30_NaiveConvolutionTranspose3d_cu_282ee23b6ignoreE - _ZN61_INTERNAL_d581dfda_30_NaiveConvolutionTranspose3d_cu_282ee23b4cuda3std6ranges3__45__cpo5beginE)
_ZN61_INTERNAL_d581dfda_30_NaiveConvolutionTranspose3d_cu_282ee23b4cuda3std6ranges3__45__cpo5beginE:
	.zero		1
	.type		_ZN61_INTERNAL_d581dfda_30_NaiveConvolutionTranspose3d_cu_282ee23b4cuda3std3__463_GLOBAL__N__d581dfda_30_NaiveConvolutionTranspose3d_cu_282ee23b6ignoreE,@object
	.size		_ZN61_INTERNAL_d581dfda_30_NaiveConvolutionTranspose3d_cu_282ee23b4cuda3std3__463_GLOBAL__N__d581dfda_30_NaiveConvolutionTranspose3d_cu_282ee23b6ignoreE,(_ZN61_INTERNAL_d581dfda_30_NaiveConvolutionTranspose3d_cu_282ee23b4cuda3std6ranges3__45__cpo4sizeE - _ZN61_INTERNAL_d581dfda_30_NaiveConvolutionTranspose3d_cu_282ee23b4cuda3std3__463_GLOBAL__N__d581dfda_30_NaiveConvolutionTranspose3d_cu_282ee23b6ignoreE)
_ZN61_INTERNAL_d581dfda_30_NaiveConvolutionTranspose3d_cu_282ee23b4cuda3std3__463_GLOBAL__N__d581dfda_30_NaiveConvolutionTranspose3d_cu_282ee23b6ignoreE:
	.zero		1
	.type		_ZN61_INTERNAL_d581dfda_30_NaiveConvolutionTranspose3d_cu_282ee23b4cuda3std6ranges3__45__cpo4sizeE,@object
	.size		_ZN61_INTERNAL_d581dfda_30_NaiveConvolutionTranspose3d_cu_282ee23b4cuda3std6ranges3__45__cpo4sizeE,(_ZN61_INTERNAL_d581dfda_30_NaiveConvolutionTranspose3d_cu_282ee23b4cuda3std3__45__cpo5beginE - _ZN61_INTERNAL_d581dfda_30_NaiveConvolutionTranspose3d_cu_282ee23b4cuda3std6ranges3__45__cpo4sizeE)
_ZN61_INTERNAL_d581dfda_30_NaiveConvolutionTranspose3d_cu_282ee23b4cuda3std6ranges3__45__cpo4sizeE:
	.zero		1
	.type		_ZN61_INTERNAL_d581dfda_30_NaiveConvolutionTranspose3d_cu_282ee23b4cuda3std3__45__cpo5beginE,@object
	.size		_ZN61_INTERNAL_d581dfda_30_NaiveConvolutionTranspose3d_cu_282ee23b4cuda3std3__45__cpo5beginE,(_ZN61_INTERNAL_d581dfda_30_NaiveConvolutionTranspose3d_cu_282ee23b4cuda3std6ranges3__45__cpo6cbeginE - _ZN61_INTERNAL_d581dfda_30_NaiveConvolutionTranspose3d_cu_282ee23b4cuda3std3__45__cpo5beginE)
_ZN61_INTERNAL_d581dfda_30_NaiveConvolutionTranspose3d_cu_282ee23b4cuda3std3__45__cpo5beginE:
	.zero		1
	.type		_ZN61_INTERNAL_d581dfda_30_NaiveConvolutionTranspose3d_cu_282ee23b4cuda3std6ranges3__45__cpo6cbeginE,@object
	.size		_ZN61_INTERNAL_d581dfda_30_NaiveConvolutionTranspose3d_cu_282ee23b4cuda3std6ranges3__45__cpo6cbeginE,(_ZN61_INTERNAL_d581dfda_30_NaiveConvolutionTranspose3d_cu_282ee23b4cuda3std3__45__cpo6rbeginE - _ZN61_INTERNAL_d581dfda_30_NaiveConvolutionTranspose3d_cu_282ee23b4cuda3std6ranges3__45__cpo6cbeginE)
_ZN61_INTERNAL_d581dfda_30_NaiveConvolutionTranspose3d_cu_282ee23b4cuda3std6ranges3__45__cpo6cbeginE:
	.zero		1
	.type		_ZN61_INTERNAL_d581dfda_30_NaiveConvolutionTranspose3d_cu_282ee23b4cuda3std3__45__cpo6rbeginE,@object
	.size		_ZN61_INTERNAL_d581dfda_30_NaiveConvolutionTranspose3d_cu_282ee23b4cuda3std3__45__cpo6rbeginE,(_ZN61_INTERNAL_d581dfda_30_NaiveConvolutionTranspose3d_cu_282ee23b4cuda3std6ranges3__45__cpo4nextE - _ZN61_INTERNAL_d581dfda_30_NaiveConvolutionTranspose3d_cu_282ee23b4cuda3std3__45__cpo6rbeginE)
_ZN61_INTERNAL_d581dfda_30_NaiveConvolutionTranspose3d_cu_282ee23b4cuda3std3__45__cpo6rbeginE:
	.zero		1
	.type		_ZN61_INTERNAL_d581dfda_30_NaiveConvolutionTranspose3d_cu_282ee23b4cuda3std6ranges3__45__cpo4nextE,@object
	.size		_ZN61_INTERNAL_d581dfda_30_NaiveConvolutionTranspose3d_cu_282ee23b4cuda3std6ranges3__45__cpo4nextE,(_ZN61_INTERNAL_d581dfda_30_NaiveConvolutionTranspose3d_cu_282ee23b4cuda3std6ranges3__45__cpo4swapE - _ZN61_INTERNAL_d581dfda_30_NaiveConvolutionTranspose3d_cu_282ee23b4cuda3std6ranges3__45__cpo4nextE)
_ZN61_INTERNAL_d581dfda_30_NaiveConvolutionTranspose3d_cu_282ee23b4cuda3std6ranges3__45__cpo4nextE:
	.zero		1
	.type		_ZN61_INTERNAL_d581dfda_30_NaiveConvolutionTranspose3d_cu_282ee23b4cuda3std6ranges3__45__cpo4swapE,@object
	.size		_ZN61_INTERNAL_d581dfda_30_NaiveConvolutionTranspose3d_cu_282ee23b4cuda3std6ranges3__45__cpo4swapE,(_ZN61_INTERNAL_d581dfda_30_NaiveConvolutionTranspose3d_cu_282ee23b4cuda3std3__420unreachable_sentinelE - _ZN61_INTERNAL_d581dfda_30_NaiveConvolutionTranspose3d_cu_282ee23b4cuda3std6ranges3__45__cpo4swapE)
_ZN61_INTERNAL_d581dfda_30_NaiveConvolutionTranspose3d_cu_282ee23b4cuda3std6ranges3__45__cpo4swapE:
	.zero		1
	.type		_ZN61_INTERNAL_d581dfda_30_NaiveConvolutionTranspose3d_cu_282ee23b4cuda3std3__420unreachable_sentinelE,@object
	.size		_ZN61_INTERNAL_d581dfda_30_NaiveConvolutionTranspose3d_cu_282ee23b4cuda3std3__420unreachable_sentinelE,(_ZN61_INTERNAL_d581dfda_30_NaiveConvolutionTranspose3d_cu_282ee23b6thrust24THRUST_300001_SM_1000_NS6system6detail10sequential3seqE - _ZN61_INTERNAL_d581dfda_30_NaiveConvolutionTranspose3d_cu_282ee23b4cuda3std3__420unreachable_sentinelE)
_ZN61_INTERNAL_d581dfda_30_NaiveConvolutionTranspose3d_cu_282ee23b4cuda3std3__420unreachable_sentinelE:
	.zero		1
	.type		_ZN61_INTERNAL_d581dfda_30_NaiveConvolutionTranspose3d_cu_282ee23b6thrust24THRUST_300001_SM_1000_NS6system6detail10sequential3seqE,@object
	.size		_ZN61_INTERNAL_d581dfda_30_NaiveConvolutionTranspose3d_cu_282ee23b6thrust24THRUST_300001_SM_1000_NS6system6detail10sequential3seqE,(_ZN61_INTERNAL_d581dfda_30_NaiveConvolutionTranspose3d_cu_282ee23b4cuda3std3__45__cpo4cendE - _ZN61_INTERNAL_d581dfda_30_NaiveConvolutionTranspose3d_cu_282ee23b6thrust24THRUST_300001_SM_1000_NS6system6detail10sequential3seqE)
_ZN61_INTERNAL_d581dfda_30_NaiveConvolutionTranspose3d_cu_282ee23b6thrust24THRUST_300001_SM_1000_NS6system6detail10sequential3seqE:
	.zero		1
	.type		_ZN61_INTERNAL_d581dfda_30_NaiveConvolutionTranspose3d_cu_282ee23b4cuda3std3__45__cpo4cendE,@object
	.size		_ZN61_INTERNAL_d581dfda_30_NaiveConvolutionTranspose3d_cu_282ee23b4cuda3std3__45__cpo4cendE,(_ZN61_INTERNAL_d581dfda_30_NaiveConvolutionTranspose3d_cu_282ee23b4cuda3std6ranges3__45__cpo9iter_swapE - _ZN61_INTERNAL_d581dfda_30_NaiveConvolutionTranspose3d_cu_282ee23b4cuda3std3__45__cpo4cendE)
_ZN61_INTERNAL_d581dfda_30_NaiveConvolutionTranspose3d_cu_282ee23b4cuda3std3__45__cpo4cendE:
	.zero		1
	.type		_ZN61_INTERNAL_d581dfda_30_NaiveConvolutionTranspose3d_cu_282ee23b4cuda3std6ranges3__45__cpo9iter_swapE,@object
	.size		_ZN61_INTERNAL_d581dfda_30_NaiveConvolutionTranspose3d_cu_282ee23b4cuda3std6ranges3__45__cpo9iter_swapE,(_ZN61_INTERNAL_d581dfda_30_NaiveConvolutionTranspose3d_cu_282ee23b4cuda3std3__45__cpo5crendE - _ZN61_INTERNAL_d581dfda_30_NaiveConvolutionTranspose3d_cu_282ee23b4cuda3std6ranges3__45__cpo9iter_swapE)
_ZN61_INTERNAL_d581dfda_30_NaiveConvolutionTranspose3d_cu_282ee23b4cuda3std6ranges3__45__cpo9iter_swapE:
	.zero		1
	.type		_ZN61_INTERNAL_d581dfda_30_NaiveConvolutionTranspose3d_cu_282ee23b4cuda3std3__45__cpo5crendE,@object
	.size		_ZN61_INTERNAL_d581dfda_30_NaiveConvolutionTranspose3d_cu_282ee23b4cuda3std3__45__cpo5crendE,(_ZN61_INTERNAL_d581dfda_30_NaiveConvolutionTranspose3d_cu_282ee23b4cuda3std6ranges3__45__cpo5cdataE - _ZN61_INTERNAL_d581dfda_30_NaiveConvolutionTranspose3d_cu_282ee23b4cuda3std3__45__cpo5crendE)
_ZN61_INTERNAL_d581dfda_30_NaiveConvolutionTranspose3d_cu_282ee23b4cuda3std3__45__cpo5crendE:
	.zero		1
	.type		_ZN61_INTERNAL_d581dfda_30_NaiveConvolutionTranspose3d_cu_282ee23b4cuda3std6ranges3__45__cpo5cdataE,@object
	.size		_ZN61_INTERNAL_d581dfda_30_NaiveConvolutionTranspose3d_cu_282ee23b4cuda3std6ranges3__45__cpo5cdataE,(_ZN61_INTERNAL_d581dfda_30_NaiveConvolutionTranspose3d_cu_282ee23b4cuda3std6ranges3__45__cpo3endE - _ZN61_INTERNAL_d581dfda_30_NaiveConvolutionTranspose3d_cu_282ee23b4cuda3std6ranges3__45__cpo5cdataE)
_ZN61_INTERNAL_d581dfda_30_NaiveConvolutionTranspose3d_cu_282ee23b4cuda3std6ranges3__45__cpo5cdataE:
	.zero		1
	.type		_ZN61_INTERNAL_d581dfda_30_NaiveConvolutionTranspose3d_cu_282ee23b4cuda3std6ranges3__45__cpo3endE,@object
	.size		_ZN61_INTERNAL_d581dfda_30_NaiveConvolutionTranspose3d_cu_282ee23b4cuda3std6ranges3__45__cpo3endE,(_ZN61_INTERNAL_d581dfda_30_NaiveConvolutionTranspose3d_cu_282ee23b4cuda3std3__419piecewise_constructE - _ZN61_INTERNAL_d581dfda_30_NaiveConvolutionTranspose3d_cu_282ee23b4cuda3std6ranges3__45__cpo3endE)
_ZN61_INTERNAL_d581dfda_30_NaiveConvolutionTranspose3d_cu_282ee23b4cuda3std6ranges3__45__cpo3endE:
	.zero		1
	.type		_ZN61_INTERNAL_d581dfda_30_NaiveConvolutionTranspose3d_cu_282ee23b4cuda3std3__419piecewise_constructE,@object
	.size		_ZN61_INTERNAL_d581dfda_30_NaiveConvolutionTranspose3d_cu_282ee23b4cuda3std3__419piecewise_constructE,(_ZN61_INTERNAL_d581dfda_30_NaiveConvolutionTranspose3d_cu_282ee23b4cuda3std6ranges3__45__cpo5ssizeE - _ZN61_INTERNAL_d581dfda_30_NaiveConvolutionTranspose3d_cu_282ee23b4cuda3std3__419piecewise_constructE)
_ZN61_INTERNAL_d581dfda_30_NaiveConvolutionTranspose3d_cu_282ee23b4cuda3std3__419piecewise_constructE:
	.zero		1
	.type		_ZN61_INTERNAL_d581dfda_30_NaiveConvolutionTranspose3d_cu_282ee23b4cuda3std6ranges3__45__cpo5ssizeE,@object
	.size		_ZN61_INTERNAL_d581dfda_30_NaiveConvolutionTranspose3d_cu_282ee23b4cuda3std6ranges3__45__cpo5ssizeE,(_ZN61_INTERNAL_d581dfda_30_NaiveConvolutionTranspose3d_cu_282ee23b4cuda3std3__45__cpo3endE - _ZN61_INTERNAL_d581dfda_30_NaiveConvolutionTranspose3d_cu_282ee23b4cuda3std6ranges3__45__cpo5ssizeE)
_ZN61_INTERNAL_d581dfda_30_NaiveConvolutionTranspose3d_cu_282ee23b4cuda3std6ranges3__45__cpo5ssizeE:
	.zero		1
	.type		_ZN61_INTERNAL_d581dfda_30_NaiveConvolutionTranspose3d_cu_282ee23b4cuda3std3__45__cpo3endE,@object
	.size		_ZN61_INTERNAL_d581dfda_30_NaiveConvolutionTranspose3d_cu_282ee23b4cuda3std3__45__cpo3endE,(_ZN61_INTERNAL_d581dfda_30_NaiveConvolutionTranspose3d_cu_282ee23b4cuda3std6ranges3__45__cpo4cendE - _ZN61_INTERNAL_d581dfda_30_NaiveConvolutionTranspose3d_cu_282ee23b4cuda3std3__45__cpo3endE)
_ZN61_INTERNAL_d581dfda_30_NaiveConvolutionTranspose3d_cu_282ee23b4cuda3std3__45__cpo3endE:
	.zero		1
	.type		_ZN61_INTERNAL_d581dfda_30_NaiveConvolutionTranspose3d_cu_282ee23b4cuda3std6ranges3__45__cpo4cendE,@object
	.size		_ZN61_INTERNAL_d581dfda_30_NaiveConvolutionTranspose3d_cu_282ee23b4cuda3std6ranges3__45__cpo4cendE,(_ZN61_INTERNAL_d581dfda_30_NaiveConvolutionTranspose3d_cu_282ee23b4cuda3std3__45__cpo4rendE - _ZN61_INTERNAL_d581dfda_30_NaiveConvolutionTranspose3d_cu_282ee23b4cuda3std6ranges3__45__cpo4cendE)
_ZN61_INTERNAL_d581dfda_30_NaiveConvolutionTranspose3d_cu_282ee23b4cuda3std6ranges3__45__cpo4cendE:
	.zero		1
	.type		_ZN61_INTERNAL_d581dfda_30_NaiveConvolutionTranspose3d_cu_282ee23b4cuda3std3__45__cpo4rendE,@object
	.size		_ZN61_INTERNAL_d581dfda_30_NaiveConvolutionTranspose3d_cu_282ee23b4cuda3std3__45__cpo4rendE,(_ZN61_INTERNAL_d581dfda_30_NaiveConvolutionTranspose3d_cu_282ee23b4cuda3std6ranges3__45__cpo4prevE - _ZN61_INTERNAL_d581dfda_30_NaiveConvolutionTranspose3d_cu_282ee23b4cuda3std3__45__cpo4rendE)
_ZN61_INTERNAL_d581dfda_30_NaiveConvolutionTranspose3d_cu_282ee23b4cuda3std3__45__cpo4rendE:
	.zero		1
	.type		_ZN61_INTERNAL_d581dfda_30_NaiveConvolutionTranspose3d_cu_282ee23b4cuda3std6ranges3__45__cpo4prevE,@object
	.size		_ZN61_INTERNAL_d581dfda_30_NaiveConvolutionTranspose3d_cu_282ee23b4cuda3std6ranges3__45__cpo4prevE,(_ZN61_INTERNAL_d581dfda_30_NaiveConvolutionTranspose3d_cu_282ee23b4cuda3std6ranges3__45__cpo9iter_moveE - _ZN61_INTERNAL_d581dfda_30_NaiveConvolutionTranspose3d_cu_282ee23b4cuda3std6ranges3__45__cpo4prevE)
_ZN61_INTERNAL_d581dfda_30_NaiveConvolutionTranspose3d_cu_282ee23b4cuda3std6ranges3__45__cpo4prevE:
	.zero		1
	.type		_ZN61_INTERNAL_d581dfda_30_NaiveConvolutionTranspose3d_cu_282ee23b4cuda3std6ranges3__45__cpo9iter_moveE,@object
	.size		_ZN61_INTERNAL_d581dfda_30_NaiveConvolutionTranspose3d_cu_282ee23b4cuda3std6ranges3__45__cpo9iter_moveE,(.L_13 - _ZN61_INTERNAL_d581dfda_30_NaiveConvolutionTranspose3d_cu_282ee23b4cuda3std6ranges3__45__cpo9iter_moveE)
_ZN61_INTERNAL_d581dfda_30_NaiveConvolutionTranspose3d_cu_282ee23b4cuda3std6ranges3__45__cpo9iter_moveE:
	.zero		1
.L_13:


//--------------------- .nv.constant0._ZN2at6native14vol2col_kernelIN3c108BFloat16EEEvlPKT_iiiiiiiiiiiiiiiiiiPS4_ --------------------------
	.section	.nv.constant0._ZN2at6native14vol2col_kernelIN3c108BFloat16EEEvlPKT_iiiiiiiiiiiiiiiiiiPS4_,"a",@progbits
	.sectionflags	@""
	.align	4
.nv.constant0._ZN2at6native14vol2col_kernelIN3c108BFloat16EEEvlPKT_iiiiiiiiiiiiiiiiiiPS4_:
	.zero		992


//--------------------- .nv.constant0._ZN2at6native14vol2col_kernelIN3c104HalfEEEvlPKT_iiiiiiiiiiiiiiiiiiPS4_ --------------------------
	.section	.nv.constant0._ZN2at6native14vol2col_kernelIN3c104HalfEEEvlPKT_iiiiiiiiiiiiiiiiiiPS4_,"a",@progbits
	.sectionflags	@""
	.align	4
.nv.constant0._ZN2at6native14vol2col_kernelIN3c104HalfEEEvlPKT_iiiiiiiiiiiiiiiiiiPS4_:
	.zero		992


//--------------------- .nv.constant0._ZN2at6native14vol2col_kernelIfEEvlPKT_iiiiiiiiiiiiiiiiiiPS2_ --------------------------
	.section	.nv.constant0._ZN2at6native14vol2col_kernelIfEEvlPKT_iiiiiiiiiiiiiiiiiiPS2_,"a",@progbits
	.sectionflags	@""
	.align	4
.nv.constant0._ZN2at6native14vol2col_kernelIfEEvlPKT_iiiiiiiiiiiiiiiiiiPS2_:
	.zero		992


//--------------------- .nv.constant0._ZN2at6native14vol2col_kernelIdEEvlPKT_iiiiiiiiiiiiiiiiiiPS2_ --------------------------
	.section	.nv.constant0._ZN2at6native14vol2col_kernelIdEEvlPKT_iiiiiiiiiiiiiiiiiiPS2_,"a",@progbits
	.sectionflags	@""
	.align	4
.nv.constant0._ZN2at6native14vol2col_kernelIdEEvlPKT_iiiiiiiiiiiiiiiiiiPS2_:
	.zero		992


//--------------------- .nv.constant0._ZN2at6native13vol2im_kernelIN3c108BFloat16EfEEvlPKT_jjjjjjjjjjjjjjjjjjjPS4_ --------------------------
	.section	.nv.constant0._ZN2at6native13vol2im_kernelIN3c108BFloat16EfEEvlPKT_jjjjjjjjjjjjjjjjjjjPS4_,"a",@progbits
	.sectionflags	@""
	.align	4
.nv.constant0._ZN2at6native13vol2im_kernelIN3c108BFloat16EfEEvlPKT_jjjjjjjjjjjjjjjjjjjPS4_:
	.zero		1000


//--------------------- .nv.constant0._ZN2at6native13vol2im_kernelIN3c104HalfEfEEvlPKT_jjjjjjjjjjjjjjjjjjjPS4_ --------------------------
	.section	.nv.constant0._ZN2at6native13vol2im_kernelIN3c104HalfEfEEvlPKT_jjjjjjjjjjjjjjjjjjjPS4_,"a",@progbits
	.sectionflags	@""
	.align	4
.nv.constant0._ZN2at6native13vol2im_kernelIN3c104HalfEfEEvlPKT_jjjjjjjjjjjjjjjjjjjPS4_:
	.zero		1000


//--------------------- .nv.constant0._ZN2at6native13vol2im_kernelIffEEvlPKT_jjjjjjjjjjjjjjjjjjjPS2_ --------------------------
	.section	.nv.constant0._ZN2at6native13vol2im_kernelIffEEvlPKT_jjjjjjjjjjjjjjjjjjjPS2_,"a",@progbits
	.sectionflags	@""
	.align	4
.nv.constant0._ZN2at6native13vol2im_kernelIffEEvlPKT_jjjjjjjjjjjjjjjjjjjPS2_:
	.zero		1000


//--------------------- .nv.constant0._ZN2at6native13vol2im_kernelIddEEvlPKT_jjjjjjjjjjjjjjjjjjjPS2_ --------------------------
	.section	.nv.constant0._ZN2at6native13vol2im_kernelIddEEvlPKT_jjjjjjjjjjjjjjjjjjjPS2_,"a",@progbits
	.sectionflags	@""
	.align	4
.nv.constant0._ZN2at6native13vol2im_kernelIddEEvlPKT_jjjjjjjjjjjjjjjjjjjPS2_:
	.zero		1000


//--------------------- SYMBOLS --------------------------

	.type		.nv.reservedSmem.offset0,@object
	.size		.nv.reservedSmem.offset0,0x4
